	.target	sm_80

	.elftype	@"ET_EXEC"


//--------------------- .note.nv.tkinfo           --------------------------
	.section	.note.nv.tkinfo,"",@"SHT_NOTE"
	.sectionflags	@"SHF_NOTE_NV_TKINFO"
	.tkinfo
        /*0018*/ 	.word	0x00000002
        /*0030*/ 	.string	""
        /*0030*/ 	.string	"ptxas"
        /*0030*/ 	.string	"Cuda compilation tools, release 13.0, V13.0.88"
        /*0030*/ 	.string	"Build cuda_13.0.r13.0/compiler.36424714_0"
        /*0030*/ 	.string	"-v  -suppress-debug-info  -lineinfo  -arch sm_80 "



//--------------------- .note.nv.cuinfo           --------------------------
	.section	.note.nv.cuinfo,"",@"SHT_NOTE"
	.sectionflags	@"SHF_NOTE_NV_CUINFO"
        /*0018*/ 	.short	0x0002
        /*001a*/ 	.short	0x0050
        /*001c*/ 	.short	0x0082
	.zero		2


//--------------------- .nv.info                  --------------------------
	.section	.nv.info,"",@"SHT_CUDA_INFO"
	.align	4


	//----- nvinfo : EIATTR_REGCOUNT
	.align		4
        /*0000*/ 	.byte	0x04, 0x2f
        /*0002*/ 	.short	(.L_1 - .L_0)
	.align		4
.L_0:
        /*0004*/ 	.word	index@(matmul_kernel)
        /*0008*/ 	.word	0x00000020


	//----- nvinfo : EIATTR_FRAME_SIZE
	.align		4
.L_1:
        /*000c*/ 	.byte	0x04, 0x11
        /*000e*/ 	.short	(.L_3 - .L_2)
	.align		4
.L_2:
        /*0010*/ 	.word	index@(matmul_kernel)
        /*0014*/ 	.word	0x00000f18


	//----- nvinfo : EIATTR_MIN_STACK_SIZE
	.align		4
.L_3:
        /*0018*/ 	.byte	0x04, 0x12
        /*001a*/ 	.short	(.L_5 - .L_4)
	.align		4
.L_4:
        /*001c*/ 	.word	index@(matmul_kernel)
        /*0020*/ 	.word	0x00000f18
.L_5:


//--------------------- .nv.info.matmul_kernel    --------------------------
	.section	.nv.info.matmul_kernel,"",@"SHT_CUDA_INFO"
	.sectionflags	@""
	.align	4


	//----- nvinfo : EIATTR_CUDA_API_VERSION
	.align		4
        /*0000*/ 	.byte	0x04, 0x37
        /*0002*/ 	.short	(.L_7 - .L_6)
.L_6:
        /*0004*/ 	.word	0x00000082


	//----- nvinfo : EIATTR_SW2861232_WAR
	.align		4
.L_7:
        /*0008*/ 	.byte	0x01, 0x35
	.zero		2


	//----- nvinfo : EIATTR_PARAM_CBANK
	.align		4
        /*000c*/ 	.byte	0x04, 0x0a
        /*000e*/ 	.short	(.L_9 - .L_8)
	.align		4
.L_8:
        /*0010*/ 	.word	index@(.nv.constant0.matmul_kernel)
        /*0014*/ 	.short	0x0160
        /*0016*/ 	.short	0x0050


	//----- nvinfo : EIATTR_CBANK_PARAM_SIZE
	.align		4
.L_9:
        /*0018*/ 	.byte	0x03, 0x19
        /*001a*/ 	.short	0x0050


	//----- nvinfo : EIATTR_KPARAM_INFO
	.align		4
        /*001c*/ 	.byte	0x04, 0x17
        /*001e*/ 	.short	(.L_11 - .L_10)
.L_10:
        /*0020*/ 	.word	0x00000000
        /*0024*/ 	.short	0x000d
        /*0026*/ 	.short	0x0048
        /*0028*/ 	.byte	0x00, 0xf4, 0x21, 0x00


	//----- nvinfo : EIATTR_KPARAM_INFO
	.align		4
.L_11:
        /*002c*/ 	.byte	0x04, 0x17
        /*002e*/ 	.short	(.L_13 - .L_12)
.L_12:
        /*0030*/ 	.word	0x00000000
        /*0034*/ 	.short	0x000c
        /*0036*/ 	.short	0x0040
        /*0038*/ 	.byte	0x00, 0xf4, 0x21, 0x00


	//----- nvinfo : EIATTR_KPARAM_INFO
	.align		4
.L_13:
        /*003c*/ 	.byte	0x04, 0x17
        /*003e*/ 	.short	(.L_15 - .L_14)
.L_14:
        /*0040*/ 	.word	0x00000000
        /*0044*/ 	.short	0x000b
        /*0046*/ 	.short	0x0038
        /*0048*/ 	.byte	0x00, 0xf0, 0x11, 0x00


	//----- nvinfo : EIATTR_KPARAM_INFO
	.align		4
.L_15:
        /*004c*/ 	.byte	0x04, 0x17
        /*004e*/ 	.short	(.L_17 - .L_16)
.L_16:
        /*0050*/ 	.word	0x00000000
        /*0054*/ 	.short	0x000a
        /*0056*/ 	.short	0x0034
        /*0058*/ 	.byte	0x00, 0xf0, 0x11, 0x00


	//----- nvinfo : EIATTR_KPARAM_INFO
	.align		4
.L_17:
        /*005c*/ 	.byte	0x04, 0x17
        /*005e*/ 	.short	(.L_19 - .L_18)
.L_18:
        /*0060*/ 	.word	0x00000000
        /*0064*/ 	.short	0x0009
        /*0066*/ 	.short	0x0030
        /*0068*/ 	.byte	0x00, 0xf0, 0x11, 0x00


	//----- nvinfo : EIATTR_KPARAM_INFO
	.align		4
.L_19:
        /*006c*/ 	.byte	0x04, 0x17
        /*006e*/ 	.short	(.L_21 - .L_20)
.L_20:
        /*0070*/ 	.word	0x00000000
        /*0074*/ 	.short	0x0008
        /*0076*/ 	.short	0x002c
        /*0078*/ 	.byte	0x00, 0xf0, 0x11, 0x00


	//----- nvinfo : EIATTR_KPARAM_INFO
	.align		4
.L_21:
        /*007c*/ 	.byte	0x04, 0x17
        /*007e*/ 	.short	(.L_23 - .L_22)
.L_22:
        /*0080*/ 	.word	0x00000000
        /*0084*/ 	.short	0x0007
        /*0086*/ 	.short	0x0028
        /*0088*/ 	.byte	0x00, 0xf0, 0x11, 0x00


	//----- nvinfo : EIATTR_KPARAM_INFO
	.align		4
.L_23:
        /*008c*/ 	.byte	0x04, 0x17
        /*008e*/ 	.short	(.L_25 - .L_24)
.L_24:
        /*0090*/ 	.word	0x00000000
        /*0094*/ 	.short	0x0006
        /*0096*/ 	.short	0x0024
        /*0098*/ 	.byte	0x00, 0xf0, 0x11, 0x00


	//----- nvinfo : EIATTR_KPARAM_INFO
	.align		4
.L_25:
        /*009c*/ 	.byte	0x04, 0x17
        /*009e*/ 	.short	(.L_27 - .L_26)
.L_26:
        /*00a0*/ 	.word	0x00000000
        /*00a4*/ 	.short	0x0005
        /*00a6*/ 	.short	0x0020
        /*00a8*/ 	.byte	0x00, 0xf0, 0x11, 0x00


	//----- nvinfo : EIATTR_KPARAM_INFO
	.align		4
.L_27:
        /*00ac*/ 	.byte	0x04, 0x17
        /*00ae*/ 	.short	(.L_29 - .L_28)
.L_28:
        /*00b0*/ 	.word	0x00000000
        /*00b4*/ 	.short	0x0004
        /*00b6*/ 	.short	0x001c
        /*00b8*/ 	.byte	0x00, 0xf0, 0x11, 0x00


	//----- nvinfo : EIATTR_KPARAM_INFO
	.align		4
.L_29:
        /*00bc*/ 	.byte	0x04, 0x17
        /*00be*/ 	.short	(.L_31 - .L_30)
.L_30:
        /*00c0*/ 	.word	0x00000000
        /*00c4*/ 	.short	0x0003
        /*00c6*/ 	.short	0x0018
        /*00c8*/ 	.byte	0x00, 0xf0, 0x11, 0x00


	//----- nvinfo : EIATTR_KPARAM_INFO
	.align		4
.L_31:
        /*00cc*/ 	.byte	0x04, 0x17
        /*00ce*/ 	.short	(.L_33 - .L_32)
.L_32:
        /*00d0*/ 	.word	0x00000000
        /*00d4*/ 	.short	0x0002
        /*00d6*/ 	.short	0x0010
        /*00d8*/ 	.byte	0x00, 0xf4, 0x21, 0x00


	//----- nvinfo : EIATTR_KPARAM_INFO
	.align		4
.L_33:
        /*00dc*/ 	.byte	0x04, 0x17
        /*00de*/ 	.short	(.L_35 - .L_34)
.L_34:
        /*00e0*/ 	.word	0x00000000
        /*00e4*/ 	.short	0x0001
        /*00e6*/ 	.short	0x0008
        /*00e8*/ 	.byte	0x00, 0xf4, 0x21, 0x00


	//----- nvinfo : EIATTR_KPARAM_INFO
	.align		4
.L_35:
        /*00ec*/ 	.byte	0x04, 0x17
        /*00ee*/ 	.short	(.L_37 - .L_36)
.L_36:
        /*00f0*/ 	.word	0x00000000
        /*00f4*/ 	.short	0x0000
        /*00f6*/ 	.short	0x0000
        /*00f8*/ 	.byte	0x00, 0xf4, 0x21, 0x00


	//----- nvinfo : EIATTR_MAXREG_COUNT
	.align		4
.L_37:
        /*00fc*/ 	.byte	0x03, 0x1b
        /*00fe*/ 	.short	0x00ff


	//----- nvinfo : EIATTR_NUM_BARRIERS
	.align		4
        /*0100*/ 	.byte	0x02, 0x4c
        /*0102*/ 	.byte	0x01
	.zero		1


	//----- nvinfo : EIATTR_ANNOTATIONS
	.align		4
        /*0104*/ 	.byte	0x04, 0x55
        /*0106*/ 	.short	(.L_39 - .L_38)


	//   ....[0]....
.L_38:
        /*0108*/ 	.word	0x00000001
        /*010c*/ 	.byte	0x70, 0x00, 0x00, 0x00, 0x01, 0x00, 0x00, 0x00, 0xc0, 0x00, 0x00, 0x00, 0x01, 0x00, 0x00, 0x00
        /* <DEDUP_REMOVED lines=1030> */
        /*417c*/ 	.byte	0x30, 0x19, 0x01, 0x00


	//----- nvinfo : EIATTR_MERCURY_ISA_VERSION
	.align		4
.L_39:
        /*4180*/ 	.byte	0x03, 0x5f
        /*4182*/ 	.short	0x0000


	//----- nvinfo : EIATTR_EXIT_INSTR_OFFSETS
	.align		4
        /*4184*/ 	.byte	0x04, 0x1c
        /*4186*/ 	.short	(.L_41 - .L_40)


	//   ....[0]....
.L_40:
        /*4188*/ 	.word	0x00011a50


	//   ....[1]....
        /*418c*/ 	.word	0x00011a80


	//----- nvinfo : EIATTR_REQNTID
	.align		4
.L_41:
        /*4190*/ 	.byte	0x04, 0x10
        /*4192*/ 	.short	(.L_43 - .L_42)
.L_42:
        /*4194*/ 	.word	0x00000040
        /*4198*/ 	.word	0x00000001
        /*419c*/ 	.word	0x00000001
.L_43:


//--------------------- .nv.callgraph             --------------------------
	.section	.nv.callgraph,"",@"SHT_CUDA_CALLGRAPH"
	.align	4
	.sectionentsize	8
	.align		4
        /*0000*/ 	.word	0x00000000
	.align		4
        /*0004*/ 	.word	0xffffffff
	.align		4
        /*0008*/ 	.word	0x00000000
	.align		4
        /*000c*/ 	.word	0xfffffffe
	.align		4
        /*0010*/ 	.word	0x00000000
	.align		4
        /*0014*/ 	.word	0xfffffffd
	.align		4
        /*0018*/ 	.word	0x00000000
	.align		4
        /*001c*/ 	.word	0xfffffffc


//--------------------- .nv.rel.action            --------------------------
	.section	.nv.rel.action,"",@"SHT_CUDA_RELOCINFO"
	.align	8
	.sectionentsize	8
        /*0000*/ 	.byte	0x73, 0x00, 0x00, 0x00, 0x00, 0x00, 0x00, 0x00, 0x00, 0x00, 0x00, 0x11, 0x25, 0x00, 0x05, 0x36


//--------------------- .nv.constant0.matmul_kernel --------------------------
	.section	.nv.constant0.matmul_kernel,"a",@progbits
	.sectionflags	@""
	.align	4
.nv.constant0.matmul_kernel:
	.zero		432


//--------------------- .text.matmul_kernel       --------------------------
	.section	.text.matmul_kernel,"ax",@progbits
	.sectioninfo	@"SHI_REGISTERS=32"
	.align	128
        .global         matmul_kernel
        .type           matmul_kernel,@function
        .size           matmul_kernel,(.L_x_4 - matmul_kernel)
        .other          matmul_kernel,@"STO_CUDA_ENTRY STV_DEFAULT"
matmul_kernel:
.text.matmul_kernel:
[----:B------:R-:W-:-:S04]  /*0000*/  IMAD.MOV.U32 R1, RZ, RZ, c[0x0][0x28] ;  /* 0x00000a00ff017624 */ /* 0x000fc800078e00ff */
[----:B------:R-:W-:Y:S01]  /*0010*/  IMAD.MOV.U32 R0, RZ, RZ, 0x1f ;  /* 0x0000001fff007424 */ /* 0x000fe200078e00ff */
[----:B------:R-:W-:Y:S01]  /*0020*/  IADD3 R1, R1, -0xf18, RZ ;  /* 0xfffff0e801017810 */ /* 0x000fe20007ffe0ff */
[----:B------:R-:W0:Y:S01]  /*0030*/  S2R R28, SR_TID.X ;  /* 0x00000000001c7919 */ /* 0x000e220000002100 */
[----:B------:R-:W-:Y:S01]  /*0040*/  IMAD.MOV.U32 R29, RZ, RZ, c[0x0][0x180] ;  /* 0x00006000ff1d7624 */ /* 0x000fe200078e00ff */
[----:B------:R-:W-:Y:S01]  /*0050*/  ULDC.64 UR4, c[0x0][0x118] ;  /* 0x0000460000047ab9 */ /* 0x000fe20000000a00 */
[----:B------:R-:W-:Y:S01]  /*0060*/  IADD3 R0, R0, c[0x0][0x17c], RZ ;  /* 0x00005f0000007a10 */ /* 0x000fe20007ffe0ff */
[----:B------:R-:W-:Y:S01]  /*0070*/  STL [R1+0x30], RZ ;  /* 0x000030ff01007387 */ /* 0x000fe20000100800 */
[----:B------:R-:W-:Y:S01]  /*0080*/  CS2R R12, SRZ ;  /* 0x00000000000c7805 */ /* 0x000fe2000001ff00 */
[----:B------:R-:W-:Y:S01]  /*0090*/  IADD3 R29, R29, 0x1f, RZ ;  /* 0x0000001f1d1d7810 */ /* 0x000fe20007ffe0ff */
[----:B------:R-:W-:Y:S01]  /*00a0*/  CS2R R14, SRZ ;  /* 0x00000000000e7805 */ /* 0x000fe2000001ff00 */
[----:B------:R-:W-:Y:S01]  /*00b0*/  SHF.R.S32.HI R3, RZ, 0x1f, R0 ;  /* 0x0000001fff037819 */ /* 0x000fe20000011400 */
[----:B------:R-:W-:Y:S01]  /*00c0*/  STL [R1+0x34], RZ ;  /* 0x000034ff01007387 */ /* 0x000fe20000100800 */
[----:B------:R-:W-:Y:S01]  /*00d0*/  CS2R R16, SRZ ;  /* 0x0000000000107805 */ /* 0x000fe2000001ff00 */
[----:B------:R-:W-:Y:S01]  /*00e0*/  CS2R R18, SRZ ;  /* 0x0000000000127805 */ /* 0x000fe2000001ff00 */
[----:B------:R-:W-:Y:S01]  /*00f0*/  LEA.HI R3, R3, R0, RZ, 0x5 ;  /* 0x0000000003037211 */ /* 0x000fe200078f28ff */
[----:B------:R-:W-:Y:S01]  /*0100*/  STL [R1+0x38], RZ ;  /* 0x000038ff01007387 */ /* 0x000fe20000100800 */
[----:B------:R-:W-:Y:S01]  /*0110*/  CS2R R20, SRZ ;  /* 0x0000000000147805 */ /* 0x000fe2000001ff00 */
[----:B------:R-:W-:Y:S01]  /*0120*/  CS2R R22, SRZ ;  /* 0x0000000000167805 */ /* 0x000fe2000001ff00 */
[----:B------:R-:W-:Y:S01]  /*0130*/  SHF.R.S32.HI R0, RZ, 0x5, R3 ;  /* 0x00000005ff007819 */ /* 0x000fe20000011403 */
[----:B------:R-:W-:Y:S01]  /*0140*/  STL [R1+0x3c], RZ ;  /* 0x00003cff01007387 */ /* 0x000fe20000100800 */
[----:B------:R-:W-:Y:S01]  /*0150*/  CS2R R24, SRZ ;  /* 0x0000000000187805 */ /* 0x000fe2000001ff00 */
[----:B------:R-:W-:-:S02]  /*0160*/  CS2R R26, SRZ ;  /* 0x00000000001a7805 */ /* 0x000fc4000001ff00 */
[----:B------:R-:W-:Y:S01]  /*0170*/  IMAD.SHL.U32 R0, R0, 0x8, RZ ;  /* 0x0000000800007824 */ /* 0x000fe200078e00ff */
[----:B------:R-:W1:Y:S04]  /*0180*/  S2R R3, SR_CTAID.X ;  /* 0x0000000000037919 */ /* 0x000e680000002500 */
[-C--:B------:R-:W-:Y:S01]  /*0190*/  IABS R7, R0.reuse ;  /* 0x0000000000077213 */ /* 0x080fe20000000000 */
[----:B------:R-:W-:Y:S01]  /*01a0*/  STL [R1+0x20], RZ ;  /* 0x000020ff01007387 */ /* 0x000fe20000100800 */
[----:B------:R-:W-:Y:S02]  /*01b0*/  IABS R10, R0 ;  /* 0x00000000000a7213 */ /* 0x000fe40000000000 */
[----:B------:R-:W2:Y:S01]  /*01c0*/  I2F.RP R2, R7 ;  /* 0x0000000700027306 */ /* 0x000ea20000209400 */
[----:B------:R-:W-:Y:S04]  /*01d0*/  STL [R1+0x24], RZ ;  /* 0x000024ff01007387 */ /* 0x000fe80000100800 */
[----:B------:R-:W-:Y:S04]  /*01e0*/  STL [R1+0x28], RZ ;  /* 0x000028ff01007387 */ /* 0x000fe80000100800 */
[----:B------:R-:W-:Y:S04]  /*01f0*/  STL [R1+0x2c], RZ ;  /* 0x00002cff01007387 */ /* 0x000fe80000100800 */
[----:B------:R-:W-:Y:S01]  /*0200*/  STL [R1+0x10], RZ ;  /* 0x000010ff01007387 */ /* 0x000fe20000100800 */
[----:B--2---:R-:W2:Y:S01]  /*0210*/  MUFU.RCP R2, R2 ;  /* 0x0000000200027308 */ /* 0x004ea20000001000 */
[----:B-1----:R-:W-:-:S02]  /*0220*/  IABS R8, R3 ;  /* 0x0000000300087213 */ /* 0x002fc40000000000 */
[----:B------:R-:W-:Y:S04]  /*0230*/  STL [R1+0x14], RZ ;  /* 0x000014ff01007387 */ /* 0x000fe80000100800 */
[----:B------:R-:W-:Y:S04]  /*0240*/  STL [R1+0x18], RZ ;  /* 0x000018ff01007387 */ /* 0x000fe80000100800 */
[----:B------:R-:W-:Y:S04]  /*0250*/  STL [R1+0x1c], RZ ;  /* 0x00001cff01007387 */ /* 0x000fe80000100800 */
[----:B------:R-:W-:Y:S01]  /*0260*/  STL [R1], RZ ;  /* 0x000000ff01007387 */ /* 0x000fe20000100800 */
[----:B--2---:R-:W-:Y:S01]  /*0270*/  IADD3 R4, R2, 0xffffffe, RZ ;  /* 0x0ffffffe02047810 */ /* 0x004fe20007ffe0ff */
[----:B------:R-:W-:-:S02]  /*0280*/  IMAD.MOV R2, RZ, RZ, -R10 ;  /* 0x000000ffff027224 */ /* 0x000fc400078e0a0a */
[----:B------:R-:W-:Y:S01]  /*0290*/  STL [R1+0x4], RZ ;  /* 0x000004ff01007387 */ /* 0x000fe20000100800 */
[----:B------:R1:W2:Y:S03]  /*02a0*/  F2I.FTZ.U32.TRUNC.NTZ R5, R4 ;  /* 0x0000000400057305 */ /* 0x0002a6000021f000 */
[----:B------:R-:W-:Y:S04]  /*02b0*/  STL [R1+0x8], RZ ;  /* 0x000008ff01007387 */ /* 0x000fe80000100800 */
[----:B------:R-:W-:Y:S01]  /*02c0*/  STL [R1+0xc], RZ ;  /* 0x00000cff01007387 */ /* 0x000fe20000100800 */
[----:B-1----:R-:W-:-:S03]  /*02d0*/  IMAD.MOV.U32 R4, RZ, RZ, RZ ;  /* 0x000000ffff047224 */ /* 0x002fc600078e00ff */
[----:B------:R-:W-:Y:S04]  /*02e0*/  STL [R1+0x40], RZ ;  /* 0x000040ff01007387 */ /* 0x000fe80000100800 */
[----:B------:R-:W-:Y:S01]  /*02f0*/  STL [R1+0x44], RZ ;  /* 0x000044ff01007387 */ /* 0x000fe20000100800 */
[----:B--2---:R-:W-:-:S03]  /*0300*/  IMAD.MOV R6, RZ, RZ, -R5 ;  /* 0x000000ffff067224 */ /* 0x004fc600078e0a05 */
[----:B------:R-:W-:Y:S01]  /*0310*/  STL [R1+0x48], RZ ;  /* 0x000048ff01007387 */ /* 0x000fe20000100800 */
[----:B------:R-:W-:Y:S02]  /*0320*/  IMAD R9, R6, R7, RZ ;  /* 0x0000000706097224 */ /* 0x000fe400078e02ff */
[----:B------:R-:W-:Y:S01]  /*0330*/  IMAD.MOV.U32 R6, RZ, RZ, R8 ;  /* 0x000000ffff067224 */ /* 0x000fe200078e0008 */
[----:B------:R-:W-:Y:S01]  /*0340*/  STL [R1+0x4c], RZ ;  /* 0x00004cff01007387 */ /* 0x000fe20000100800 */
[----:B------:R-:W-:-:S03]  /*0350*/  IMAD.HI.U32 R5, R5, R9, R4 ;  /* 0x0000000905057227 */ /* 0x000fc600078e0004 */
[----:B------:R-:W-:Y:S03]  /*0360*/  STL [R1+0xa0], RZ ;  /* 0x0000a0ff01007387 */ /* 0x000fe60000100800 */
[----:B------:R-:W-:Y:S01]  /*0370*/  IMAD.HI.U32 R5, R5, R6, RZ ;  /* 0x0000000605057227 */ /* 0x000fe200078e00ff */
[----:B------:R-:W-:Y:S03]  /*0380*/  STL [R1+0xa4], RZ ;  /* 0x0000a4ff01007387 */ /* 0x000fe60000100800 */
[----:B------:R-:W-:Y:S01]  /*0390*/  IMAD R2, R5, R2, R6 ;  /* 0x0000000205027224 */ /* 0x000fe200078e0206 */
[----:B------:R-:W-:Y:S04]  /*03a0*/  STL [R1+0xa8], RZ ;  /* 0x0000a8ff01007387 */ /* 0x000fe80000100800 */
[----:B------:R-:W-:Y:S01]  /*03b0*/  ISETP.GT.U32.AND P1, PT, R7, R2, PT ;  /* 0x000000020700720c */ /* 0x000fe20003f24070 */
[----:B------:R-:W-:Y:S04]  /*03c0*/  STL [R1+0xac], RZ ;  /* 0x0000acff01007387 */ /* 0x000fe80000100800 */
[----:B------:R-:W-:Y:S04]  /*03d0*/  STL [R1+0x100], RZ ;  /* 0x000100ff01007387 */ /* 0x000fe80000100800 */
[----:B------:R-:W-:Y:S04]  /*03e0*/  STL [R1+0x104], RZ ;  /* 0x000104ff01007387 */ /* 0x000fe80000100800 */
[----:B------:R-:W-:Y:S01]  /*03f0*/  @!P1 IMAD.IADD R2, R2, 0x1, -R7 ;  /* 0x0000000102029824 */ /* 0x000fe200078e0a07 */
[----:B------:R-:W-:Y:S01]  /*0400*/  @!P1 IADD3 R5, R5, 0x1, RZ ;  /* 0x0000000105059810 */ /* 0x000fe20007ffe0ff */
[----:B------:R-:W-:Y:S01]  /*0410*/  STL [R1+0x108], RZ ;  /* 0x000108ff01007387 */ /* 0x000fe20000100800 */
[----:B------:R-:W-:-:S02]  /*0420*/  ISETP.NE.AND P1, PT, R0, RZ, PT ;  /* 0x000000ff0000720c */ /* 0x000fc40003f25270 */
[----:B------:R-:W-:Y:S01]  /*0430*/  ISETP.GE.U32.AND P0, PT, R2, R7, PT ;  /* 0x000000070200720c */ /* 0x000fe20003f06070 */
[----:B------:R-:W-:Y:S01]  /*0440*/  STL [R1+0x10c], RZ ;  /* 0x00010cff01007387 */ /* 0x000fe20000100800 */
[----:B------:R-:W-:-:S03]  /*0450*/  LOP3.LUT R2, R3, R0, RZ, 0x3c, !PT ;  /* 0x0000000003027212 */ /* 0x000fc600078e3cff */
[----:B------:R-:W-:Y:S01]  /*0460*/  STL [R1+0x140], RZ ;  /* 0x000140ff01007387 */ /* 0x000fe20000100800 */
[----:B------:R-:W-:Y:S01]  /*0470*/  ISETP.GE.AND P2, PT, R2, RZ, PT ;  /* 0x000000ff0200720c */ /* 0x000fe20003f46270 */
[----:B------:R-:W-:Y:S02]  /*0480*/  IMAD.MOV.U32 R2, RZ, RZ, c[0x0][0x178] ;  /* 0x00005e00ff027624 */ /* 0x000fe400078e00ff */
[----:B------:R-:W-:Y:S03]  /*0490*/  STL [R1+0x144], RZ ;  /* 0x000144ff01007387 */ /* 0x000fe60000100800 */
[----:B------:R-:W-:Y:S01]  /*04a0*/  IADD3 R2, R2, 0xff, RZ ;  /* 0x000000ff02027810 */ /* 0x000fe20007ffe0ff */
[----:B------:R-:W-:Y:S01]  /*04b0*/  STL [R1+0x148], RZ ;  /* 0x000148ff01007387 */ /* 0x000fe20000100800 */
[----:B------:R-:W-:-:S03]  /*04c0*/  @P0 IADD3 R5, R5, 0x1, RZ ;  /* 0x0000000105050810 */ /* 0x000fc60007ffe0ff */
[----:B------:R-:W-:Y:S02]  /*04d0*/  STL [R1+0x14c], RZ ;  /* 0x00014cff01007387 */ /* 0x000fe40000100800 */
[----:B------:R-:W-:Y:S01]  /*04e0*/  IMAD.MOV.U32 R4, RZ, RZ, R5 ;  /* 0x000000ffff047224 */ /* 0x000fe200078e0005 */
[----:B------:R-:W-:Y:S01]  /*04f0*/  SHF.R.S32.HI R5, RZ, 0x1f, R2 ;  /* 0x0000001fff057819 */ /* 0x000fe20000011402 */
[----:B------:R-:W-:Y:S02]  /*0500*/  STL [R1+0x190], RZ ;  /* 0x000190ff01007387 */ /* 0x000fe40000100800 */
[----:B------:R-:W-:Y:S01]  /*0510*/  @!P2 IMAD.MOV R4, RZ, RZ, -R4 ;  /* 0x000000ffff04a224 */ /* 0x000fe200078e0a04 */
[----:B------:R-:W-:Y:S01]  /*0520*/  @!P1 LOP3.LUT R4, RZ, R0, RZ, 0x33, !PT ;  /* 0x00000000ff049212 */ /* 0x000fe200078e33ff */
[----:B------:R-:W-:Y:S01]  /*0530*/  STL [R1+0x194], RZ ;  /* 0x000194ff01007387 */ /* 0x000fe20000100800 */
[----:B------:R-:W-:-:S03]  /*0540*/  LEA.HI R5, R5, R2, RZ, 0x8 ;  /* 0x0000000205057211 */ /* 0x000fc600078f40ff */
[----:B------:R-:W-:Y:S01]  /*0550*/  IMAD.SHL.U32 R2, R4, 0x8, RZ ;  /* 0x0000000804027824 */ /* 0x000fe200078e00ff */
[----:B------:R-:W-:Y:S01]  /*0560*/  STL [R1+0x198], RZ ;  /* 0x000198ff01007387 */ /* 0x000fe20000100800 */
[----:B------:R-:W-:-:S03]  /*0570*/  IMAD.MOV R4, RZ, RZ, -R4 ;  /* 0x000000ffff047224 */ /* 0x000fc600078e0a04 */
[----:B------:R-:W-:Y:S01]  /*0580*/  LEA.HI.SX32 R5, R5, -R2, 0x18 ;  /* 0x8000000205057211 */ /* 0x000fe200078fc2ff */
[----:B------:R-:W-:Y:S01]  /*0590*/  IMAD R9, R0, R4, R3 ;  /* 0x0000000400097224 */ /* 0x000fe200078e0203 */
[----:B------:R-:W-:Y:S01]  /*05a0*/  STL [R1+0x19c], RZ ;  /* 0x00019cff01007387 */ /* 0x000fe20000100800 */
[----:B------:R-:W-:Y:S01]  /*05b0*/  IMAD.MOV.U32 R4, RZ, RZ, RZ ;  /* 0x000000ffff047224 */ /* 0x000fe200078e00ff */
[----:B------:R-:W-:Y:S02]  /*05c0*/  IMNMX R10, R5, 0x8, PT ;  /* 0x00000008050a7817 */ /* 0x000fe40003800200 */
[----:B------:R-:W-:Y:S02]  /*05d0*/  STL [R1+0x1e0], RZ ;  /* 0x0001e0ff01007387 */ /* 0x000fe40000100800 */
[-C--:B------:R-:W-:Y:S02]  /*05e0*/  IABS R8, R10.reuse ;  /* 0x0000000a00087213 */ /* 0x080fe40000000000 */
[----:B------:R-:W-:Y:S01]  /*05f0*/  IABS R0, R10 ;  /* 0x0000000a00007213 */ /* 0x000fe20000000000 */
[----:B------:R-:W-:Y:S01]  /*0600*/  STL [R1+0x1e4], RZ ;  /* 0x0001e4ff01007387 */ /* 0x000fe20000100800 */
[----:B------:R-:W1:Y:S03]  /*0610*/  I2F.RP R6, R8 ;  /* 0x0000000800067306 */ /* 0x000e660000209400 */
[----:B------:R-:W-:Y:S04]  /*0620*/  STL [R1+0x1e8], RZ ;  /* 0x0001e8ff01007387 */ /* 0x000fe80000100800 */
[----:B------:R-:W-:Y:S01]  /*0630*/  STL [R1+0x1ec], RZ ;  /* 0x0001ecff01007387 */ /* 0x000fe20000100800 */
[----:B-1----:R-:W1:Y:S02]  /*0640*/  MUFU.RCP R6, R6 ;  /* 0x0000000600067308 */ /* 0x002e640000001000 */
[----:B-1----:R-:W-:-:S06]  /*0650*/  IADD3 R5, R6, 0xffffffe, RZ ;  /* 0x0ffffffe06057810 */ /* 0x002fcc0007ffe0ff */
[----:B------:R-:W1:Y:S02]  /*0660*/  F2I.FTZ.U32.TRUNC.NTZ R5, R5 ;  /* 0x0000000500057305 */ /* 0x000e64000021f000 */
[----:B-1----:R-:W-:-:S04]  /*0670*/  IMAD.MOV R7, RZ, RZ, -R5 ;  /* 0x000000ffff077224 */ /* 0x002fc800078e0a05 */
[----:B------:R-:W-:Y:S01]  /*0680*/  IMAD.MOV.U32 R3, RZ, RZ, R7 ;  /* 0x000000ffff037224 */ /* 0x000fe200078e0007 */
[----:B------:R-:W-:-:S03]  /*0690*/  IABS R7, R9 ;  /* 0x0000000900077213 */ /* 0x000fc60000000000 */
[----:B------:R-:W-:-:S04]  /*06a0*/  IMAD R3, R3, R8, RZ ;  /* 0x0000000803037224 */ /* 0x000fc800078e02ff */
[----:B------:R-:W-:-:S04]  /*06b0*/  IMAD.HI.U32 R4, R5, R3, R4 ;  /* 0x0000000305047227 */ /* 0x000fc800078e0004 */
[----:B------:R-:W-:Y:S02]  /*06c0*/  IMAD.MOV R3, RZ, RZ, -R0 ;  /* 0x000000ffff037224 */ /* 0x000fe400078e0a00 */
[----:B------:R-:W-:Y:S02]  /*06d0*/  IMAD.HI.U32 R0, R4, R7, RZ ;  /* 0x0000000704007227 */ /* 0x000fe400078e00ff */
[----:B------:R-:W-:Y:S02]  /*06e0*/  CS2R R4, SRZ ;  /* 0x0000000000047805 */ /* 0x000fe4000001ff00 */
[----:B------:R-:W-:Y:S02]  /*06f0*/  IMAD R3, R0, R3, R7 ;  /* 0x0000000300037224 */ /* 0x000fe400078e0207 */
[----:B------:R-:W-:-:S03]  /*0700*/  CS2R R6, SRZ ;  /* 0x0000000000067805 */ /* 0x000fc6000001ff00 */
[----:B------:R-:W-:-:S13]  /*0710*/  ISETP.GT.U32.AND P1, PT, R8, R3, PT ;  /* 0x000000030800720c */ /* 0x000fda0003f24070 */
[----:B------:R-:W-:Y:S01]  /*0720*/  @!P1 IMAD.IADD R3, R3, 0x1, -R8 ;  /* 0x0000000103039824 */ /* 0x000fe200078e0a08 */
[----:B------:R-:W-:Y:S02]  /*0730*/  @!P1 IADD3 R0, R0, 0x1, RZ ;  /* 0x0000000100009810 */ /* 0x000fe40007ffe0ff */
[----:B------:R-:W-:Y:S02]  /*0740*/  ISETP.NE.AND P1, PT, R10, RZ, PT ;  /* 0x000000ff0a00720c */ /* 0x000fe40003f25270 */
[----:B------:R-:W-:Y:S02]  /*0750*/  ISETP.GE.U32.AND P0, PT, R3, R8, PT ;  /* 0x000000080300720c */ /* 0x000fe40003f06070 */
[----:B------:R-:W-:-:S04]  /*0760*/  LOP3.LUT R3, R9, R10, RZ, 0x3c, !PT ;  /* 0x0000000a09037212 */ /* 0x000fc800078e3cff */
[----:B------:R-:W-:-:S07]  /*0770*/  ISETP.GE.AND P2, PT, R3, RZ, PT ;  /* 0x000000ff0300720c */ /* 0x000fce0003f46270 */
[----:B------:R-:W-:Y:S02]  /*0780*/  @P0 IADD3 R0, R0, 0x1, RZ ;  /* 0x0000000100000810 */ /* 0x000fe40007ffe0ff */
[----:B------:R-:W-:-:S04]  /*0790*/  ISETP.GE.AND P0, PT, R29, 0x20, PT ;  /* 0x000000201d00780c */ /* 0x000fc80003f06270 */
[----:B------:R-:W-:Y:S01]  /*07a0*/  @!P2 IMAD.MOV R0, RZ, RZ, -R0 ;  /* 0x000000ffff00a224 */ /* 0x000fe200078e0a00 */
[----:B------:R-:W-:-:S05]  /*07b0*/  @!P1 LOP3.LUT R0, RZ, R10, RZ, 0x33, !PT ;  /* 0x0000000aff009212 */ /* 0x000fca00078e33ff */
[----:B------:R-:W-:Y:S02]  /*07c0*/  IMAD.MOV R3, RZ, RZ, -R0 ;  /* 0x000000ffff037224 */ /* 0x000fe400078e0a00 */
[----:B------:R-:W-:Y:S02]  /*07d0*/  IMAD.SHL.U32 R0, R0, 0x20, RZ ;  /* 0x0000002000007824 */ /* 0x000fe400078e00ff */
[----:B------:R-:W-:Y:S02]  /*07e0*/  IMAD R3, R10, R3, R9 ;  /* 0x000000030a037224 */ /* 0x000fe400078e0209 */
[----:B------:R-:W-:Y:S01]  /*07f0*/  CS2R R8, SRZ ;  /* 0x0000000000087805 */ /* 0x000fe2000001ff00 */
[----:B------:R-:W-:Y:S01]  /*0800*/  CS2R R10, SRZ ;  /* 0x00000000000a7805 */ /* 0x000fe2000001ff00 */
[----:B------:R-:W-:Y:S01]  /*0810*/  IMAD.IADD R2, R2, 0x1, R3 ;  /* 0x0000000102027824 */ /* 0x000fe200078e0203 */
[----:B0-----:R-:W-:-:S05]  /*0820*/  LOP3.LUT R3, R28, 0x3f, RZ, 0xc0, !PT ;  /* 0x0000003f1c037812 */ /* 0x001fca00078ec0ff */
[----:B------:R-:W-:-:S05]  /*0830*/  IMAD R28, R2, 0x100, R3 ;  /* 0x00000100021c7824 */ /* 0x000fca00078e0203 */
[C---:B------:R-:W-:Y:S01]  /*0840*/  IADD3 R29, R28.reuse, 0xc0, RZ ;  /* 0x000000c01c1d7810 */ /* 0x040fe20007ffe0ff */
[----:B------:R-:W-:Y:S01]  /*0850*/  STL [R1+0x864], R28 ;  /* 0x0008641c01007387 */ /* 0x000fe20000100800 */
[C---:B------:R-:W-:Y:S02]  /*0860*/  IADD3 R2, R28.reuse, 0x40, RZ ;  /* 0x000000401c027810 */ /* 0x040fe40007ffe0ff */
[----:B------:R-:W-:Y:S01]  /*0870*/  IADD3 R3, R28, 0x80, RZ ;  /* 0x000000801c037810 */ /* 0x000fe20007ffe0ff */
[----:B------:R-:W-:Y:S04]  /*0880*/  STL [R1+0x868], R0 ;  /* 0x0008680001007387 */ /* 0x000fe80000100800 */
[----:B------:R0:W-:Y:S04]  /*0890*/  STL [R1+0x874], R29 ;  /* 0x0008741d01007387 */ /* 0x0001e80000100800 */
[----:B------:R1:W-:Y:S04]  /*08a0*/  STL [R1+0x870], R2 ;  /* 0x0008700201007387 */ /* 0x0003e80000100800 */
[----:B------:R1:W-:Y:S01]  /*08b0*/  STL [R1+0x878], R3 ;  /* 0x0008780301007387 */ /* 0x0003e20000100800 */
[----:B0-----:R-:W-:-:S05]  /*08c0*/  IMAD.MOV.U32 R29, RZ, RZ, c[0x0][0x180] ;  /* 0x00006000ff1d7624 */ /* 0x001fca00078e00ff */
[----:B------:R-:W-:Y:S01]  /*08d0*/  IADD3 R29, R29, 0x1f, RZ ;  /* 0x0000001f1d1d7810 */ /* 0x000fe20007ffe0ff */
[----:B------:R-:W-:Y:S05]  /*08e0*/  @!P0 BRA `(.L_x_0) ;  /* 0x0000dd7000008947 */ /* 0x000fea0003800000 */
[----:B------:R-:W2:Y:S01]  /*08f0*/  LDL R25, [R1+0x874] ;  /* 0x0008740001197983 */ /* 0x000ea20000100800 */
[----:B------:R-:W-:Y:S01]  /*0900*/  IMAD.MOV.U32 R23, RZ, RZ, R0 ;  /* 0x000000ffff177224 */ /* 0x000fe200078e0000 */
[----:B------:R-:W-:Y:S01]  /*0910*/  IABS R0, c[0x0][0x178] ;  /* 0x00005e0000007a13 */ /* 0x000fe20000000000 */
[----:B------:R-:W-:Y:S01]  /*0920*/  IMAD.MOV.U32 R27, RZ, RZ, R2 ;  /* 0x000000ffff1b7224 */ /* 0x000fe200078e0002 */
[----:B-1----:R-:W-:Y:S01]  /*0930*/  IABS R2, c[0x0][0x17c] ;  /* 0x00005f0000027a13 */ /* 0x002fe20000000000 */
[----:B------:R-:W-:Y:S01]  /*0940*/  IMAD.MOV.U32 R26, RZ, RZ, R3 ;  /* 0x000000ffff1a7224 */ /* 0x000fe200078e0003 */
[----:B------:R-:W0:Y:S01]  /*0950*/  I2F.RP R6, R0 ;  /* 0x0000000000067306 */ /* 0x000e220000209400 */
[----:B------:R-:W-:Y:S01]  /*0960*/  IMAD.MOV.U32 R4, RZ, RZ, RZ ;  /* 0x000000ffff047224 */ /* 0x000fe200078e00ff */
[----:B------:R-:W-:Y:S01]  /*0970*/  IABS R9, R27 ;  /* 0x0000001b00097213 */ /* 0x000fe20000000000 */
[----:B------:R-:W1:Y:S01]  /*0980*/  S2R R24, SR_TID.X ;  /* 0x0000000000187919 */ /* 0x000e620000002100 */
[----:B------:R-:W-:-:S04]  /*0990*/  IABS R11, R26 ;  /* 0x0000001a000b7213 */ /* 0x000fc80000000000 */
[----:B------:R-:W3:Y:S08]  /*09a0*/  I2F.RP R3, R2 ;  /* 0x0000000200037306 */ /* 0x000ef00000209400 */
[----:B0-----:R-:W0:Y:S08]  /*09b0*/  MUFU.RCP R6, R6 ;  /* 0x0000000600067308 */ /* 0x001e300000001000 */
[----:B---3--:R-:W3:Y:S01]  /*09c0*/  MUFU.RCP R3, R3 ;  /* 0x0000000300037308 */ /* 0x008ee20000001000 */
[----:B-1----:R-:W-:-:S04]  /*09d0*/  LOP3.LUT R24, R24, 0x20, RZ, 0xc0, !PT ;  /* 0x0000002018187812 */ /* 0x002fc800078ec0ff */
[----:B------:R-:W-:Y:S02]  /*09e0*/  LEA.HI R15, R24, R23, RZ, 0x1b ;  /* 0x00000017180f7211 */ /* 0x000fe400078fd8ff */
[----:B0-----:R-:W-:Y:S02]  /*09f0*/  IADD3 R5, R6, 0xffffffe, RZ ;  /* 0x0ffffffe06057810 */ /* 0x001fe40007ffe0ff */
[C---:B------:R-:W-:Y:S02]  /*0a00*/  IADD3 R12, R15.reuse, 0x1c, RZ ;  /* 0x0000001c0f0c7810 */ /* 0x040fe40007ffe0ff */
[----:B------:R-:W-:Y:S02]  /*0a10*/  IADD3 R10, R15, 0x1a, RZ ;  /* 0x0000001a0f0a7810 */ /* 0x000fe40007ffe0ff */
[----:B------:R-:W0:Y:S01]  /*0a20*/  F2I.FTZ.U32.TRUNC.NTZ R5, R5 ;  /* 0x0000000500057305 */ /* 0x000e22000021f000 */
[----:B---3--:R-:W-:Y:S02]  /*0a30*/  IADD3 R16, R3, 0xffffffe, RZ ;  /* 0x0ffffffe03107810 */ /* 0x008fe40007ffe0ff */
[----:B------:R-:W-:-:S02]  /*0a40*/  IABS R13, R12 ;  /* 0x0000000c000d7213 */ /* 0x000fc40000000000 */
[C---:B------:R-:W-:Y:S02]  /*0a50*/  IADD3 R18, R15.reuse, 0xe, RZ ;  /* 0x0000000e0f127810 */ /* 0x040fe40007ffe0ff */
[C---:B------:R-:W-:Y:S01]  /*0a60*/  IADD3 R20, R15.reuse, 0xa, RZ ;  /* 0x0000000a0f147810 */ /* 0x040fe20007ffe0ff */
[----:B------:R1:W3:Y:S01]  /*0a70*/  F2I.FTZ.U32.TRUNC.NTZ R17, R16 ;  /* 0x0000001000117305 */ /* 0x0002e2000021f000 */
[C---:B------:R-:W-:Y:S02]  /*0a80*/  IADD3 R21, R15.reuse, 0x8, RZ ;  /* 0x000000080f157810 */ /* 0x040fe40007ffe0ff */
[----:B------:R-:W-:Y:S01]  /*0a90*/  IADD3 R24, R15, 0x2, RZ ;  /* 0x000000020f187810 */ /* 0x000fe20007ffe0ff */
[----:B0-----:R-:W-:Y:S02]  /*0aa0*/  IMAD.MOV R7, RZ, RZ, -R5 ;  /* 0x000000ffff077224 */ /* 0x001fe400078e0a05 */
[----:B-1----:R-:W-:Y:S02]  /*0ab0*/  IMAD.MOV.U32 R16, RZ, RZ, RZ ;  /* 0x000000ffff107224 */ /* 0x002fe400078e00ff */
[----:B------:R-:W-:-:S02]  /*0ac0*/  IMAD R7, R7, R0, RZ ;  /* 0x0000000007077224 */ /* 0x000fc400078e02ff */
[----:B---3--:R-:W-:Y:S02]  /*0ad0*/  IMAD.MOV R3, RZ, RZ, -R17 ;  /* 0x000000ffff037224 */ /* 0x008fe400078e0a11 */
[----:B------:R-:W-:Y:S01]  /*0ae0*/  IMAD.HI.U32 R4, R5, R7, R4 ;  /* 0x0000000705047227 */ /* 0x000fe200078e0004 */
[----:B------:R-:W-:-:S03]  /*0af0*/  IABS R7, R28 ;  /* 0x0000001c00077213 */ /* 0x000fc60000000000 */
[----:B------:R-:W-:-:S04]  /*0b00*/  IMAD R3, R3, R2, RZ ;  /* 0x0000000203037224 */ /* 0x000fc800078e02ff */
[----:B------:R-:W-:Y:S01]  /*0b10*/  IMAD.HI.U32 R16, R17, R3, R16 ;  /* 0x0000000311107227 */ /* 0x000fe200078e0010 */
[----:B------:R-:W-:-:S03]  /*0b20*/  IABS R17, R10 ;  /* 0x0000000a00117213 */ /* 0x000fc60000000000 */
[----:B------:R-:W-:Y:S02]  /*0b30*/  IMAD.MOV.U32 R3, RZ, RZ, R7 ;  /* 0x000000ffff037224 */ /* 0x000fe400078e0007 */
[----:B------:R-:W-:-:S04]  /*0b40*/  IMAD.HI.U32 R7, R4, R11, RZ ;  /* 0x0000000b04077227 */ /* 0x000fc800078e00ff */
[----:B------:R-:W-:-:S04]  /*0b50*/  IMAD.MOV R7, RZ, RZ, -R7 ;  /* 0x000000ffff077224 */ /* 0x000fc800078e0a07 */
[----:B------:R-:W-:-:S05]  /*0b60*/  IMAD R11, R0, R7, R11 ;  /* 0x00000007000b7224 */ /* 0x000fca00078e020b */
[----:B------:R-:W-:-:S13]  /*0b70*/  ISETP.GT.U32.AND P1, PT, R0, R11, PT ;  /* 0x0000000b0000720c */ /* 0x000fda0003f24070 */
[----:B------:R-:W-:Y:S01]  /*0b80*/  @!P1 IMAD.IADD R11, R11, 0x1, -R0 ;  /* 0x000000010b0b9824 */ /* 0x000fe200078e0a00 */
[----:B------:R-:W-:Y:S02]  /*0b90*/  ISETP.GE.AND P1, PT, R12, RZ, PT ;  /* 0x000000ff0c00720c */ /* 0x000fe40003f26270 */
[----:B------:R-:W-:Y:S02]  /*0ba0*/  IADD3 R12, R15, 0x18, RZ ;  /* 0x000000180f0c7810 */ /* 0x000fe40007ffe0ff */
[----:B--2---:R-:W-:Y:S02]  /*0bb0*/  IABS R8, R25 ;  /* 0x0000001900087213 */ /* 0x004fe40000000000 */
[----:B------:R-:W-:-:S03]  /*0bc0*/  ISETP.GE.AND P6, PT, R25, RZ, PT ;  /* 0x000000ff1900720c */ /* 0x000fc60003fc6270 */
[----:B------:R-:W-:-:S04]  /*0bd0*/  IMAD.MOV.U32 R5, RZ, RZ, R8 ;  /* 0x000000ffff057224 */ /* 0x000fc800078e0008 */
[----:B------:R-:W-:-:S04]  /*0be0*/  IMAD.HI.U32 R6, R4, R5, RZ ;  /* 0x0000000504067227 */ /* 0x000fc800078e00ff */
[----:B------:R-:W-:Y:S02]  /*0bf0*/  IMAD.MOV R8, RZ, RZ, -R6 ;  /* 0x000000ffff087224 */ /* 0x000fe400078e0a06 */
[----:B------:R-:W-:-:S04]  /*0c00*/  IMAD.HI.U32 R6, R4, R9, RZ ;  /* 0x0000000904067227 */ /* 0x000fc800078e00ff */
[----:B------:R-:W-:-:S04]  /*0c10*/  IMAD.HI.U32 R4, R4, R3, RZ ;  /* 0x0000000304047227 */ /* 0x000fc800078e00ff */
[----:B------:R-:W-:Y:S02]  /*0c20*/  IMAD.MOV R6, RZ, RZ, -R6 ;  /* 0x000000ffff067224 */ /* 0x000fe400078e0a06 */
[----:B------:R-:W-:Y:S02]  /*0c30*/  IMAD.MOV R4, RZ, RZ, -R4 ;  /* 0x000000ffff047224 */ /* 0x000fe400078e0a04 */
[C---:B------:R-:W-:Y:S01]  /*0c40*/  IMAD R5, R0.reuse, R8, R5 ;  /* 0x0000000800057224 */ /* 0x040fe200078e0205 */
[----:B------:R-:W-:Y:S01]  /*0c50*/  IADD3 R8, R15, 0x1e, RZ ;  /* 0x0000001e0f087810 */ /* 0x000fe20007ffe0ff */
[C---:B------:R-:W-:Y:S02]  /*0c60*/  IMAD R9, R0.reuse, R6, R9 ;  /* 0x0000000600097224 */ /* 0x040fe400078e0209 */
[C---:B------:R-:W-:Y:S01]  /*0c70*/  IMAD R3, R0.reuse, R4, R3 ;  /* 0x0000000400037224 */ /* 0x040fe200078e0203 */
[----:B------:R-:W-:Y:S01]  /*0c80*/  ISETP.GT.U32.AND P0, PT, R0, R5, PT ;  /* 0x000000050000720c */ /* 0x000fe20003f04070 */
[----:B------:R-:W-:Y:S01]  /*0c90*/  IMAD.HI.U32 R6, R16, R13, RZ ;  /* 0x0000000d10067227 */ /* 0x000fe200078e00ff */
[----:B------:R-:W-:-:S02]  /*0ca0*/  ISETP.GT.U32.AND P2, PT, R0, R9, PT ;  /* 0x000000090000720c */ /* 0x000fc40003f44070 */
[----:B------:R-:W-:Y:S01]  /*0cb0*/  ISETP.GT.U32.AND P3, PT, R0, R3, PT ;  /* 0x000000030000720c */ /* 0x000fe20003f64070 */
[----:B------:R-:W-:Y:S01]  /*0cc0*/  IMAD.MOV R6, RZ, RZ, -R6 ;  /* 0x000000ffff067224 */ /* 0x000fe200078e0a06 */
[----:B------:R-:W-:Y:S02]  /*0cd0*/  IABS R7, R8 ;  /* 0x0000000800077213 */ /* 0x000fe40000000000 */
[----:B------:R-:W-:-:S03]  /*0ce0*/  ISETP.GE.AND P5, PT, R8, RZ, PT ;  /* 0x000000ff0800720c */ /* 0x000fc60003fa6270 */
[----:B------:R-:W-:-:S04]  /*0cf0*/  IMAD.HI.U32 R4, R16, R7, RZ ;  /* 0x0000000710047227 */ /* 0x000fc800078e00ff */
[--C-:B------:R-:W-:Y:S02]  /*0d00*/  @!P0 IMAD.IADD R5, R5, 0x1, -R0.reuse ;  /* 0x0000000105058824 */ /* 0x100fe400078e0a00 */
[--C-:B------:R-:W-:Y:S01]  /*0d10*/  @!P2 IMAD.IADD R9, R9, 0x1, -R0.reuse ;  /* 0x000000010909a824 */ /* 0x100fe200078e0a00 */
[C---:B------:R-:W-:Y:S01]  /*0d20*/  ISETP.GT.U32.AND P2, PT, R0.reuse, R11, PT ;  /* 0x0000000b0000720c */ /* 0x040fe20003f44070 */
[----:B------:R-:W-:Y:S01]  /*0d30*/  @!P3 IMAD.IADD R3, R3, 0x1, -R0 ;  /* 0x000000010303b824 */ /* 0x000fe200078e0a00 */
[C---:B------:R-:W-:Y:S01]  /*0d40*/  ISETP.GT.U32.AND P0, PT, R0.reuse, R5, PT ;  /* 0x000000050000720c */ /* 0x040fe20003f04070 */
[----:B------:R-:W-:Y:S01]  /*0d50*/  IMAD.MOV R4, RZ, RZ, -R4 ;  /* 0x000000ffff047224 */ /* 0x000fe200078e0a04 */
[C---:B------:R-:W-:Y:S02]  /*0d60*/  ISETP.GT.U32.AND P3, PT, R0.reuse, R9, PT ;  /* 0x000000090000720c */ /* 0x040fe40003f64070 */
[----:B------:R-:W-:Y:S01]  /*0d70*/  ISETP.GT.U32.AND P4, PT, R0, R3, PT ;  /* 0x000000030000720c */ /* 0x000fe20003f84070 */
[----:B------:R-:W-:-:S02]  /*0d80*/  IMAD R4, R2, R4, R7 ;  /* 0x0000000402047224 */ /* 0x000fc400078e0207 */
[----:B------:R-:W-:Y:S01]  /*0d90*/  IMAD R7, R2, R6, R13 ;  /* 0x0000000602077224 */ /* 0x000fe200078e020d */
[----:B------:R-:W-:Y:S01]  /*0da0*/  IABS R13, R12 ;  /* 0x0000000c000d7213 */ /* 0x000fe20000000000 */
[----:B------:R-:W-:-:S04]  /*0db0*/  IMAD.HI.U32 R6, R16, R17, RZ ;  /* 0x0000001110067227 */ /* 0x000fc800078e00ff */
[--C-:B------:R-:W-:Y:S01]  /*0dc0*/  @!P0 IMAD.IADD R5, R5, 0x1, -R0.reuse ;  /* 0x0000000105058824 */ /* 0x100fe200078e0a00 */
[----:B------:R-:W-:Y:S01]  /*0dd0*/  ISETP.GT.U32.AND P0, PT, R2, R4, PT ;  /* 0x000000040200720c */ /* 0x000fe20003f04070 */
[--C-:B------:R-:W-:Y:S01]  /*0de0*/  @!P2 IMAD.IADD R11, R11, 0x1, -R0.reuse ;  /* 0x000000010b0ba824 */ /* 0x100fe200078e0a00 */
[----:B------:R-:W-:Y:S01]  /*0df0*/  ISETP.GE.AND P2, PT, R26, RZ, PT ;  /* 0x000000ff1a00720c */ /* 0x000fe20003f46270 */
[--C-:B------:R-:W-:Y:S01]  /*0e00*/  @!P3 IMAD.IADD R9, R9, 0x1, -R0.reuse ;  /* 0x000000010909b824 */ /* 0x100fe200078e0a00 */
[----:B------:R-:W-:Y:S01]  /*0e10*/  ISETP.GE.AND P3, PT, R28, RZ, PT ;  /* 0x000000ff1c00720c */ /* 0x000fe20003f66270 */
[----:B------:R-:W-:Y:S01]  /*0e20*/  @!P4 IMAD.IADD R3, R3, 0x1, -R0 ;  /* 0x000000010303c824 */ /* 0x000fe200078e0a00 */
[----:B------:R-:W-:Y:S01]  /*0e30*/  ISETP.GE.AND P4, PT, R27, RZ, PT ;  /* 0x000000ff1b00720c */ /* 0x000fe20003f86270 */
[----:B------:R-:W-:Y:S01]  /*0e40*/  IMAD.MOV.U32 R0, RZ, RZ, R5 ;  /* 0x000000ffff007224 */ /* 0x000fe200078e0005 */
[C---:B------:R-:W-:Y:S01]  /*0e50*/  IADD3 R27, R15.reuse, 0x12, RZ ;  /* 0x000000120f1b7810 */ /* 0x040fe20007ffe0ff */
[----:B------:R-:W-:Y:S01]  /*0e60*/  IMAD.MOV R6, RZ, RZ, -R6 ;  /* 0x000000ffff067224 */ /* 0x000fe200078e0a06 */
[----:B------:R-:W-:Y:S01]  /*0e70*/  IABS R26, R24 ;  /* 0x00000018001a7213 */ /* 0x000fe20000000000 */
[----:B------:R-:W-:Y:S01]  /*0e80*/  @!P6 IMAD.MOV R0, RZ, RZ, -R0 ;  /* 0x000000ffff00e224 */ /* 0x000fe200078e0a00 */
[C---:B------:R-:W-:Y:S01]  /*0e90*/  ISETP.GT.U32.AND P6, PT, R2.reuse, R7, PT ;  /* 0x000000070200720c */ /* 0x040fe20003fc4070 */
[----:B------:R-:W-:Y:S01]  /*0ea0*/  IMAD R5, R2, R6, R17 ;  /* 0x0000000602057224 */ /* 0x000fe200078e0211 */
[----:B------:R-:W-:Y:S01]  /*0eb0*/  LOP3.LUT R6, RZ, c[0x0][0x178], RZ, 0x33, !PT ;  /* 0x00005e00ff067a12 */ /* 0x000fe200078e33ff */
[----:B------:R-:W-:Y:S01]  /*0ec0*/  IMAD.HI.U32 R8, R16, R13, RZ ;  /* 0x0000000d10087227 */ /* 0x000fe200078e00ff */
[----:B------:R-:W-:-:S03]  /*0ed0*/  IADD3 R17, R15, 0x10, RZ ;  /* 0x000000100f117810 */ /* 0x000fc60007ffe0ff */
[----:B------:R-:W-:Y:S01]  /*0ee0*/  @!P0 IMAD.IADD R4, R4, 0x1, -R2 ;  /* 0x0000000104048824 */ /* 0x000fe200078e0a02 */
[----:B------:R-:W-:Y:S01]  /*0ef0*/  ISETP.NE.AND P0, PT, RZ, c[0x0][0x178], PT ;  /* 0x00005e00ff007a0c */ /* 0x000fe20003f05270 */
[----:B------:R-:W-:Y:S02]  /*0f00*/  IMAD.MOV R8, RZ, RZ, -R8 ;  /* 0x000000ffff087224 */ /* 0x000fe400078e0a08 */
[----:B------:R-:W-:Y:S01]  /*0f10*/  @!P2 IMAD.MOV R11, RZ, RZ, -R11 ;  /* 0x000000ffff0ba224 */ /* 0x000fe200078e0a0b */
[----:B------:R-:W-:Y:S01]  /*0f20*/  ISETP.GE.AND P2, PT, R10, RZ, PT ;  /* 0x000000ff0a00720c */ /* 0x000fe20003f46270 */
[----:B------:R-:W-:Y:S01]  /*0f30*/  @!P6 IMAD.IADD R7, R7, 0x1, -R2 ;  /* 0x000000010707e824 */ /* 0x000fe200078e0a02 */
[----:B------:R-:W-:Y:S01]  /*0f40*/  SEL R10, R6, R0, !P0 ;  /* 0x00000000060a7207 */ /* 0x000fe20004000000 */
[----:B------:R-:W-:Y:S01]  /*0f50*/  @!P4 IMAD.MOV R9, RZ, RZ, -R9 ;  /* 0x000000ffff09c224 */ /* 0x000fe200078e0a09 */
[----:B------:R-:W-:Y:S01]  /*0f60*/  ISETP.GE.AND P4, PT, R12, RZ, PT ;  /* 0x000000ff0c00720c */ /* 0x000fe20003f86270 */
[C---:B------:R-:W-:Y:S01]  /*0f70*/  IMAD R14, R2.reuse, R8, R13 ;  /* 0x00000008020e7224 */ /* 0x040fe200078e020d */
[----:B------:R-:W-:Y:S01]  /*0f80*/  ISETP.GT.U32.AND P6, PT, R2, R7, PT ;  /* 0x000000070200720c */ /* 0x000fe20003fc4070 */
[----:B------:R-:W-:Y:S01]  /*0f90*/  @!P3 IMAD.MOV R3, RZ, RZ, -R3 ;  /* 0x000000ffff03b224 */ /* 0x000fe200078e0a03 */
[C---:B------:R-:W-:Y:S01]  /*0fa0*/  SEL R8, R6.reuse, R11, !P0 ;  /* 0x0000000b06087207 */ /* 0x040fe20004000000 */
[----:B------:R0:W-:Y:S01]  /*0fb0*/  STL [R1+0xc], R10 ;  /* 0x00000c0a01007387 */ /* 0x0001e20000100800 */
[----:B------:R-:W-:-:S02]  /*0fc0*/  SEL R0, R6, R9, !P0 ;  /* 0x0000000906007207 */ /* 0x000fc40004000000 */
[----:B------:R-:W-:Y:S01]  /*0fd0*/  ISETP.GT.U32.AND P3, PT, R2, R4, PT ;  /* 0x000000040200720c */ /* 0x000fe20003f64070 */
[----:B------:R1:W-:Y:S01]  /*0fe0*/  STL [R1+0x8], R8 ;  /* 0x0000080801007387 */ /* 0x0003e20000100800 */
[----:B------:R-:W-:Y:S02]  /*0ff0*/  SEL R3, R6, R3, !P0 ;  /* 0x0000000306037207 */ /* 0x000fe40004000000 */
[----:B------:R-:W-:Y:S01]  /*1000*/  IABS R9, R17 ;  /* 0x0000001100097213 */ /* 0x000fe20000000000 */
[----:B------:R2:W-:Y:S02]  /*1010*/  STL [R1+0x4], R0 ;  /* 0x0000040001007387 */ /* 0x0005e40000100800 */
[--C-:B------:R-:W-:Y:S01]  /*1020*/  @!P6 IMAD.IADD R7, R7, 0x1, -R2.reuse ;  /* 0x000000010707e824 */ /* 0x100fe200078e0a02 */
[----:B------:R-:W-:Y:S01]  /*1030*/  ISETP.GT.U32.AND P6, PT, R2, R5, PT ;  /* 0x000000050200720c */ /* 0x000fe20003fc4070 */
[----:B------:R3:W-:Y:S01]  /*1040*/  STL [R1], R3 ;  /* 0x0000000301007387 */ /* 0x0007e20000100800 */
[----:B0-----:R-:W-:Y:S01]  /*1050*/  IABS R10, R27 ;  /* 0x0000001b000a7213 */ /* 0x001fe20000000000 */
[----:B------:R-:W-:Y:S01]  /*1060*/  @!P1 IMAD.MOV R7, RZ, RZ, -R7 ;  /* 0x000000ffff079224 */ /* 0x000fe200078e0a07 */
[----:B-1----:R-:W-:Y:S01]  /*1070*/  IABS R8, R18 ;  /* 0x0000001200087213 */ /* 0x002fe20000000000 */
[----:B------:R-:W-:Y:S01]  /*1080*/  @!P3 IMAD.IADD R4, R4, 0x1, -R2 ;  /* 0x000000010404b824 */ /* 0x000fe200078e0a02 */
[C---:B--2---:R-:W-:Y:S01]  /*1090*/  IADD3 R0, R15.reuse, 0x16, RZ ;  /* 0x000000160f007810 */ /* 0x044fe20007ffe0ff */
[----:B------:R-:W-:Y:S01]  /*10a0*/  IMAD.HI.U32 R6, R16, R10, RZ ;  /* 0x0000000a10067227 */ /* 0x000fe200078e00ff */
[----:B---3--:R-:W-:-:S03]  /*10b0*/  IADD3 R3, R15, 0x14, RZ ;  /* 0x000000140f037810 */ /* 0x008fc60007ffe0ff */
[----:B------:R-:W-:Y:S01]  /*10c0*/  @!P5 IMAD.MOV R4, RZ, RZ, -R4 ;  /* 0x000000ffff04d224 */ /* 0x000fe200078e0a04 */
[----:B------:R-:W-:Y:S01]  /*10d0*/  IABS R12, R0 ;  /* 0x00000000000c7213 */ /* 0x000fe20000000000 */
[----:B------:R-:W-:Y:S01]  /*10e0*/  @!P6 IMAD.IADD R5, R5, 0x1, -R2 ;  /* 0x000000010505e824 */ /* 0x000fe200078e0a02 */
[----:B------:R-:W-:Y:S01]  /*10f0*/  ISETP.GT.U32.AND P6, PT, R2, R14, PT ;  /* 0x0000000e0200720c */ /* 0x000fe20003fc4070 */
[----:B------:R-:W-:Y:S01]  /*1100*/  IMAD.MOV R6, RZ, RZ, -R6 ;  /* 0x000000ffff067224 */ /* 0x000fe200078e0a06 */
[----:B------:R-:W-:Y:S01]  /*1110*/  IABS R11, R3 ;  /* 0x00000003000b7213 */ /* 0x000fe20000000000 */
[----:B------:R-:W-:Y:S01]  /*1120*/  IMAD.HI.U32 R19, R16, R12, RZ ;  /* 0x0000000c10137227 */ /* 0x000fe200078e00ff */
[----:B------:R-:W-:Y:S02]  /*1130*/  ISETP.GE.AND P3, PT, R3, RZ, PT ;  /* 0x000000ff0300720c */ /* 0x000fe40003f66270 */
[----:B------:R-:W-:Y:S01]  /*1140*/  ISETP.GE.AND P0, PT, R0, RZ, PT ;  /* 0x000000ff0000720c */ /* 0x000fe20003f06270 */
[----:B------:R-:W-:-:S04]  /*1150*/  IMAD.HI.U32 R13, R16, R11, RZ ;  /* 0x0000000b100d7227 */ /* 0x000fc800078e00ff */
[----:B------:R-:W-:Y:S02]  /*1160*/  IMAD.MOV R19, RZ, RZ, -R19 ;  /* 0x000000ffff137224 */ /* 0x000fe400078e0a13 */
[----:B------:R-:W-:Y:S01]  /*1170*/  @!P6 IMAD.IADD R14, R14, 0x1, -R2 ;  /* 0x000000010e0ee824 */ /* 0x000fe200078e0a02 */
[C---:B------:R-:W-:Y:S01]  /*1180*/  ISETP.GT.U32.AND P6, PT, R2.reuse, R5, PT ;  /* 0x000000050200720c */ /* 0x040fe20003fc4070 */
[----:B------:R-:W-:Y:S02]  /*1190*/  IMAD.MOV R13, RZ, RZ, -R13 ;  /* 0x000000ffff0d7224 */ /* 0x000fe400078e0a0d */
[C---:B------:R-:W-:Y:S01]  /*11a0*/  IMAD R12, R2.reuse, R19, R12 ;  /* 0x00000013020c7224 */ /* 0x040fe200078e020c */
[C---:B------:R-:W-:Y:S01]  /*11b0*/  ISETP.GT.U32.AND P5, PT, R2.reuse, R14, PT ;  /* 0x0000000e0200720c */ /* 0x040fe20003fa4070 */
[----:B------:R-:W-:Y:S01]  /*11c0*/  IMAD R11, R2, R13, R11 ;  /* 0x0000000d020b7224 */ /* 0x000fe200078e020b */
[----:B------:R-:W-:Y:S01]  /*11d0*/  IADD3 R19, R15, 0xc, RZ ;  /* 0x0000000c0f137810 */ /* 0x000fe20007ffe0ff */
[----:B------:R-:W-:Y:S01]  /*11e0*/  IMAD.HI.U32 R3, R16, R9, RZ ;  /* 0x0000000910037227 */ /* 0x000fe200078e00ff */
[----:B------:R-:W-:-:S02]  /*11f0*/  ISETP.GT.U32.AND P1, PT, R2, R12, PT ;  /* 0x0000000c0200720c */ /* 0x000fc40003f24070 */
[----:B------:R-:W-:Y:S01]  /*1200*/  IABS R13, R19 ;  /* 0x00000013000d7213 */ /* 0x000fe20000000000 */
[C---:B------:R-:W-:Y:S01]  /*1210*/  IMAD R10, R2.reuse, R6, R10 ;  /* 0x00000006020a7224 */ /* 0x040fe200078e020a */
[----:B------:R-:W-:Y:S01]  /*1220*/  IABS R6, R21 ;  /* 0x0000001500067213 */ /* 0x000fe20000000000 */
[----:B------:R-:W-:Y:S01]  /*1230*/  @!P6 IMAD.IADD R5, R5, 0x1, -R2 ;  /* 0x000000010505e824 */ /* 0x000fe200078e0a02 */
[----:B------:R-:W-:Y:S01]  /*1240*/  ISETP.GT.U32.AND P6, PT, R2, R11, PT ;  /* 0x0000000b0200720c */ /* 0x000fe20003fc4070 */
[----:B------:R-:W-:-:S04]  /*1250*/  IMAD.HI.U32 R0, R16, R8, RZ ;  /* 0x0000000810007227 */ /* 0x000fc800078e00ff */
[----:B------:R-:W-:Y:S02]  /*1260*/  IMAD.MOV R3, RZ, RZ, -R3 ;  /* 0x000000ffff037224 */ /* 0x000fe400078e0a03 */
[----:B------:R-:W-:Y:S01]  /*1270*/  @!P5 IMAD.IADD R14, R14, 0x1, -R2 ;  /* 0x000000010e0ed824 */ /* 0x000fe200078e0a02 */
[C---:B------:R-:W-:Y:S01]  /*1280*/  ISETP.GT.U32.AND P5, PT, R2.reuse, R10, PT ;  /* 0x0000000a0200720c */ /* 0x040fe20003fa4070 */
[----:B------:R-:W-:Y:S02]  /*1290*/  IMAD.MOV R0, RZ, RZ, -R0 ;  /* 0x000000ffff007224 */ /* 0x000fe400078e0a00 */
[C---:B------:R-:W-:Y:S02]  /*12a0*/  IMAD R9, R2.reuse, R3, R9 ;  /* 0x0000000302097224 */ /* 0x040fe400078e0209 */
[----:B------:R-:W-:Y:S01]  /*12b0*/  IMAD R8, R2, R0, R8 ;  /* 0x0000000002087224 */ /* 0x000fe200078e0208 */
[----:B------:R-:W-:Y:S01]  /*12c0*/  IABS R0, R20 ;  /* 0x0000001400007213 */ /* 0x000fe20000000000 */
[--C-:B------:R-:W-:Y:S01]  /*12d0*/  @!P1 IMAD.IADD R12, R12, 0x1, -R2.reuse ;  /* 0x000000010c0c9824 */ /* 0x100fe200078e0a02 */
[----:B------:R-:W-:Y:S01]  /*12e0*/  ISETP.GT.U32.AND P1, PT, R2, R9, PT ;  /* 0x000000090200720c */ /* 0x000fe20003f24070 */
[----:B------:R-:W-:-:S02]  /*12f0*/  @!P6 IMAD.IADD R11, R11, 0x1, -R2 ;  /* 0x000000010b0be824 */ /* 0x000fc400078e0a02 */
[----:B------:R-:W-:Y:S01]  /*1300*/  IMAD.HI.U32 R22, R16, R0, RZ ;  /* 0x0000000010167227 */ /* 0x000fe200078e00ff */
[----:B------:R-:W-:-:S03]  /*1310*/  ISETP.GT.U32.AND P6, PT, R2, R12, PT ;  /* 0x0000000c0200720c */ /* 0x000fc60003fc4070 */
[----:B------:R-:W-:Y:S01]  /*1320*/  @!P5 IMAD.IADD R10, R10, 0x1, -R2 ;  /* 0x000000010a0ad824 */ /* 0x000fe200078e0a02 */
[----:B------:R-:W-:Y:S01]  /*1330*/  ISETP.GT.U32.AND P5, PT, R2, R11, PT ;  /* 0x0000000b0200720c */ /* 0x000fe20003fa4070 */
[----:B------:R-:W-:-:S04]  /*1340*/  IMAD.HI.U32 R3, R16, R6, RZ ;  /* 0x0000000610037227 */ /* 0x000fc800078e00ff */
[----:B------:R-:W-:Y:S02]  /*1350*/  IMAD.MOV R22, RZ, RZ, -R22 ;  /* 0x000000ffff167224 */ /* 0x000fe400078e0a16 */
[----:B------:R-:W-:-:S04]  /*1360*/  IMAD.HI.U32 R23, R16, R13, RZ ;  /* 0x0000000d10177227 */ /* 0x000fc800078e00ff */
[----:B------:R-:W-:Y:S02]  /*1370*/  IMAD.MOV R3, RZ, RZ, -R3 ;  /* 0x000000ffff037224 */ /* 0x000fe400078e0a03 */
[C---:B------:R-:W-:Y:S01]  /*1380*/  IMAD R0, R2.reuse, R22, R0 ;  /* 0x0000001602007224 */ /* 0x040fe200078e0200 */
[----:B------:R-:W-:Y:S01]  /*1390*/  IADD3 R22, R15, 0x6, RZ ;  /* 0x000000060f167810 */ /* 0x000fe20007ffe0ff */
[----:B------:R-:W-:Y:S02]  /*13a0*/  IMAD.MOV R23, RZ, RZ, -R23 ;  /* 0x000000ffff177224 */ /* 0x000fe400078e0a17 */
[----:B------:R-:W-:Y:S02]  /*13b0*/  @!P1 IMAD.IADD R9, R9, 0x1, -R2 ;  /* 0x0000000109099824 */ /* 0x000fe400078e0a02 */
[C---:B------:R-:W-:Y:S01]  /*13c0*/  IMAD R6, R2.reuse, R3, R6 ;  /* 0x0000000302067224 */ /* 0x040fe200078e0206 */
[----:B------:R-:W-:Y:S01]  /*13d0*/  IABS R3, R22 ;  /* 0x0000001600037213 */ /* 0x000fe20000000000 */
[C---:B------:R-:W-:Y:S01]  /*13e0*/  IMAD R13, R2.reuse, R23, R13 ;  /* 0x00000017020d7224 */ /* 0x040fe200078e020d */
[----:B------:R-:W-:Y:S01]  /*13f0*/  ISETP.GT.U32.AND P1, PT, R2, R9, PT ;  /* 0x000000090200720c */ /* 0x000fe20003f24070 */
[----:B------:R-:W-:Y:S01]  /*1400*/  @!P5 IMAD.IADD R11, R11, 0x1, -R2 ;  /* 0x000000010b0bd824 */ /* 0x000fe200078e0a02 */
[----:B------:R-:W-:Y:S01]  /*1410*/  IADD3 R23, R15, 0x4, RZ ;  /* 0x000000040f177810 */ /* 0x000fe20007ffe0ff */
[----:B------:R-:W-:Y:S01]  /*1420*/  IMAD.HI.U32 R28, R16, R3, RZ ;  /* 0x00000003101c7227 */ /* 0x000fe200078e00ff */
[----:B------:R-:W-:-:S02]  /*1430*/  ISETP.GT.U32.AND P5, PT, R2, R13, PT ;  /* 0x0000000d0200720c */ /* 0x000fc40003fa4070 */
[----:B------:R-:W-:Y:S01]  /*1440*/  IABS R25, R23 ;  /* 0x0000001700197213 */ /* 0x000fe20000000000 */
[----:B------:R-:W-:Y:S02]  /*1450*/  IMAD.MOV R28, RZ, RZ, -R28 ;  /* 0x000000ffff1c7224 */ /* 0x000fe400078e0a1c */
[--C-:B------:R-:W-:Y:S01]  /*1460*/  @!P6 IMAD.IADD R12, R12, 0x1, -R2.reuse ;  /* 0x000000010c0ce824 */ /* 0x100fe200078e0a02 */
[C---:B------:R-:W-:Y:S01]  /*1470*/  ISETP.GT.U32.AND P6, PT, R2.reuse, R8, PT ;  /* 0x000000080200720c */ /* 0x040fe20003fc4070 */
[C---:B------:R-:W-:Y:S02]  /*1480*/  IMAD R3, R2.reuse, R28, R3 ;  /* 0x0000001c02037224 */ /* 0x040fe400078e0203 */
[----:B------:R-:W-:Y:S01]  /*1490*/  @!P1 IMAD.IADD R9, R9, 0x1, -R2 ;  /* 0x0000000109099824 */ /* 0x000fe200078e0a02 */
[----:B------:R-:W-:Y:S01]  /*14a0*/  ISETP.GT.U32.AND P1, PT, R2, R6, PT ;  /* 0x000000060200720c */ /* 0x000fe20003f24070 */
[----:B------:R-:W-:-:S04]  /*14b0*/  IMAD.HI.U32 R28, R16, R25, RZ ;  /* 0x00000019101c7227 */ /* 0x000fc800078e00ff */
[----:B------:R-:W-:Y:S01]  /*14c0*/  @!P5 IMAD.IADD R13, R13, 0x1, -R2 ;  /* 0x000000010d0dd824 */ /* 0x000fe200078e0a02 */
[C---:B------:R-:W-:Y:S01]  /*14d0*/  ISETP.GT.U32.AND P5, PT, R2.reuse, R3, PT ;  /* 0x000000030200720c */ /* 0x040fe20003fa4070 */
[----:B------:R-:W-:Y:S02]  /*14e0*/  IMAD.MOV R28, RZ, RZ, -R28 ;  /* 0x000000ffff1c7224 */ /* 0x000fe400078e0a1c */
[----:B------:R-:W-:Y:S01]  /*14f0*/  @!P2 IMAD.MOV R5, RZ, RZ, -R5 ;  /* 0x000000ffff05a224 */ /* 0x000fe200078e0a05 */
[C---:B------:R-:W-:Y:S01]  /*1500*/  ISETP.GT.U32.AND P2, PT, R2.reuse, R10, PT ;  /* 0x0000000a0200720c */ /* 0x040fe20003f44070 */
[----:B------:R-:W-:Y:S02]  /*1510*/  IMAD R25, R2, R28, R25 ;  /* 0x0000001c02197224 */ /* 0x000fe400078e0219 */
[----:B------:R-:W0:Y:S01]  /*1520*/  S2R R28, SR_TID.X ;  /* 0x00000000001c7919 */ /* 0x000e220000002100 */
[--C-:B------:R-:W-:Y:S01]  /*1530*/  @!P6 IMAD.IADD R8, R8, 0x1, -R2.reuse ;  /* 0x000000010808e824 */ /* 0x100fe200078e0a02 */
[----:B------:R-:W-:Y:S01]  /*1540*/  ISETP.GE.AND P6, PT, R27, RZ, PT ;  /* 0x000000ff1b00720c */ /* 0x000fe20003fc6270 */
[----:B------:R-:W-:Y:S01]  /*1550*/  @!P1 IMAD.IADD R6, R6, 0x1, -R2 ;  /* 0x0000000106069824 */ /* 0x000fe200078e0a02 */
[----:B------:R-:W-:Y:S01]  /*1560*/  ISETP.GE.AND P1, PT, R17, RZ, PT ;  /* 0x000000ff1100720c */ /* 0x000fe20003f26270 */
[----:B------:R-:W-:Y:S01]  /*1570*/  @!P0 IMAD.MOV R12, RZ, RZ, -R12 ;  /* 0x000000ffff0c8224 */ /* 0x000fe200078e0a0c */
[C---:B------:R-:W-:Y:S01]  /*1580*/  ISETP.GT.U32.AND P0, PT, R2.reuse, R13, PT ;  /* 0x0000000d0200720c */ /* 0x040fe20003f04070 */
[----:B------:R-:W-:Y:S01]  /*1590*/  @!P5 IMAD.IADD R3, R3, 0x1, -R2 ;  /* 0x000000010303d824 */ /* 0x000fe200078e0a02 */
[C---:B------:R-:W-:Y:S01]  /*15a0*/  ISETP.GT.U32.AND P5, PT, R2.reuse, R6, PT ;  /* 0x000000060200720c */ /* 0x040fe20003fa4070 */
[----:B------:R-:W-:Y:S01]  /*15b0*/  @!P4 IMAD.MOV R14, RZ, RZ, -R14 ;  /* 0x000000ffff0ec224 */ /* 0x000fe200078e0a0e */
[----:B------:R-:W-:Y:S01]  /*15c0*/  ISETP.GT.U32.AND P4, PT, R2, R8, PT ;  /* 0x000000080200720c */ /* 0x000fe20003f84070 */
[----:B------:R-:W-:Y:S01]  /*15d0*/  @!P2 IMAD.IADD R10, R10, 0x1, -R2 ;  /* 0x000000010a0aa824 */ /* 0x000fe200078e0a02 */
[----:B------:R-:W-:Y:S01]  /*15e0*/  ISETP.GT.U32.AND P2, PT, R2, R0, PT ;  /* 0x000000000200720c */ /* 0x000fe20003f44070 */
[----:B------:R-:W-:-:S04]  /*15f0*/  IMAD.HI.U32 R27, R16, R26, RZ ;  /* 0x0000001a101b7227 */ /* 0x000fc800078e00ff */
[----:B------:R-:W-:Y:S01]  /*1600*/  @!P6 IMAD.MOV R10, RZ, RZ, -R10 ;  /* 0x000000ffff0ae224 */ /* 0x000fe200078e0a0a */
[----:B------:R-:W-:Y:S01]  /*1610*/  ISETP.GT.U32.AND P6, PT, R2, R3, PT ;  /* 0x000000030200720c */ /* 0x000fe20003fc4070 */
[--C-:B------:R-:W-:Y:S01]  /*1620*/  @!P0 IMAD.IADD R13, R13, 0x1, -R2.reuse ;  /* 0x000000010d0d8824 */ /* 0x100fe200078e0a02 */
[----:B------:R-:W-:Y:S01]  /*1630*/  ISETP.GE.AND P0, PT, R18, RZ, PT ;  /* 0x000000ff1200720c */ /* 0x000fe20003f06270 */
[----:B------:R-:W-:Y:S01]  /*1640*/  @!P5 IMAD.IADD R6, R6, 0x1, -R2 ;  /* 0x000000010606d824 */ /* 0x000fe200078e0a02 */
[----:B------:R-:W-:Y:S01]  /*1650*/  ISETP.GE.AND P5, PT, R19, RZ, PT ;  /* 0x000000ff1300720c */ /* 0x000fe20003fa6270 */
[----:B------:R-:W-:Y:S01]  /*1660*/  IMAD.MOV R27, RZ, RZ, -R27 ;  /* 0x000000ffff1b7224 */ /* 0x000fe200078e0a1b */
[C---:B0-----:R-:W-:Y:S01]  /*1670*/  LOP3.LUT R17, R28.reuse, 0x7, RZ, 0xc0, !PT ;  /* 0x000000071c117812 */ /* 0x041fe200078ec0ff */
[C---:B------:R-:W-:Y:S02]  /*1680*/  IMAD.SHL.U32 R19, R28.reuse, 0x8, RZ ;  /* 0x000000081c137824 */ /* 0x040fe400078e00ff */
[----:B------:R-:W-:-:S02]  /*1690*/  IMAD.SHL.U32 R18, R28, 0x2, RZ ;  /* 0x000000021c127824 */ /* 0x000fc400078e00ff */
[----:B------:R-:W-:Y:S01]  /*16a0*/  IMAD R26, R2, R27, R26 ;  /* 0x0000001b021a7224 */ /* 0x000fe200078e021a */
[----:B------:R-:W-:Y:S01]  /*16b0*/  LOP3.LUT R19, R19, 0x30, RZ, 0xc0, !PT ;  /* 0x0000003013137812 */ /* 0x000fe200078ec0ff */
[--C-:B------:R-:W-:Y:S01]  /*16c0*/  @!P6 IMAD.IADD R3, R3, 0x1, -R2.reuse ;  /* 0x000000010303e824 */ /* 0x100fe200078e0a02 */
[----:B------:R-:W-:Y:S01]  /*16d0*/  ISETP.GE.AND P6, PT, R20, RZ, PT ;  /* 0x000000ff1400720c */ /* 0x000fe20003fc6270 */
[C---:B------:R-:W-:Y:S01]  /*16e0*/  IMAD R20, R17.reuse, 0x210, RZ ;  /* 0x0000021011147824 */ /* 0x040fe200078e02ff */
[----:B------:R-:W-:Y:S01]  /*16f0*/  SHF.R.S32.HI R27, RZ, 0x1f, R29 ;  /* 0x0000001fff1b7819 */ /* 0x000fe2000001141d */
[----:B------:R-:W-:Y:S02]  /*1700*/  IMAD R17, R17, 0x40, R19 ;  /* 0x0000004011117824 */ /* 0x000fe400078e0213 */
[----:B------:R-:W-:Y:S01]  /*1710*/  @!P1 IMAD.MOV R9, RZ, RZ, -R9 ;  /* 0x000000ffff099224 */ /* 0x000fe200078e0a09 */
[----:B------:R-:W-:Y:S01]  /*1720*/  ISETP.GT.U32.AND P1, PT, R2, R25, PT ;  /* 0x000000190200720c */ /* 0x000fe20003f24070 */
[----:B------:R-:W-:Y:S01]  /*1730*/  @!P4 IMAD.IADD R8, R8, 0x1, -R2 ;  /* 0x000000010808c824 */ /* 0x000fe200078e0a02 */
[----:B------:R-:W-:Y:S01]  /*1740*/  LOP3.LUT R17, R17, 0x30, R18, 0x78, !PT ;  /* 0x0000003011117812 */ /* 0x000fe200078e7812 */
[--C-:B------:R-:W-:Y:S01]  /*1750*/  @!P2 IMAD.IADD R0, R0, 0x1, -R2.reuse ;  /* 0x000000010000a824 */ /* 0x100fe200078e0a02 */
[----:B------:R-:W-:Y:S01]  /*1760*/  ISETP.GT.U32.AND P4, PT, R2, R26, PT ;  /* 0x0000001a0200720c */ /* 0x000fe20003f84070 */
[----:B------:R-:W-:Y:S01]  /*1770*/  @!P5 IMAD.MOV R13, RZ, RZ, -R13 ;  /* 0x000000ffff0dd224 */ /* 0x000fe200078e0a0d */
[----:B------:R-:W-:Y:S01]  /*1780*/  ISETP.GE.AND P2, PT, R15, RZ, PT ;  /* 0x000000ff0f00720c */ /* 0x000fe20003f46270 */
[----:B------:R0:W-:Y:S01]  /*1790*/  STL [R1+0x444], R17 ;  /* 0x0004441101007387 */ /* 0x0001e20000100800 */
[----:B------:R-:W-:Y:S01]  /*17a0*/  IABS R15, R15 ;  /* 0x0000000f000f7213 */ /* 0x000fe20000000000 */
[----:B------:R-:W-:Y:S01]  /*17b0*/  @!P3 IMAD.MOV R11, RZ, RZ, -R11 ;  /* 0x000000ffff0bb224 */ /* 0x000fe200078e0a0b */
[----:B------:R-:W-:Y:S01]  /*17c0*/  ISETP.GE.AND P5, PT, R22, RZ, PT ;  /* 0x000000ff1600720c */ /* 0x000fe20003fa6270 */
[----:B------:R-:W-:Y:S01]  /*17d0*/  STL [R1+0x240], RZ ;  /* 0x000240ff01007387 */ /* 0x000fe20000100800 */
[----:B------:R-:W-:Y:S01]  /*17e0*/  ISETP.GT.U32.AND P3, PT, R2, R0, PT ;  /* 0x000000000200720c */ /* 0x000fe20003f64070 */
[----:B------:R-:W-:Y:S01]  /*17f0*/  @!P1 IMAD.IADD R25, R25, 0x1, -R2 ;  /* 0x0000000119199824 */ /* 0x000fe200078e0a02 */
[----:B------:R-:W-:Y:S01]  /*1800*/  ISETP.GE.AND P1, PT, R21, RZ, PT ;  /* 0x000000ff1500720c */ /* 0x000fe20003f26270 */
[----:B------:R-:W-:Y:S01]  /*1810*/  STL [R1+0x244], RZ ;  /* 0x000244ff01007387 */ /* 0x000fe20000100800 */
[----:B------:R-:W-:Y:S01]  /*1820*/  IMAD.HI.U32 R16, R16, R15, RZ ;  /* 0x0000000f10107227 */ /* 0x000fe200078e00ff */
[----:B------:R-:W-:-:S02]  /*1830*/  LEA.HI R27, R27, R29, RZ, 0x5 ;  /* 0x0000001d1b1b7211 */ /* 0x000fc400078f28ff */
[----:B------:R-:W-:Y:S01]  /*1840*/  STL [R1+0x248], RZ ;  /* 0x000248ff01007387 */ /* 0x000fe20000100800 */
[----:B------:R-:W-:Y:S01]  /*1850*/  @!P4 IMAD.IADD R26, R26, 0x1, -R2 ;  /* 0x000000011a1ac824 */ /* 0x000fe200078e0a02 */
[C---:B------:R-:W-:Y:S01]  /*1860*/  ISETP.GT.U32.AND P4, PT, R2.reuse, R25, PT ;  /* 0x000000190200720c */ /* 0x040fe20003f84070 */
[----:B------:R-:W-:Y:S01]  /*1870*/  IMAD.MOV R16, RZ, RZ, -R16 ;  /* 0x000000ffff107224 */ /* 0x000fe200078e0a10 */
[----:B------:R-:W-:Y:S01]  /*1880*/  STL [R1+0x24c], RZ ;  /* 0x00024cff01007387 */ /* 0x000fe20000100800 */
[----:B------:R-:W-:Y:S01]  /*1890*/  @!P0 IMAD.MOV R8, RZ, RZ, -R8 ;  /* 0x000000ffff088224 */ /* 0x000fe200078e0a08 */
[C---:B------:R-:W-:Y:S01]  /*18a0*/  ISETP.GT.U32.AND P0, PT, R2.reuse, R26, PT ;  /* 0x0000001a0200720c */ /* 0x040fe20003f04070 */
[----:B------:R-:W-:Y:S01]  /*18b0*/  IMAD R15, R2, R16, R15 ;  /* 0x00000010020f7224 */ /* 0x000fe200078e020f */
[----:B------:R-:W-:Y:S01]  /*18c0*/  STL [R1+0x230], RZ ;  /* 0x000230ff01007387 */ /* 0x000fe20000100800 */
[----:B------:R-:W-:Y:S01]  /*18d0*/  LOP3.LUT R16, R18, 0x10, RZ, 0xc0, !PT ;  /* 0x0000001012107812 */ /* 0x000fe200078ec0ff */
[----:B------:R-:W-:-:S02]  /*18e0*/  @!P3 IMAD.IADD R0, R0, 0x1, -R2 ;  /* 0x000000010000b824 */ /* 0x000fc400078e0a02 */
[----:B------:R-:W-:Y:S01]  /*18f0*/  STL [R1+0x234], RZ ;  /* 0x000234ff01007387 */ /* 0x000fe20000100800 */
[----:B------:R-:W-:Y:S01]  /*1900*/  LOP3.LUT R16, R16, 0x20, R28, 0xf8, !PT ;  /* 0x0000002010107812 */ /* 0x000fe200078ef81c */
[----:B------:R-:W-:Y:S01]  /*1910*/  IMAD.SHL.U32 R29, R28, 0x100, RZ ;  /* 0x000001001c1d7824 */ /* 0x000fe200078e00ff */
[----:B------:R-:W-:Y:S01]  /*1920*/  ISETP.GT.U32.AND P3, PT, R2, R15, PT ;  /* 0x0000000f0200720c */ /* 0x000fe20003f64070 */
[----:B------:R-:W-:Y:S01]  /*1930*/  STL [R1+0x238], RZ ;  /* 0x000238ff01007387 */ /* 0x000fe20000100800 */
[--C-:B------:R-:W-:Y:S01]  /*1940*/  @!P4 IMAD.IADD R25, R25, 0x1, -R2.reuse ;  /* 0x000000011919c824 */ /* 0x100fe200078e0a02 */
[----:B------:R-:W-:Y:S01]  /*1950*/  LOP3.LUT R16, R20, R16, RZ, 0x3c, !PT ;  /* 0x0000001014107212 */ /* 0x000fe200078e3cff */
[----:B------:R-:W-:Y:S01]  /*1960*/  @!P0 IMAD.IADD R26, R26, 0x1, -R2 ;  /* 0x000000011a1a8824 */ /* 0x000fe200078e0a02 */
[----:B------:R-:W-:Y:S01]  /*1970*/  STL [R1+0x23c], RZ ;  /* 0x00023cff01007387 */ /* 0x000fe20000100800 */
[----:B------:R-:W-:Y:S01]  /*1980*/  ISETP.GE.AND P4, PT, R23, RZ, PT ;  /* 0x000000ff1700720c */ /* 0x000fe20003f86270 */
[----:B------:R-:W-:Y:S01]  /*1990*/  @!P1 IMAD.MOV R6, RZ, RZ, -R6 ;  /* 0x000000ffff069224 */ /* 0x000fe200078e0a06 */
[----:B------:R-:W-:Y:S01]  /*19a0*/  ISETP.GE.AND P0, PT, R24, RZ, PT ;  /* 0x000000ff1800720c */ /* 0x000fe20003f06270 */
[----:B------:R-:W-:Y:S01]  /*19b0*/  STL [R1+0x220], RZ ;  /* 0x000220ff01007387 */ /* 0x000fe20000100800 */
[----:B------:R-:W-:Y:S01]  /*19c0*/  LOP3.LUT R29, R16, 0x1000, R29, 0xf8, !PT ;  /* 0x00001000101d7812 */ /* 0x000fe200078ef81d */
[----:B------:R-:W-:Y:S01]  /*19d0*/  IMAD.MOV.U32 R16, RZ, RZ, R0 ;  /* 0x000000ffff107224 */ /* 0x000fe200078e0000 */
[----:B------:R-:W-:Y:S01]  /*19e0*/  LOP3.LUT R28, R28, 0x3f, RZ, 0xc0, !PT ;  /* 0x0000003f1c1c7812 */ /* 0x000fe200078ec0ff */
[----:B------:R-:W-:Y:S01]  /*19f0*/  STL [R1+0x224], RZ ;  /* 0x000224ff01007387 */ /* 0x000fe20000100800 */
[----:B------:R-:W-:-:S02]  /*1a00*/  @!P3 IMAD.IADD R15, R15, 0x1, -R2 ;  /* 0x000000010f0fb824 */ /* 0x000fc400078e0a02 */
[----:B------:R-:W-:Y:S01]  /*1a10*/  IMAD.MOV.U32 R0, RZ, RZ, R3 ;  /* 0x000000ffff007224 */ /* 0x000fe200078e0003 */
[----:B------:R-:W-:Y:S01]  /*1a20*/  STL [R1+0x228], RZ ;  /* 0x000228ff01007387 */ /* 0x000fe20000100800 */
[----:B------:R-:W-:Y:S01]  /*1a30*/  IMAD.MOV.U32 R3, RZ, RZ, R26 ;  /* 0x000000ffff037224 */ /* 0x000fe200078e001a */
[----:B------:R-:W-:Y:S01]  /*1a40*/  ISETP.GT.U32.AND P3, PT, R2, R15, PT ;  /* 0x0000000f0200720c */ /* 0x000fe20003f64070 */
[----:B------:R-:W-:Y:S01]  /*1a50*/  @!P6 IMAD.MOV R16, RZ, RZ, -R16 ;  /* 0x000000ffff10e224 */ /* 0x000fe200078e0a10 */
[----:B------:R-:W-:Y:S01]  /*1a60*/  STL [R1+0x22c], RZ ;  /* 0x00022cff01007387 */ /* 0x000fe20000100800 */
[----:B------:R-:W-:Y:S02]  /*1a70*/  @!P5 IMAD.MOV R0, RZ, RZ, -R0 ;  /* 0x000000ffff00d224 */ /* 0x000fe400078e0a00 */
[----:B------:R-:W-:Y:S01]  /*1a80*/  @!P4 IMAD.MOV R25, RZ, RZ, -R25 ;  /* 0x000000ffff19c224 */ /* 0x000fe200078e0a19 */
[----:B------:R-:W-:Y:S01]  /*1a90*/  STL [R1+0x1f0], RZ ;  /* 0x0001f0ff01007387 */ /* 0x000fe20000100800 */
[----:B------:R-:W-:-:S02]  /*1aa0*/  @!P0 IMAD.MOV R3, RZ, RZ, -R3 ;  /* 0x000000ffff038224 */ /* 0x000fc400078e0a03 */
[----:B------:R-:W-:Y:S01]  /*1ab0*/  IMAD.SHL.U32 R28, R28, 0x2, RZ ;  /* 0x000000021c1c7824 */ /* 0x000fe200078e00ff */
[----:B------:R-:W-:Y:S01]  /*1ac0*/  STL [R1+0x1f4], RZ ;  /* 0x0001f4ff01007387 */ /* 0x000fe20000100800 */
[----:B------:R-:W-:Y:S02]  /*1ad0*/  IMAD.MOV.U32 R24, RZ, RZ, c[0x0][0x188] ;  /* 0x00006200ff187624 */ /* 0x000fe400078e00ff */
[----:B------:R-:W-:Y:S01]  /*1ae0*/  @!P3 IMAD.IADD R15, R15, 0x1, -R2 ;  /* 0x000000010f0fb824 */ /* 0x000fe200078e0a02 */
[----:B------:R-:W-:Y:S01]  /*1af0*/  STL [R1+0x1f8], RZ ;  /* 0x0001f8ff01007387 */ /* 0x000fe20000100800 */
[----:B------:R-:W-:Y:S01]  /*1b00*/  ISETP.NE.AND P3, PT, RZ, c[0x0][0x17c], PT ;  /* 0x00005f00ff007a0c */ /* 0x000fe20003f65270 */
[----:B------:R-:W-:Y:S01]  /*1b10*/  IMAD R26, R24, 0x1e, RZ ;  /* 0x0000001e181a7824 */ /* 0x000fe200078e02ff */
[----:B------:R-:W-:Y:S01]  /*1b20*/  LOP3.LUT R2, RZ, c[0x0][0x17c], RZ, 0x33, !PT ;  /* 0x00005f00ff027a12 */ /* 0x000fe200078e33ff */
[----:B------:R-:W-:Y:S01]  /*1b30*/  STL [R1+0x1fc], RZ ;  /* 0x0001fcff01007387 */ /* 0x000fe20000100800 */
[----:B------:R-:W-:-:S02]  /*1b40*/  @!P2 IMAD.MOV R15, RZ, RZ, -R15 ;  /* 0x000000ffff0fa224 */ /* 0x000fc400078e0a0f */
[C---:B------:R-:W-:Y:S01]  /*1b50*/  SEL R19, R2.reuse, R4, !P3 ;  /* 0x0000000402137207 */ /* 0x040fe20005800000 */
[----:B------:R-:W-:Y:S01]  /*1b60*/  STL [R1+0x130], RZ ;  /* 0x000130ff01007387 */ /* 0x000fe20000100800 */
[C---:B------:R-:W-:Y:S02]  /*1b70*/  SEL R18, R2.reuse, R7, !P3 ;  /* 0x0000000702127207 */ /* 0x040fe40005800000 */
[C---:B0-----:R-:W-:Y:S01]  /*1b80*/  SEL R17, R2.reuse, R5, !P3 ;  /* 0x0000000502117207 */ /* 0x041fe20005800000 */
[----:B------:R-:W-:Y:S01]  /*1b90*/  STL [R1+0x134], RZ ;  /* 0x000134ff01007387 */ /* 0x000fe20000100800 */
[C---:B------:R-:W-:Y:S02]  /*1ba0*/  SEL R14, R2.reuse, R14, !P3 ;  /* 0x0000000e020e7207 */ /* 0x040fe40005800000 */
[C---:B------:R-:W-:Y:S01]  /*1bb0*/  SEL R12, R2.reuse, R12, !P3 ;  /* 0x0000000c020c7207 */ /* 0x040fe20005800000 */
[----:B------:R-:W-:Y:S01]  /*1bc0*/  STL [R1+0x138], RZ ;  /* 0x000138ff01007387 */ /* 0x000fe20000100800 */
[----:B------:R-:W-:-:S02]  /*1bd0*/  SEL R11, R2, R11, !P3 ;  /* 0x0000000b020b7207 */ /* 0x000fc40005800000 */
[C---:B------:R-:W-:Y:S01]  /*1be0*/  SEL R10, R2.reuse, R10, !P3 ;  /* 0x0000000a020a7207 */ /* 0x040fe20005800000 */
[----:B------:R-:W-:Y:S01]  /*1bf0*/  STL [R1+0x13c], RZ ;  /* 0x00013cff01007387 */ /* 0x000fe20000100800 */
[C---:B------:R-:W-:Y:S02]  /*1c00*/  SEL R9, R2.reuse, R9, !P3 ;  /* 0x0000000902097207 */ /* 0x040fe40005800000 */
[C---:B------:R-:W-:Y:S01]  /*1c10*/  SEL R8, R2.reuse, R8, !P3 ;  /* 0x0000000802087207 */ /* 0x040fe20005800000 */
        /* <DEDUP_REMOVED lines=10> */
[----:B------:R-:W-:Y:S02]  /*1cc0*/  SEL R2, R2, R15, !P3 ;  /* 0x0000000f02027207 */ /* 0x000fe40005800000 */
[----:B------:R-:W-:Y:S01]  /*1cd0*/  LOP3.LUT R16, R28, 0x20, RZ, 0x3c, !PT ;  /* 0x000000201c107812 */ /* 0x000fe200078e3cff */
[----:B------:R-:W-:Y:S01]  /*1ce0*/  STL [R1+0x110], RZ ;  /* 0x000110ff01007387 */ /* 0x000fe20000100800 */
[----:B------:R-:W-:-:S02]  /*1cf0*/  IMAD R19, R19, c[0x0][0x190], RZ ;  /* 0x0000640013137a24 */ /* 0x000fc400078e02ff */
[----:B------:R-:W-:Y:S01]  /*1d00*/  IMAD R18, R18, c[0x0][0x190], RZ ;  /* 0x0000640012127a24 */ /* 0x000fe200078e02ff */
[----:B------:R-:W-:Y:S01]  /*1d10*/  STL [R1+0x114], RZ ;  /* 0x000114ff01007387 */ /* 0x000fe20000100800 */
[----:B------:R-:W-:Y:S02]  /*1d20*/  IMAD R17, R17, c[0x0][0x190], RZ ;  /* 0x0000640011117a24 */ /* 0x000fe400078e02ff */
[----:B------:R-:W-:Y:S01]  /*1d30*/  IMAD R14, R14, c[0x0][0x190], RZ ;  /* 0x000064000e0e7a24 */ /* 0x000fe200078e02ff */
[----:B------:R-:W-:Y:S01]  /*1d40*/  STL [R1+0x118], RZ ;  /* 0x000118ff01007387 */ /* 0x000fe20000100800 */
[----:B------:R-:W-:Y:S02]  /*1d50*/  IMAD R12, R12, c[0x0][0x190], RZ ;  /* 0x000064000c0c7a24 */ /* 0x000fe400078e02ff */
[----:B------:R-:W-:Y:S01]  /*1d60*/  IMAD R11, R11, c[0x0][0x190], RZ ;  /* 0x000064000b0b7a24 */ /* 0x000fe200078e02ff */
        /* <DEDUP_REMOVED lines=11> */
[----:B------:R-:W-:Y:S01]  /*1e20*/  IMAD R25, R24, 0x1f, RZ ;  /* 0x0000001f18197824 */ /* 0x000fe200078e02ff */
[----:B------:R-:W-:Y:S01]  /*1e30*/  STL [R1+0xfc], RZ ;  /* 0x0000fcff01007387 */ /* 0x000fe20000100800 */
[----:B------:R-:W-:-:S03]  /*1e40*/  IMAD.MOV.U32 R0, RZ, RZ, c[0x0][0x180] ;  /* 0x00006000ff007624 */ /* 0x000fc600078e00ff */
[----:B------:R-:W-:Y:S04]  /*1e50*/  STL [R1+0x60], RZ ;  /* 0x000060ff01007387 */ /* 0x000fe80000100800 */
        /* <DEDUP_REMOVED lines=95> */
[----:B------:R-:W2:Y:S04]  /*2450*/  LDL.LU R20, [R1+0xc] ;  /* 0x00000c0001147983 */ /* 0x000ea80000300800 */
[----:B------:R-:W3:Y:S04]  /*2460*/  LDL.LU R23, [R1+0x8] ;  /* 0x0000080001177983 */ /* 0x000ee80000300800 */
[----:B------:R-:W4:Y:S04]  /*2470*/  LDL.LU R21, [R1+0x4] ;  /* 0x0000040001157983 */ /* 0x000f280000300800 */
[----:B------:R-:W4:Y:S01]  /*2480*/  LDL.LU R22, [R1] ;  /* 0x0000000001167983 */ /* 0x000f220000300800 */
[----:B------:R-:W-:Y:S01]  /*2490*/  LOP3.LUT R15, R28, 0x10, RZ, 0x3c, !PT ;  /* 0x000000101c0f7812 */ /* 0x000fe200078e3cff */
[----:B------:R-:W-:Y:S01]  /*24a0*/  IMAD R4, R4, c[0x0][0x190], RZ ;  /* 0x0000640004047a24 */ /* 0x000fe200078e02ff */
[C---:B------:R-:W-:Y:S01]  /*24b0*/  LOP3.LUT R15, R28.reuse, 0x30, RZ, 0x3c, !PT ;  /* 0x000000301c0f7812 */ /* 0x040fe200078e3cff */
[----:B------:R-:W-:Y:S01]  /*24c0*/  STL.64 [R1+0x8a0], R28 ;  /* 0x0008a01c01007387 */ /* 0x000fe20000100a00 */
[C---:B------:R-:W-:Y:S01]  /*24d0*/  LOP3.LUT R16, R28.reuse, 0x40, RZ, 0x3c, !PT ;  /* 0x000000401c107812 */ /* 0x040fe200078e3cff */
[----:B------:R-:W-:Y:S01]  /*24e0*/  IMAD R3, R3, c[0x0][0x190], RZ ;  /* 0x0000640003037a24 */ /* 0x000fe200078e02ff */
[----:B------:R-:W-:Y:S01]  /*24f0*/  LOP3.LUT R15, R28, 0x50, RZ, 0x3c, !PT ;  /* 0x000000501c0f7812 */ /* 0x000fe200078e3cff */
[----:B------:R-:W-:Y:S01]  /*2500*/  IMAD R2, R2, c[0x0][0x190], RZ ;  /* 0x0000640002027a24 */ /* 0x000fe200078e02ff */
[----:B------:R-:W-:-:S02]  /*2510*/  LOP3.LUT R16, R28, 0x60, RZ, 0x3c, !PT ;  /* 0x000000601c107812 */ /* 0x000fc400078e3cff */
[----:B------:R-:W-:Y:S02]  /*2520*/  LOP3.LUT R15, R28, 0x70, RZ, 0x3c, !PT ;  /* 0x000000701c0f7812 */ /* 0x000fe400078e3cff */
[----:B------:R-:W-:Y:S02]  /*2530*/  SHF.R.S32.HI R16, RZ, 0x5, R27 ;  /* 0x00000005ff107819 */ /* 0x000fe4000001141b */
[----:B------:R-:W-:Y:S02]  /*2540*/  LOP3.LUT R15, R29, 0x40, RZ, 0x3c, !PT ;  /* 0x000000401d0f7812 */ /* 0x000fe400078e3cff */
[----:B------:R-:W-:Y:S01]  /*2550*/  LEA R27, P2, R19, c[0x0][0x168], 0x1 ;  /* 0x00005a00131b7a11 */ /* 0x000fe200078408ff */
[----:B------:R-:W-:Y:S04]  /*2560*/  STL [R1+0x828], R16 ;  /* 0x0008281001007387 */ /* 0x000fe80000100800 */
[----:B------:R0:W-:Y:S04]  /*2570*/  STL [R1+0x89c], R15 ;  /* 0x00089c0f01007387 */ /* 0x0001e80000100800 */
[----:B------:R1:W-:Y:S01]  /*2580*/  STL [R1+0x860], R27 ;  /* 0x0008601b01007387 */ /* 0x0003e20000100800 */
[----:B0-----:R-:W-:-:S02]  /*2590*/  LEA R15, P1, R18, c[0x0][0x168], 0x1 ;  /* 0x00005a00120f7a11 */ /* 0x001fc400078208ff */
[----:B-1----:R-:W-:-:S03]  /*25a0*/  LEA R27, P4, R14, c[0x0][0x168], 0x1 ;  /* 0x00005a000e1b7a11 */ /* 0x002fc600078808ff */
[----:B------:R0:W-:Y:S02]  /*25b0*/  STL [R1+0x858], R15 ;  /* 0x0008580f01007387 */ /* 0x0001e40000100800 */
[----:B0-----:R-:W-:-:S04]  /*25c0*/  LEA R15, P6, R12, c[0x0][0x168], 0x1 ;  /* 0x00005a000c0f7a11 */ /* 0x001fc800078c08ff */
[----:B------:R-:W-:Y:S01]  /*25d0*/  LEA.HI.X.SX32 R12, R12, c[0x0][0x16c], 0x1, P6 ;  /* 0x00005b000c0c7a11 */ /* 0x000fe200030f0eff */
[----:B--2---:R-:W-:Y:S02]  /*25e0*/  IMAD R16, R20, c[0x0][0x184], RZ ;  /* 0x0000610014107a24 */ /* 0x004fe400078e02ff */
[----:B---3--:R-:W-:Y:S01]  /*25f0*/  IMAD R20, R23, c[0x0][0x184], RZ ;  /* 0x0000610017147a24 */ /* 0x008fe200078e02ff */
[----:B------:R-:W-:Y:S01]  /*2600*/  LEA R23, P0, R17, c[0x0][0x168], 0x1 ;  /* 0x00005a0011177a11 */ /* 0x000fe200078008ff */
[----:B------:R-:W-:-:S04]  /*2610*/  IMAD.WIDE R28, R16, 0x2, RZ ;  /* 0x00000002101c7825 */ /* 0x000fc800078e02ff */
[----:B------:R0:W-:Y:S01]  /*2620*/  STL [R1+0x850], R23 ;  /* 0x0008501701007387 */ /* 0x0001e20000100800 */
[----:B----4-:R-:W-:Y:S02]  /*2630*/  IMAD R21, R21, c[0x0][0x184], RZ ;  /* 0x0000610015157a24 */ /* 0x010fe400078e02ff */
[----:B------:R-:W-:Y:S01]  /*2640*/  IMAD R22, R22, c[0x0][0x184], RZ ;  /* 0x0000610016167a24 */ /* 0x000fe200078e02ff */
[----:B------:R1:W-:Y:S04]  /*2650*/  STL [R1+0x848], R27 ;  /* 0x0008481b01007387 */ /* 0x0003e80000100800 */
[----:B------:R2:W-:Y:S01]  /*2660*/  STL [R1+0x840], R15 ;  /* 0x0008400f01007387 */ /* 0x0005e20000100800 */
[----:B0-----:R-:W-:Y:S02]  /*2670*/  LEA R23, P5, R11, c[0x0][0x168], 0x1 ;  /* 0x00005a000b177a11 */ /* 0x001fe400078a08ff */
[----:B-1----:R-:W-:-:S03]  /*2680*/  LEA R27, P3, R10, c[0x0][0x168], 0x1 ;  /* 0x00005a000a1b7a11 */ /* 0x002fc600078608ff */
[----:B------:R0:W-:Y:S01]  /*2690*/  STL [R1+0x838], R23 ;  /* 0x0008381701007387 */ /* 0x0001e20000100800 */
[----:B--2---:R-:W-:-:S03]  /*26a0*/  LEA.HI.X.SX32 R15, R19, c[0x0][0x16c], 0x1, P2 ;  /* 0x00005b00130f7a11 */ /* 0x004fc600010f0eff */
[----:B------:R1:W-:Y:S01]  /*26b0*/  STL [R1+0x830], R27 ;  /* 0x0008301b01007387 */ /* 0x0003e20000100800 */
[----:B------:R-:W-:Y:S02]  /*26c0*/  LEA.HI.X.SX32 R19, R18, c[0x0][0x16c], 0x1, P1 ;  /* 0x00005b0012137a11 */ /* 0x000fe400008f0eff */
[----:B------:R-:W-:Y:S01]  /*26d0*/  LEA.HI.X.SX32 R18, R17, c[0x0][0x16c], 0x1, P0 ;  /* 0x00005b0011127a11 */ /* 0x000fe200000f0eff */
[----:B------:R2:W-:Y:S01]  /*26e0*/  STL [R1+0x85c], R15 ;  /* 0x00085c0f01007387 */ /* 0x0005e20000100800 */
[----:B------:R-:W-:Y:S02]  /*26f0*/  LEA R17, P0, R13, c[0x0][0x168], 0x1 ;  /* 0x00005a000d117a11 */ /* 0x000fe400078008ff */
[----:B0-----:R-:W-:Y:S01]  /*2700*/  LEA R23, P2, R9, c[0x0][0x168], 0x1 ;  /* 0x00005a0009177a11 */ /* 0x001fe200078408ff */
[----:B-1----:R-:W-:-:S03]  /*2710*/  IMAD R27, R24, 0x1c, RZ ;  /* 0x0000001c181b7824 */ /* 0x002fc600078e02ff */
[----:B------:R-:W-:Y:S01]  /*2720*/  LEA.HI.X.SX32 R9, R9, c[0x0][0x16c], 0x1, P2 ;  /* 0x00005b0009097a11 */ /* 0x000fe200010f0eff */
[----:B------:R-:W-:Y:S01]  /*2730*/  STL [R1+0x2a4], R23 ;  /* 0x0002a41701007387 */ /* 0x000fe20000100800 */
[----:B--2---:R-:W-:-:S03]  /*2740*/  LEA R15, P1, R8, c[0x0][0x168], 0x1 ;  /* 0x00005a00080f7a11 */ /* 0x004fc600078208ff */
[----:B------:R-:W-:Y:S01]  /*2750*/  STL [R1+0x854], R19 ;  /* 0x0008541301007387 */ /* 0x000fe20000100800 */
[----:B------:R-:W-:-:S03]  /*2760*/  LEA.HI.X.SX32 R8, R8, c[0x0][0x16c], 0x1, P1 ;  /* 0x00005b0008087a11 */ /* 0x000fc600008f0eff */
[----:B------:R0:W-:Y:S04]  /*2770*/  STL [R1+0x29c], R15 ;  /* 0x00029c0f01007387 */ /* 0x0001e80000100800 */
[----:B------:R1:W-:Y:S04]  /*2780*/  STL [R1+0x84c], R18 ;  /* 0x00084c1201007387 */ /* 0x0003e80000100800 */
[----:B------:R2:W-:Y:S01]  /*2790*/  STL [R1+0x294], R17 ;  /* 0x0002941101007387 */ /* 0x0005e20000100800 */
[----:B0-----:R-:W-:Y:S02]  /*27a0*/  LEA.HI.X.SX32 R15, R14, c[0x0][0x16c], 0x1, P4 ;  /* 0x00005b000e0f7a11 */ /* 0x001fe400020f0eff */
[----:B------:R-:W-:Y:S01]  /*27b0*/  LEA R14, P4, R7, c[0x0][0x168], 0x1 ;  /* 0x00005a00070e7a11 */ /* 0x000fe200078808ff */
[----:B-1----:R-:W-:-:S02]  /*27c0*/  IMAD.WIDE R18, R21, 0x2, RZ ;  /* 0x0000000215127825 */ /* 0x002fc400078e02ff */
[----:B------:R0:W-:Y:S01]  /*27d0*/  STL [R1+0x844], R15 ;  /* 0x0008440f01007387 */ /* 0x0001e20000100800 */
[----:B------:R-:W-:Y:S02]  /*27e0*/  LEA.HI.X.SX32 R7, R7, c[0x0][0x16c], 0x1, P4 ;  /* 0x00005b0007077a11 */ /* 0x000fe400020f0eff */
[C---:B--2---:R-:W-:Y:S01]  /*27f0*/  LEA R17, P2, R3.reuse, c[0x0][0x168], 0x1 ;  /* 0x00005a0003117a11 */ /* 0x044fe200078408ff */
[----:B------:R1:W-:Y:S03]  /*2800*/  STL [R1+0x28c], R14 ;  /* 0x00028c0e01007387 */ /* 0x0003e60000100800 */
[----:B------:R-:W-:Y:S01]  /*2810*/  LEA.HI.X.SX32 R16, R3, c[0x0][0x16c], 0x1, P2 ;  /* 0x00005b0003107a11 */ /* 0x000fe200010f0eff */
[----:B------:R2:W-:Y:S01]  /*2820*/  STL [R1+0x83c], R12 ;  /* 0x00083c0c01007387 */ /* 0x0005e20000100800 */
[----:B0-----:R-:W-:Y:S02]  /*2830*/  LEA R15, P6, R6, c[0x0][0x168], 0x1 ;  /* 0x00005a00060f7a11 */ /* 0x001fe400078c08ff */
[----:B-1----:R-:W-:-:S03]  /*2840*/  LEA.HI.X.SX32 R14, R11, c[0x0][0x16c], 0x1, P5 ;  /* 0x00005b000b0e7a11 */ /* 0x002fc600028f0eff */
[----:B------:R0:W-:Y:S01]  /*2850*/  STL [R1+0x284], R15 ;  /* 0x0002840f01007387 */ /* 0x0001e20000100800 */
[----:B------:R-:W-:Y:S02]  /*2860*/  LEA.HI.X.SX32 R11, R10, c[0x0][0x16c], 0x1, P3 ;  /* 0x00005b000a0b7a11 */ /* 0x000fe400018f0eff */
[C---:B--2---:R-:W-:Y:S01]  /*2870*/  LEA R12, P5, R5.reuse, c[0x0][0x168], 0x1 ;  /* 0x00005a00050c7a11 */ /* 0x044fe200078a08ff */
[----:B------:R1:W-:Y:S01]  /*2880*/  STL [R1+0x834], R14 ;  /* 0x0008340e01007387 */ /* 0x0003e20000100800 */
[----:B------:R-:W-:Y:S02]  /*2890*/  LEA R10, P3, R4, c[0x0][0x168], 0x1 ;  /* 0x00005a00040a7a11 */ /* 0x000fe400078608ff */
[----:B------:R-:W-:Y:S01]  /*28a0*/  LEA.HI.X.SX32 R6, R6, c[0x0][0x16c], 0x1, P6 ;  /* 0x00005b0006067a11 */ /* 0x000fe200030f0eff */
[----:B------:R2:W-:Y:S01]  /*28b0*/  STL [R1+0x27c], R12 ;  /* 0x00027c0c01007387 */ /* 0x0005e20000100800 */
[----:B------:R-:W-:Y:S02]  /*28c0*/  LEA.HI.X.SX32 R5, R5, c[0x0][0x16c], 0x1, P5 ;  /* 0x00005b0005057a11 */ /* 0x000fe400028f0eff */
[----:B0-----:R-:W-:Y:S01]  /*28d0*/  LEA R15, P1, R2, c[0x0][0x168], 0x1 ;  /* 0x00005a00020f7a11 */ /* 0x001fe200078208ff */
[----:B------:R-:W-:Y:S01]  /*28e0*/  STL [R1+0x82c], R11 ;  /* 0x00082c0b01007387 */ /* 0x000fe20000100800 */
[----:B------:R-:W-:-:S02]  /*28f0*/  LEA.HI.X.SX32 R23, R4, c[0x0][0x16c], 0x1, P3 ;  /* 0x00005b0004177a11 */ /* 0x000fc400018f0eff */
[----:B-1----:R-:W-:Y:S01]  /*2900*/  LEA.HI.X.SX32 R14, R2, c[0x0][0x16c], 0x1, P1 ;  /* 0x00005b00020e7a11 */ /* 0x002fe200008f0eff */
[----:B------:R0:W-:Y:S01]  /*2910*/  STL [R1+0x274], R10 ;  /* 0x0002740a01007387 */ /* 0x0001e20000100800 */
[----:B--2---:R-:W-:-:S03]  /*2920*/  LEA.HI.X.SX32 R12, R13, c[0x0][0x16c], 0x1, P0 ;  /* 0x00005b000d0c7a11 */ /* 0x004fc600000f0eff */
[----:B------:R-:W-:Y:S04]  /*2930*/  STL [R1+0x2a0], R9 ;  /* 0x0002a00901007387 */ /* 0x000fe80000100800 */
[----:B------:R1:W-:Y:S01]  /*2940*/  STL [R1+0x298], R8 ;  /* 0x0002980801007387 */ /* 0x0003e20000100800 */
[----:B0-----:R-:W-:-:S03]  /*2950*/  IMAD.WIDE R10, R22, 0x2, RZ ;  /* 0x00000002160a7825 */ /* 0x001fc600078e02ff */
[----:B------:R-:W-:Y:S01]  /*2960*/  STL.64 [R1+0x2e0], R28 ;  /* 0x0002e01c01007387 */ /* 0x000fe20000100a00 */
[----:B-1----:R-:W-:-:S05]  /*2970*/  IMAD.WIDE R8, R20, 0x2, RZ ;  /* 0x0000000214087825 */ /* 0x002fca00078e02ff */
[----:B------:R-:W-:Y:S01]  /*2980*/  STL.64 [R1+0x2d8], R8 ;  /* 0x0002d80801007387 */ /* 0x000fe20000100a00 */
[----:B------:R-:W-:-:S03]  /*2990*/  IMAD.WIDE R2, R25, 0x2, R8 ;  /* 0x0000000219027825 */ /* 0x000fc600078e0208 */
[----:B------:R0:W-:Y:S04]  /*29a0*/  STL [R1+0x290], R12 ;  /* 0x0002900c01007387 */ /* 0x0001e80000100800 */
[----:B------:R-:W-:Y:S04]  /*29b0*/  STL.64 [R1+0x2d0], R18 ;  /* 0x0002d01201007387 */ /* 0x000fe80000100a00 */
[----:B------:R-:W-:Y:S01]  /*29c0*/  STL [R1+0x288], R7 ;  /* 0x0002880701007387 */ /* 0x000fe20000100800 */
[----:B0-----:R-:W-:-:S03]  /*29d0*/  IMAD R12, R24, 0x1d, RZ ;  /* 0x0000001d180c7824 */ /* 0x001fc600078e02ff */
[----:B------:R-:W-:Y:S04]  /*29e0*/  STL.64 [R1+0x2c8], R10 ;  /* 0x0002c80a01007387 */ /* 0x000fe80000100a00 */
[----:B------:R0:W-:Y:S04]  /*29f0*/  STL [R1+0x280], R6 ;  /* 0x0002800601007387 */ /* 0x0001e80000100800 */
[----:B------:R1:W-:Y:S01]  /*2a00*/  STL [R1+0x278], R5 ;  /* 0x0002780501007387 */ /* 0x0003e20000100800 */
[----:B0-----:R-:W-:-:S04]  /*2a10*/  IMAD.WIDE R6, R25, 0x2, R18 ;  /* 0x0000000219067825 */ /* 0x001fc800078e0212 */
[----:B-1----:R-:W-:-:S05]  /*2a20*/  IMAD.WIDE R4, R25, 0x2, R28 ;  /* 0x0000000219047825 */ /* 0x002fca00078e021c */
[----:B------:R0:W-:Y:S04]  /*2a30*/  STL.64 [R1+0x820], R4 ;  /* 0x0008200401007387 */ /* 0x0001e80000100a00 */
[----:B------:R1:W-:Y:S04]  /*2a40*/  STL.64 [R1+0x818], R2 ;  /* 0x0008180201007387 */ /* 0x0003e80000100a00 */
[----:B------:R2:W-:Y:S01]  /*2a50*/  STL.64 [R1+0x810], R6 ;  /* 0x0008100601007387 */ /* 0x0005e20000100a00 */
[----:B0-----:R-:W-:-:S04]  /*2a60*/  IMAD.WIDE R4, R25, 0x2, R10 ;  /* 0x0000000219047825 */ /* 0x001fc800078e020a */
[C---:B-1----:R-:W-:Y:S01]  /*2a70*/  IMAD.WIDE R2, R26.reuse, 0x2, R28 ;  /* 0x000000021a027825 */ /* 0x042fe200078e021c */
[----:B------:R0:W-:Y:S03]  /*2a80*/  STL.64 [R1+0x808], R4 ;  /* 0x0008080401007387 */ /* 0x0001e60000100a00 */
[C---:B--2---:R-:W-:Y:S01]  /*2a90*/  IMAD.WIDE R6, R26.reuse, 0x2, R18 ;  /* 0x000000021a067825 */ /* 0x044fe200078e0212 */
[----:B------:R1:W-:Y:S03]  /*2aa0*/  STL.64 [R1+0x800], R2 ;  /* 0x0008000201007387 */ /* 0x0003e60000100a00 */
[----:B0-----:R-:W-:-:S04]  /*2ab0*/  IMAD.WIDE R4, R26, 0x2, R8 ;  /* 0x000000021a047825 */ /* 0x001fc800078e0208 */
[----:B-1----:R-:W-:Y:S01]  /*2ac0*/  IMAD.WIDE R2, R26, 0x2, R10 ;  /* 0x000000021a027825 */ /* 0x002fe200078e020a */
[----:B------:R0:W-:Y:S04]  /*2ad0*/  STL.64 [R1+0x7f8], R4 ;  /* 0x0007f80401007387 */ /* 0x0001e80000100a00 */
[----:B------:R1:W-:Y:S04]  /*2ae0*/  STL.64 [R1+0x7f0], R6 ;  /* 0x0007f00601007387 */ /* 0x0003e80000100a00 */
[----:B------:R2:W-:Y:S01]  /*2af0*/  STL.64 [R1+0x7e8], R2 ;  /* 0x0007e80201007387 */ /* 0x0005e20000100a00 */
[----:B0-----:R-:W-:-:S04]  /*2b00*/  IMAD.WIDE R4, R12, 0x2, R28 ;  /* 0x000000020c047825 */ /* 0x001fc800078e021c */
[C---:B-1----:R-:W-:Y:S01]  /*2b10*/  IMAD.WIDE R6, R12.reuse, 0x2, R18 ;  /* 0x000000020c067825 */ /* 0x042fe200078e0212 */
[----:B------:R0:W-:Y:S03]  /*2b20*/  STL.64 [R1+0x7e0], R4 ;  /* 0x0007e00401007387 */ /* 0x0001e60000100a00 */
[----:B--2---:R-:W-:-:S05]  /*2b30*/  IMAD.WIDE R2, R12, 0x2, R8 ;  /* 0x000000020c027825 */ /* 0x004fca00078e0208 */
[----:B------:R1:W-:Y:S01]  /*2b40*/  STL.64 [R1+0x7d8], R2 ;  /* 0x0007d80201007387 */ /* 0x0003e20000100a00 */
[----:B0-----:R-:W-:-:S03]  /*2b50*/  IMAD.WIDE R4, R12, 0x2, R10 ;  /* 0x000000020c047825 */ /* 0x001fc600078e020a */
[----:B------:R0:W-:Y:S01]  /*2b60*/  STL.64 [R1+0x7d0], R6 ;  /* 0x0007d00601007387 */ /* 0x0001e20000100a00 */
[----:B------:R-:W-:-:S03]  /*2b70*/  IMAD R12, R24, 0x1b, RZ ;  /* 0x0000001b180c7824 */ /* 0x000fc600078e02ff */
[----:B------:R2:W-:Y:S01]  /*2b80*/  STL.64 [R1+0x7c8], R4 ;  /* 0x0007c80401007387 */ /* 0x0005e20000100a00 */
[----:B-1----:R-:W-:-:S05]  /*2b90*/  IMAD.WIDE R2, R27, 0x2, R28 ;  /* 0x000000021b027825 */ /* 0x002fca00078e021c */
[----:B------:R1:W-:Y:S01]  /*2ba0*/  STL.64 [R1+0x7c0], R2 ;  /* 0x0007c00201007387 */ /* 0x0003e20000100a00 */
[----:B0-----:R-:W-:-:S04]  /*2bb0*/  IMAD.WIDE R6, R27, 0x2, R18 ;  /* 0x000000021b067825 */ /* 0x001fc800078e0212 */
[----:B--2---:R-:W-:-:S05]  /*2bc0*/  IMAD.WIDE R4, R27, 0x2, R8 ;  /* 0x000000021b047825 */ /* 0x004fca00078e0208 */
[----:B------:R0:W-:Y:S01]  /*2bd0*/  STL.64 [R1+0x7b8], R4 ;  /* 0x0007b80401007387 */ /* 0x0001e20000100a00 */
[----:B-1----:R-:W-:-:S03]  /*2be0*/  IMAD.WIDE R2, R27, 0x2, R10 ;  /* 0x000000021b027825 */ /* 0x002fc600078e020a */
[----:B------:R1:W-:Y:S01]  /*2bf0*/  STL.64 [R1+0x7b0], R6 ;  /* 0x0007b00601007387 */ /* 0x0003e20000100a00 */
[----:B------:R-:W-:-:S03]  /*2c00*/  IMAD R27, R24, 0x1a, RZ ;  /* 0x0000001a181b7824 */ /* 0x000fc600078e02ff */
        /* <DEDUP_REMOVED lines=89> */
[----:B------:R-:W-:-:S03]  /*31a0*/  IMAD.SHL.U32 R27, R24, 0x10, RZ ;  /* 0x00000010181b7824 */ /* 0x000fc600078e00ff */
        /* <DEDUP_REMOVED lines=132> */
[----:B0-----:R-:W-:-:S05]  /*39f0*/  IMAD.WIDE R4, R12, 0x2, R18 ;  /* 0x000000020c047825 */ /* 0x001fca00078e0212 */
[----:B------:R0:W-:Y:S01]  /*3a00*/  STL.64 [R1+0x490], R4 ;  /* 0x0004900401007387 */ /* 0x0001e20000100a00 */
[----:B-1----:R-:W-:-:S03]  /*3a10*/  IMAD.WIDE R2, R27, 0x2, R28 ;  /* 0x000000021b027825 */ /* 0x002fc600078e021c */
[----:B------:R1:W-:Y:S04]  /*3a20*/  STL.64 [R1+0x488], R6 ;  /* 0x0004880601007387 */ /* 0x0003e80000100a00 */
[----:B------:R2:W-:Y:S01]  /*3a30*/  STL.64 [R1+0x480], R2 ;  /* 0x0004800201007387 */ /* 0x0005e20000100a00 */
[----:B0-----:R-:W-:-:S04]  /*3a40*/  IMAD.WIDE R4, R27, 0x2, R8 ;  /* 0x000000021b047825 */ /* 0x001fc800078e0208 */
[C---:B-1----:R-:W-:Y:S01]  /*3a50*/  IMAD.WIDE R6, R27.reuse, 0x2, R18 ;  /* 0x000000021b067825 */ /* 0x042fe200078e0212 */
[----:B------:R0:W-:Y:S03]  /*3a60*/  STL.64 [R1+0x478], R4 ;  /* 0x0004780401007387 */ /* 0x0001e60000100a00 */
[----:B--2---:R-:W-:Y:S01]  /*3a70*/  IMAD.WIDE R2, R27, 0x2, R10 ;  /* 0x000000021b027825 */ /* 0x004fe200078e020a */
[----:B------:R1:W-:Y:S03]  /*3a80*/  STL.64 [R1+0x470], R6 ;  /* 0x0004700601007387 */ /* 0x0003e60000100a00 */
[C---:B0-----:R-:W-:Y:S02]  /*3a90*/  IMAD.WIDE R4, R24.reuse, 0x2, R28 ;  /* 0x0000000218047825 */ /* 0x041fe400078e021c */
[----:B------:R0:W5:Y:S02]  /*3aa0*/  LDL.LU.64 R28, [R1+0x8a0] ;  /* 0x0008a000011c7983 */ /* 0x0001640000300a00 */
[----:B-1----:R-:W-:-:S02]  /*3ab0*/  IMAD.WIDE R6, R24, 0x2, R18 ;  /* 0x0000000218067825 */ /* 0x002fc400078e0212 */
[----:B------:R1:W-:Y:S04]  /*3ac0*/  STL.64 [R1+0x468], R2 ;  /* 0x0004680201007387 */ /* 0x0003e80000100a00 */
[----:B------:R2:W-:Y:S01]  /*3ad0*/  STL.64 [R1+0x460], R4 ;  /* 0x0004600401007387 */ /* 0x0005e20000100a00 */
[----:B-1----:R-:W-:-:S04]  /*3ae0*/  IMAD.WIDE R2, R24, 0x2, R8 ;  /* 0x0000000218027825 */ /* 0x002fc800078e0208 */
[----:B--2---:R-:W-:Y:S01]  /*3af0*/  IMAD.WIDE R4, R24, 0x2, R10 ;  /* 0x0000000218047825 */ /* 0x004fe200078e020a */
[----:B------:R1:W-:Y:S04]  /*3b00*/  STL.64 [R1+0x458], R2 ;  /* 0x0004580201007387 */ /* 0x0003e80000100a00 */
[----:B------:R0:W-:Y:S04]  /*3b10*/  STL.64 [R1+0x450], R6 ;  /* 0x0004500601007387 */ /* 0x0001e80000100a00 */
[----:B------:R0:W-:Y:S01]  /*3b20*/  STL.64 [R1+0x448], R4 ;  /* 0x0004480401007387 */ /* 0x0001e20000100a00 */
[----:B-1----:R-:W-:-:S02]  /*3b30*/  IMAD.MOV.U32 R2, RZ, RZ, c[0x0][0x160] ;  /* 0x00005800ff027624 */ /* 0x002fc400078e00ff */
[----:B------:R-:W-:Y:S02]  /*3b40*/  IMAD.MOV.U32 R3, RZ, RZ, c[0x0][0x164] ;  /* 0x00005900ff037624 */ /* 0x000fe400078e00ff */
.L_x_2:
[----:B0-----:R-:W2:Y:S04]  /*3b50*/  LDL.64 R4, [R1+0x2d8] ;  /* 0x0002d80001047983 */ /* 0x001ea80000100a00 */
[----:B-----5:R-:W-:Y:S04]  /*3b60*/  STL.64 [R1+0xe60], R24 ;  /* 0x000e601801007387 */ /* 0x020fe80000100a00 */
[----:B------:R-:W-:Y:S04]  /*3b70*/  STL.64 [R1+0xed0], R24 ;  /* 0x000ed01801007387 */ /* 0x000fe80000100a00 */
[----:B------:R-:W-:Y:S04]  /*3b80*/  STL.64 [R1+0xef8], R24 ;  /* 0x000ef81801007387 */ /* 0x000fe80000100a00 */
[----:B------:R-:W-:Y:S04]  /*3b90*/  STL [R1+0xe14], R23 ;  /* 0x000e141701007387 */ /* 0x000fe80000100800 */
[----:B------:R-:W-:Y:S04]  /*3ba0*/  STL.64 [R1+0xec0], R22 ;  /* 0x000ec01601007387 */ /* 0x000fe80000100a00 */
[----:B------:R0:W-:Y:S04]  /*3bb0*/  STL.64 [R1+0xef0], R22 ;  /* 0x000ef01601007387 */ /* 0x0001e80000100a00 */
[----:B0-----:R-:W3:Y:S04]  /*3bc0*/  LDL.64 R22, [R1+0x458] ;  /* 0x0004580001167983 */ /* 0x001ee80000100a00 */
[----:B------:R-:W-:Y:S04]  /*3bd0*/  STL.64 [R1+0xdb8], R26 ;  /* 0x000db81a01007387 */ /* 0x000fe80000100a00 */
[----:B------:R-:W-:Y:S04]  /*3be0*/  STL [R1+0xddc], R26 ;  /* 0x000ddc1a01007387 */ /* 0x000fe80000100800 */
[----:B------:R-:W-:Y:S04]  /*3bf0*/  STL [R1+0xdec], R26 ;  /* 0x000dec1a01007387 */ /* 0x000fe80000100800 */
[----:B------:R-:W-:Y:S04]  /*3c00*/  STL [R1+0xdfc], R26 ;  /* 0x000dfc1a01007387 */ /* 0x000fe80000100800 */
[----:B------:R-:W-:Y:S04]  /*3c10*/  STL.64 [R1+0xe28], R26 ;  /* 0x000e281a01007387 */ /* 0x000fe80000100a00 */
[----:B------:R-:W-:Y:S04]  /*3c20*/  STL [R1+0xe48], R26 ;  /* 0x000e481a01007387 */ /* 0x000fe80000100800 */
[----:B------:R-:W-:Y:S04]  /*3c30*/  STL.64 [R1+0xe68], R26 ;  /* 0x000e681a01007387 */ /* 0x000fe80000100a00 */
[----:B------:R-:W-:Y:S04]  /*3c40*/  STL.64 [R1+0xe80], R26 ;  /* 0x000e801a01007387 */ /* 0x000fe80000100a00 */
[----:B------:R-:W-:Y:S04]  /*3c50*/  STL.64 [R1+0xe98], R26 ;  /* 0x000e981a01007387 */ /* 0x000fe80000100a00 */
[----:B------:R-:W-:Y:S04]  /*3c60*/  STL.64 [R1+0xeb0], R26 ;  /* 0x000eb01a01007387 */ /* 0x000fe80000100a00 */
[----:B------:R-:W-:Y:S04]  /*3c70*/  STL [R1+0xec8], R26 ;  /* 0x000ec81a01007387 */ /* 0x000fe80000100800 */
[----:B------:R-:W-:Y:S04]  /*3c80*/  STL.64 [R1+0xee0], R26 ;  /* 0x000ee01a01007387 */ /* 0x000fe80000100a00 */
[----:B------:R-:W-:Y:S04]  /*3c90*/  STL [R1+0xf08], R26 ;  /* 0x000f081a01007387 */ /* 0x000fe80000100800 */
[----:B------:R-:W-:Y:S04]  /*3ca0*/  STL.64 [R1+0xdb0], R12 ;  /* 0x000db00c01007387 */ /* 0x000fe80000100a00 */
[----:B------:R-:W-:Y:S04]  /*3cb0*/  STL [R1+0xdc0], R12 ;  /* 0x000dc00c01007387 */ /* 0x000fe80000100800 */
[----:B------:R-:W-:Y:S04]  /*3cc0*/  STL [R1+0xdd4], R12 ;  /* 0x000dd40c01007387 */ /* 0x000fe80000100800 */
[----:B------:R-:W-:Y:S04]  /*3cd0*/  STL [R1+0xde4], R12 ;  /* 0x000de40c01007387 */ /* 0x000fe80000100800 */
[----:B------:R-:W-:Y:S04]  /*3ce0*/  STL [R1+0xdf4], R12 ;  /* 0x000df40c01007387 */ /* 0x000fe80000100800 */
[----:B------:R-:W-:Y:S04]  /*3cf0*/  STL.64 [R1+0xe18], R12 ;  /* 0x000e180c01007387 */ /* 0x000fe80000100a00 */
[----:B------:R-:W-:Y:S04]  /*3d00*/  STL.64 [R1+0xe50], R12 ;  /* 0x000e500c01007387 */ /* 0x000fe80000100a00 */
[----:B------:R-:W-:Y:S04]  /*3d10*/  STL.64 [R1+0xea0], R12 ;  /* 0x000ea00c01007387 */ /* 0x000fe80000100a00 */
[----:B------:R-:W-:Y:S04]  /*3d20*/  STL.64 [R1+0xed8], R12 ;  /* 0x000ed80c01007387 */ /* 0x000fe80000100a00 */
[----:B------:R-:W-:Y:S04]  /*3d30*/  STL.64 [R1+0xf10], R12 ;  /* 0x000f100c01007387 */ /* 0x000fe80000100a00 */
[----:B------:R-:W-:Y:S04]  /*3d40*/  STL.64 [R1+0xda8], R10 ;  /* 0x000da80a01007387 */ /* 0x000fe80000100a00 */
        /* <DEDUP_REMOVED lines=9> */
[----:B------:R-:W-:Y:S04]  /*3de0*/  STL.64 [R1+0xee8], R10 ;  /* 0x000ee80a01007387 */ /* 0x000fe80000100a00 */
[----:B------:R0:W-:Y:S04]  /*3df0*/  STL.64 [R1+0xf00], R10 ;  /* 0x000f000a01007387 */ /* 0x0001e80000100a00 */
[----:B0-----:R-:W4:Y:S04]  /*3e00*/  LDL.64 R10, [R1+0x2c8] ;  /* 0x0002c800010a7983 */ /* 0x001f280000100a00 */
[----:B------:R-:W-:Y:S04]  /*3e10*/  STL.64 [R1+0xda0], R14 ;  /* 0x000da00e01007387 */ /* 0x000fe80000100a00 */
        /* <DEDUP_REMOVED lines=11> */
[----:B------:R0:W-:Y:S04]  /*3ed0*/  STL [R1+0xeb8], R16 ;  /* 0x000eb81001007387 */ /* 0x0001e80000100800 */
[----:B0-----:R-:W3:Y:S01]  /*3ee0*/  LDL.64 R16, [R1+0x2d0] ;  /* 0x0002d00001107983 */ /* 0x001ee20000100a00 */
[----:B------:R-:W-:-:S02]  /*3ef0*/  ISETP.GT.AND P1, PT, R0, RZ, PT ;  /* 0x000000ff0000720c */ /* 0x000fc40003f24270 */
[----:B------:R-:W-:Y:S01]  /*3f00*/  PRMT R19, RZ, 0x7610, R19 ;  /* 0x00007610ff137816 */ /* 0x000fe20000000013 */
[----:B-----5:R-:W-:Y:S04]  /*3f10*/  STL [R1+0xd38], R29 ;  /* 0x000d381d01007387 */ /* 0x020fe80000100800 */
[----:B------:R-:W-:Y:S04]  /*3f20*/  STL.64 [R1+0xe30], R28 ;  /* 0x000e301c01007387 */ /* 0x000fe80000100a00 */
[----:B------:R-:W3:Y:S01]  /*3f30*/  LDL.64 R12, [R1+0x450] ;  /* 0x00045000010c7983 */ /* 0x000ee20000100a00 */
[----:B--2---:R-:W-:-:S05]  /*3f40*/  IADD3 R6, P0, R4, R2, RZ ;  /* 0x0000000204067210 */ /* 0x004fca0007f1e0ff */
[----:B------:R-:W-:Y:S01]  /*3f50*/  IMAD.X R7, R5, 0x1, R3, P0 ;  /* 0x0000000105077824 */ /* 0x000fe200000e0603 */
[----:B----4-:R-:W-:-:S05]  /*3f60*/  IADD3 R4, P0, R10, R2, RZ ;  /* 0x000000020a047210 */ /* 0x010fca0007f1e0ff */
[----:B------:R-:W-:Y:S02]  /*3f70*/  IMAD.X R5, R11, 0x1, R3, P0 ;  /* 0x000000010b057824 */ /* 0x000fe400000e0603 */
[----:B------:R-:W2:Y:S01]  /*3f80*/  LDL.64 R10, [R1+0x460] ;  /* 0x00046000010a7983 */ /* 0x000ea20000100a00 */
[----:B---3--:R-:W-:-:S05]  /*3f90*/  IADD3 R8, P2, R16, R2, RZ ;  /* 0x0000000210087210 */ /* 0x008fca0007f5e0ff */
[----:B------:R-:W-:Y:S02]  /*3fa0*/  IMAD.X R9, R17, 0x1, R3, P2 ;  /* 0x0000000111097824 */ /* 0x000fe400010e0603 */
[----:B------:R-:W3:Y:S04]  /*3fb0*/  LDL.64 R16, [R1+0x448] ;  /* 0x0004480001107983 */ /* 0x000ee80000100a00 */
[----:B------:R0:W4:Y:S04]  /*3fc0*/  @P1 LDG.E.U16 R19, [R8.64] ;  /* 0x0000000408131981 */ /* 0x000128000c1e1500 */
[----:B0-----:R-:W2:Y:S01]  /*3fd0*/  LDL.64 R8, [R1+0x2e0] ;  /* 0x0002e00001087983 */ /* 0x001ea20000100a00 */
[----:B------:R-:W-:-:S02]  /*3fe0*/  PRMT R20, RZ, 0x7610, R20 ;  /* 0x00007610ff147816 */ /* 0x000fc40000000014 */
[----:B------:R-:W-:-:S04]  /*3ff0*/  PRMT R18, RZ, 0x7610, R18 ;  /* 0x00007610ff127816 */ /* 0x000fc80000000012 */
[----:B------:R2:W3:Y:S01]  /*4000*/  @P1 LDG.E.U16 R20, [R6.64] ;  /* 0x0000000406141981 */ /* 0x0004e2000c1e1500 */
[----:B------:R-:W-:-:S03]  /*4010*/  ISETP.GT.AND P0, PT, R0, 0x1, PT ;  /* 0x000000010000780c */ /* 0x000fc60003f04270 */
[----:B------:R0:W3:Y:S01]  /*4020*/  @P1 LDG.E.U16 R18, [R4.64] ;  /* 0x0000000404121981 */ /* 0x0000e2000c1e1500 */
[----:B------:R-:W-:Y:S02]  /*4030*/  PRMT R26, RZ, 0x7610, R26 ;  /* 0x00007610ff1a7816 */ /* 0x000fe4000000001a */
[----:B------:R-:W-:Y:S02]  /*4040*/  PRMT R27, RZ, 0x7610, R27 ;  /* 0x00007610ff1b7816 */ /* 0x000fe4000000001b */
[----:B------:R-:W-:Y:S02]  /*4050*/  PRMT R21, RZ, 0x7610, R21 ;  /* 0x00007610ff157816 */ /* 0x000fe40000000015 */
[----:B--2---:R-:W-:Y:S01]  /*4060*/  IADD3 R6, P3, R8, R2, RZ ;  /* 0x0000000208067210 */ /* 0x004fe20007f7e0ff */
[----:B0-----:R-:W-:Y:S02]  /*4070*/  IMAD.MOV.U32 R5, RZ, RZ, R9 ;  /* 0x000000ffff057224 */ /* 0x001fe400078e0009 */
[----:B------:R-:W-:-:S02]  /*4080*/  IMAD.MOV.U32 R4, RZ, RZ, R8 ;  /* 0x000000ffff047224 */ /* 0x000fc400078e0008 */
[--C-:B------:R-:W-:Y:S01]  /*4090*/  IMAD.X R7, R5, 0x1, R3.reuse, P3 ;  /* 0x0000000105077824 */ /* 0x100fe200018e0603 */
[-C--:B------:R-:W-:Y:S02]  /*40a0*/  IADD3 R4, P3, R12, R2.reuse, RZ ;  /* 0x000000020c047210 */ /* 0x080fe40007f7e0ff */
[-C--:B------:R-:W-:Y:S02]  /*40b0*/  IADD3 R8, P2, R22, R2.reuse, RZ ;  /* 0x0000000216087210 */ /* 0x080fe40007f5e0ff */
[----:B------:R3:W2:Y:S01]  /*40c0*/  @P1 LDG.E.U16 R21, [R6.64] ;  /* 0x0000000406151981 */ /* 0x0006a2000c1e1500 */
[--C-:B------:R-:W-:Y:S02]  /*40d0*/  IMAD.X R5, R13, 0x1, R3.reuse, P3 ;  /* 0x000000010d057824 */ /* 0x100fe400018e0603 */
[----:B------:R-:W-:Y:S01]  /*40e0*/  IMAD.X R9, R23, 0x1, R3, P2 ;  /* 0x0000000117097824 */ /* 0x000fe200010e0603 */
[----:B------:R-:W2:Y:S04]  /*40f0*/  LDL.64 R12, [R1+0x470] ;  /* 0x00047000010c7983 */ /* 0x000ea80000100a00 */
[----:B------:R0:W2:Y:S01]  /*4100*/  @P0 LDG.E.U16 R26, [R4.64] ;  /* 0x00000004041a0981 */ /* 0x0000a2000c1e1500 */
[----:B---3--:R-:W-:-:S03]  /*4110*/  IADD3 R6, P1, R16, R2, RZ ;  /* 0x0000000210067210 */ /* 0x008fc60007f3e0ff */
[----:B------:R1:W3:Y:S04]  /*4120*/  @P0 LDG.E.U16 R27, [R8.64] ;  /* 0x00000004081b0981 */ /* 0x0002e8000c1e1500 */
[----:B------:R-:W4:Y:S01]  /*4130*/  LDL.64 R22, [R1+0x478] ;  /* 0x0004780001167983 */ /* 0x000f220000100a00 */
[----:B0-----:R-:W-:Y:S02]  /*4140*/  IADD3 R4, P2, R10, R2, RZ ;  /* 0x000000020a047210 */ /* 0x001fe40007f5e0ff */
[----:B-1----:R-:W-:-:S03]  /*4150*/  PRMT R8, RZ, 0x7610, R8 ;  /* 0x00007610ff087816 */ /* 0x002fc60000000008 */
[----:B------:R-:W-:Y:S01]  /*4160*/  IMAD.X R5, R11, 0x1, R3, P2 ;  /* 0x000000010b057824 */ /* 0x000fe200010e0603 */
[----:B------:R-:W-:Y:S01]  /*4170*/  PRMT R9, RZ, 0x7610, R9 ;  /* 0x00007610ff097816 */ /* 0x000fe20000000009 */
[----:B------:R-:W-:-:S03]  /*4180*/  IMAD.X R7, R17, 0x1, R3, P1 ;  /* 0x0000000111077824 */ /* 0x000fc600008e0603 */
[----:B------:R-:W4:Y:S04]  /*4190*/  @P0 LDG.E.U16 R8, [R4.64] ;  /* 0x0000000404080981 */ /* 0x000f28000c1e1500 */
[----:B------:R4:W4:Y:S01]  /*41a0*/  @P0 LDG.E.U16 R9, [R6.64] ;  /* 0x0000000406090981 */ /* 0x000922000c1e1500 */
[----:B------:R-:W-:Y:S02]  /*41b0*/  ISETP.GT.AND P1, PT, R0, 0x2, PT ;  /* 0x000000020000780c */ /* 0x000fe40003f24270 */
[----:B------:R-:W-:Y:S02]  /*41c0*/  PRMT R24, RZ, 0x7610, R24 ;  /* 0x00007610ff187816 */ /* 0x000fe40000000018 */
[----:B------:R-:W-:Y:S01]  /*41d0*/  PRMT R25, RZ, 0x7610, R25 ;  /* 0x00007610ff197816 */ /* 0x000fe20000000019 */
[----:B--2---:R-:W-:Y:S04]  /*41e0*/  STL [R1+0x43c], R26 ;  /* 0x00043c1a01007387 */ /* 0x004fe80000100800 */
[----:B---3--:R0:W-:Y:S04]  /*41f0*/  STL [R1+0x440], R27 ;  /* 0x0004401b01007387 */ /* 0x0081e80000100800 */
[----:B------:R-:W2:Y:S01]  /*4200*/  LDL.64 R16, [R1+0x480] ;  /* 0x0004800001107983 */ /* 0x000ea20000100a00 */
[----:B----4-:R-:W-:-:S03]  /*4210*/  IADD3 R6, P2, R22, R2, RZ ;  /* 0x0000000216067210 */ /* 0x010fc60007f5e0ff */
[----:B------:R-:W3:Y:S04]  /*4220*/  LDL.64 R10, [R1+0x498] ;  /* 0x00049800010a7983 */ /* 0x000ee80000100a00 */
[----:B0-----:R-:W4:Y:S04]  /*4230*/  LDL.64 R26, [R1+0x468] ;  /* 0x00046800011a7983 */ /* 0x001f280000100a00 */
[----:B------:R0:W-:Y:S01]  /*4240*/  STL [R1+0x434], R8 ;  /* 0x0004340801007387 */ /* 0x0001e20000100800 */
[----:B------:R-:W-:-:S03]  /*4250*/  IMAD.X R7, R23, 0x1, R3, P2 ;  /* 0x0000000117077824 */ /* 0x000fc600010e0603 */
[----:B------:R1:W-:Y:S04]  /*4260*/  STL [R1+0x438], R9 ;  /* 0x0004380901007387 */ /* 0x0003e80000100800 */
[----:B------:R-:W2:Y:S01]  /*4270*/  LDL.64 R22, [R1+0x490] ;  /* 0x0004900001167983 */ /* 0x000ea20000100a00 */
[----:B0-----:R-:W-:-:S03]  /*4280*/  IADD3 R8, P0, R12, R2, RZ ;  /* 0x000000020c087210 */ /* 0x001fc60007f1e0ff */
[----:B------:R0:W2:Y:S02]  /*4290*/  @P1 LDG.E.U16 R25, [R6.64] ;  /* 0x0000000406191981 */ /* 0x0000a4000c1e1500 */
[----:B-1----:R-:W-:Y:S02]  /*42a0*/  IMAD.X R9, R13, 0x1, R3, P0 ;  /* 0x000000010d097824 */ /* 0x002fe400000e0603 */
[----:B------:R-:W2:Y:S04]  /*42b0*/  LDL.LU.64 R12, [R1+0xf10] ;  /* 0x000f1000010c7983 */ /* 0x000ea80000300a00 */
[----:B------:R3:W2:Y:S01]  /*42c0*/  @P1 LDG.E.U16 R24, [R8.64] ;  /* 0x0000000408181981 */ /* 0x0006a2000c1e1500 */
[----:B----4-:R-:W-:Y:S01]  /*42d0*/  IADD3 R4, P2, R26, R2, RZ ;  /* 0x000000021a047210 */ /* 0x010fe20007f5e0ff */
[----:B0-----:R-:W-:-:S04]  /*42e0*/  IMAD.MOV.U32 R7, RZ, RZ, R27 ;  /* 0x000000ffff077224 */ /* 0x001fc800078e001b */
[--C-:B------:R-:W-:Y:S01]  /*42f0*/  IMAD.X R5, R7, 0x1, R3.reuse, P2 ;  /* 0x0000000107057824 */ /* 0x100fe200010e0603 */
[-C--:B---3--:R-:W-:Y:S01]  /*4300*/  IADD3 R8, P2, R10, R2.reuse, RZ ;  /* 0x000000020a087210 */ /* 0x088fe20007f5e0ff */
[----:B------:R-:W-:Y:S02]  /*4310*/  IMAD.MOV.U32 R6, RZ, RZ, R26 ;  /* 0x000000ffff067224 */ /* 0x000fe400078e001a */
[----:B------:R-:W3:Y:S01]  /*4320*/  LDL.LU R26, [R1+0xf08] ;  /* 0x000f0800011a7983 */ /* 0x000ee20000300800 */
[----:B--2---:R-:W-:Y:S01]  /*4330*/  IADD3 R6, P3, R16, R2, RZ ;  /* 0x0000000210067210 */ /* 0x004fe20007f7e0ff */
[----:B------:R-:W-:Y:S01]  /*4340*/  IMAD.X R9, R11, 0x1, R3, P2 ;  /* 0x000000010b097824 */ /* 0x000fe200010e0603 */
[----:B------:R-:W-:Y:S01]  /*4350*/  PRMT R13, RZ, 0x7610, R13 ;  /* 0x00007610ff0d7816 */ /* 0x000fe2000000000d */
[----:B------:R-:W-:Y:S05]  /*4360*/  STL [R1+0x430], R24 ;  /* 0x0004301801007387 */ /* 0x000fea0000100800 */
[----:B------:R0:W2:Y:S04]  /*4370*/  @P1 LDG.E.U16 R13, [R4.64] ;  /* 0x00000004040d1981 */ /* 0x0000a8000c1e1500 */
[----:B------:R1:W-:Y:S01]  /*4380*/  STL [R1+0x42c], R25 ;  /* 0x00042c1901007387 */ /* 0x0003e20000100800 */
[----:B0-----:R-:W-:-:S02]  /*4390*/  IMAD.MOV.U32 R4, RZ, RZ, R16 ;  /* 0x000000ffff047224 */ /* 0x001fc400078e0010 */
[----:B------:R-:W-:Y:S01]  /*43a0*/  IMAD.MOV.U32 R5, RZ, RZ, R17 ;  /* 0x000000ffff057224 */ /* 0x000fe200078e0011 */
[----:B-1----:R-:W4:Y:S04]  /*43b0*/  LDL.64 R24, [R1+0x488] ;  /* 0x0004880001187983 */ /* 0x002f280000100a00 */
[----:B------:R-:W2:Y:S04]  /*43c0*/  LDL.64 R16, [R1+0x4a0] ;  /* 0x0004a00001107983 */ /* 0x000ea80000100a00 */
[----:B------:R-:W2:Y:S01]  /*43d0*/  LDL.LU.64 R10, [R1+0xf00] ;  /* 0x000f0000010a7983 */ /* 0x000ea20000300a00 */
[----:B------:R-:W-:Y:S01]  /*43e0*/  PRMT R12, RZ, 0x7610, R12 ;  /* 0x00007610ff0c7816 */ /* 0x000fe2000000000c */
[----:B------:R-:W-:-:S05]  /*43f0*/  IMAD.X R7, R5, 0x1, R3, P3 ;  /* 0x0000000105077824 */ /* 0x000fca00018e0603 */
[----:B------:R4:W2:Y:S01]  /*4400*/  @P1 LDG.E.U16 R12, [R6.64] ;  /* 0x00000004060c1981 */ /* 0x0008a2000c1e1500 */
[----:B------:R-:W-:Y:S02]  /*4410*/  ISETP.GT.AND P0, PT, R0, 0x3, PT ;  /* 0x000000030000780c */ /* 0x000fe40003f04270 */
[----:B------:R-:W-:-:S05]  /*4420*/  IADD3 R4, P3, R22, R2, RZ ;  /* 0x0000000216047210 */ /* 0x000fca0007f7e0ff */
[----:B------:R-:W-:Y:S01]  /*4430*/  IMAD.X R5, R23, 0x1, R3, P3 ;  /* 0x0000000117057824 */ /* 0x000fe200018e0603 */
[----:B---3--:R-:W-:-:S06]  /*4440*/  PRMT R26, RZ, 0x7610, R26 ;  /* 0x00007610ff1a7816 */ /* 0x008fcc000000001a */
[----:B------:R0:W3:Y:S02]  /*4450*/  @P0 LDG.E.U16 R26, [R8.64] ;  /* 0x00000004081a0981 */ /* 0x0000e4000c1e1500 */
[----:B0-----:R-:W-:Y:S02]  /*4460*/  PRMT R8, RZ, 0x7610, R8 ;  /* 0x00007610ff087816 */ /* 0x001fe40000000008 */
[----:B----4-:R-:W-:Y:S02]  /*4470*/  IADD3 R6, P1, R24, R2, RZ ;  /* 0x0000000218067210 */ /* 0x010fe40007f3e0ff */
[----:B--2---:R-:W-:-:S03]  /*4480*/  PRMT R11, RZ, 0x7610, R11 ;  /* 0x00007610ff0b7816 */ /* 0x004fc6000000000b */
[----:B------:R-:W-:Y:S01]  /*4490*/  IMAD.X R7, R25, 0x1, R3, P1 ;  /* 0x0000000119077824 */ /* 0x000fe200008e0603 */
[----:B------:R-:W-:Y:S02]  /*44a0*/  PRMT R10, RZ, 0x7610, R10 ;  /* 0x00007610ff0a7816 */ /* 0x000fe4000000000a */
[----:B------:R0:W2:Y:S04]  /*44b0*/  @P0 LDG.E.U16 R11, [R4.64] ;  /* 0x00000004040b0981 */ /* 0x0000a8000c1e1500 */
[----:B------:R-:W-:Y:S04]  /*44c0*/  STL [R1+0x424], R12 ;  /* 0x0004240c01007387 */ /* 0x000fe80000100800 */
[----:B------:R-:W4:Y:S01]  /*44d0*/  @P0 LDG.E.U16 R10, [R6.64] ;  /* 0x00000004060a0981 */ /* 0x000f22000c1e1500 */
[----:B0-----:R-:W-:-:S03]  /*44e0*/  IADD3 R4, P2, R16, R2, RZ ;  /* 0x0000000210047210 */ /* 0x001fc60007f5e0ff */
[----:B------:R0:W-:Y:S02]  /*44f0*/  STL [R1+0x428], R13 ;  /* 0x0004280d01007387 */ /* 0x0001e40000100800 */
[----:B------:R-:W-:Y:S02]  /*4500*/  IMAD.X R5, R17, 0x1, R3, P2 ;  /* 0x0000000111057824 */ /* 0x000fe400010e0603 */
[----:B------:R-:W2:Y:S04]  /*4510*/  LDL.64 R22, [R1+0x4b0] ;  /* 0x0004b00001167983 */ /* 0x000ea80000100a00 */
[----:B------:R1:W2:Y:S04]  /*4520*/  @P0 LDG.E.U16 R8, [R4.64] ;  /* 0x0000000404080981 */ /* 0x0002a8000c1e1500 */
[----:B0-----:R-:W2:Y:S01]  /*4530*/  LDL.64 R12, [R1+0x4b8] ;  /* 0x0004b800010c7983 */ /* 0x001ea20000100a00 */
[----:B------:R-:W-:-:S02]  /*4540*/  ISETP.GT.AND P1, PT, R0, 0x4, PT ;  /* 0x000000040000780c */ /* 0x000fc40003f24270 */
[----:B------:R-:W-:-:S05]  /*4550*/  PRMT R9, RZ, 0x7610, R9 ;  /* 0x00007610ff097816 */ /* 0x000fca0000000009 */
[----:B-1----:R-:W-:Y:S01]  /*4560*/  IMAD.MOV.U32 R5, RZ, RZ, R9 ;  /* 0x000000ffff057224 */ /* 0x002fe200078e0009 */
[----:B---3--:R0:W-:Y:S04]  /*4570*/  STL [R1+0x420], R26 ;  /* 0x0004201a01007387 */ /* 0x0081e80000100800 */
[----:B0-----:R-:W3:Y:S04]  /*4580*/  LDL.64 R26, [R1+0x4a8] ;  /* 0x0004a800011a7983 */ /* 0x001ee80000100a00 */
[----:B------:R-:W3:Y:S04]  /*4590*/  LDL.LU.64 R24, [R1+0xef8] ;  /* 0x000ef80001187983 */ /* 0x000ee80000300a00 */
[----:B------:R-:W3:Y:S04]  /*45a0*/  LDL.64 R16, [R1+0x4c0] ;  /* 0x0004c00001107983 */ /* 0x000ee80000100a00 */
[----:B----4-:R-:W-:Y:S04]  /*45b0*/  STL [R1+0x418], R10 ;  /* 0x0004180a01007387 */ /* 0x010fe80000100800 */
[----:B--2---:R0:W-:Y:S04]  /*45c0*/  STL [R1+0x41c], R11 ;  /* 0x00041c0b01007387 */ /* 0x0041e80000100800 */
[----:B0-----:R-:W2:Y:S01]  /*45d0*/  LDL.64 R10, [R1+0x4d8] ;  /* 0x0004d800010a7983 */ /* 0x001ea20000100a00 */
[----:B------:R-:W-:-:S03]  /*45e0*/  IADD3 R6, P2, R12, R2, RZ ;  /* 0x000000020c067210 */ /* 0x000fc60007f5e0ff */
[----:B------:R0:W-:Y:S02]  /*45f0*/  STL [R1+0x414], R8 ;  /* 0x0004140801007387 */ /* 0x0001e40000100800 */
[----:B------:R-:W-:Y:S02]  /*4600*/  IMAD.X R7, R13, 0x1, R3, P2 ;  /* 0x000000010d077824 */ /* 0x000fe400010e0603 */
[----:B------:R-:W4:Y:S01]  /*4610*/  LDL.64 R12, [R1+0x4d0] ;  /* 0x0004d000010c7983 */ /* 0x000f220000100a00 */
[----:B0-----:R-:W-:-:S03]  /*4620*/  IADD3 R8, P0, R22, R2, RZ ;  /* 0x0000000216087210 */ /* 0x001fc60007f1e0ff */
[----:B------:R0:W-:Y:S04]  /*4630*/  STL.S16 [R1+0x40c], R9 ;  /* 0x00040c0901007387 */ /* 0x0001e80000100600 */
[----:B------:R1:W2:Y:S01]  /*4640*/  @P1 LDG.E.U16 R5, [R6.64] ;  /* 0x0000000406051981 */ /* 0x0002a2000c1e1500 */
[----:B0-----:R-:W-:-:S03]  /*4650*/  IMAD.X R9, R23, 0x1, R3, P0 ;  /* 0x0000000117097824 */ /* 0x001fc600000e0603 */
[----:B------:R-:W4:Y:S01]  /*4660*/  LDL.LU.64 R22, [R1+0xef0] ;  /* 0x000ef00001167983 */ /* 0x000f220000300a00 */
[----:B------:R-:W-:Y:S02]  /*4670*/  ISETP.GT.AND P0, PT, R0, 0x5, PT ;  /* 0x000000050000780c */ /* 0x000fe40003f04270 */
[-C--:B---3--:R-:W-:Y:S02]  /*4680*/  IADD3 R4, P2, R26, R2.reuse, RZ ;  /* 0x000000021a047210 */ /* 0x088fe40007f5e0ff */
[----:B-1----:R-:W-:Y:S02]  /*4690*/  IADD3 R6, P3, R16, R2, RZ ;  /* 0x0000000210067210 */ /* 0x002fe40007f7e0ff */
[----:B------:R-:W-:-:S06]  /*46a0*/  PRMT R25, RZ, 0x7610, R25 ;  /* 0x00007610ff197816 */ /* 0x000fcc0000000019 */
[----:B------:R0:W3:Y:S01]  /*46b0*/  @P1 LDG.E.U16 R25, [R8.64] ;  /* 0x0000000408191981 */ /* 0x0000e2000c1e1500 */
[----:B------:R-:W-:-:S03]  /*46c0*/  PRMT R24, RZ, 0x7610, R24 ;  /* 0x00007610ff187816 */ /* 0x000fc60000000018 */
[----:B--2---:R1:W-:Y:S01]  /*46d0*/  @P1 STL [R1+0x40c], R5 ;  /* 0x00040c0501001387 */ /* 0x0043e20000100800 */
[----:B----4-:R-:W-:Y:S01]  /*46e0*/  PRMT R23, RZ, 0x7610, R23 ;  /* 0x00007610ff177816 */ /* 0x010fe20000000017 */
[----:B-1----:R-:W-:Y:S01]  /*46f0*/  IMAD.X R5, R27, 0x1, R3, P2 ;  /* 0x000000011b057824 */ /* 0x002fe200010e0603 */
[----:B------:R-:W-:Y:S01]  /*4700*/  PRMT R22, RZ, 0x7610, R22 ;  /* 0x00007610ff167816 */ /* 0x000fe20000000016 */
[----:B------:R-:W2:Y:S04]  /*4710*/  LDL.64 R26, [R1+0x4c8] ;  /* 0x0004c800011a7983 */ /* 0x000ea80000100a00 */
[----:B------:R1:W4:Y:S02]  /*4720*/  @P1 LDG.E.U16 R23, [R4.64] ;  /* 0x0000000404171981 */ /* 0x000324000c1e1500 */
[----:B-1----:R-:W-:-:S04]  /*4730*/  IMAD.MOV.U32 R5, RZ, RZ, R17 ;  /* 0x000000ffff057224 */ /* 0x002fc800078e0011 */
[----:B------:R-:W-:Y:S01]  /*4740*/  IMAD.X R7, R5, 0x1, R3, P3 ;  /* 0x0000000105077824 */ /* 0x000fe200018e0603 */
[----:B0-----:R-:W-:-:S04]  /*4750*/  IADD3 R8, P2, R10, R2, RZ ;  /* 0x000000020a087210 */ /* 0x001fc80007f5e0ff */
[----:B------:R2:W3:Y:S01]  /*4760*/  @P1 LDG.E.U16 R22, [R6.64] ;  /* 0x0000000406161981 */ /* 0x0004e2000c1e1500 */
[----:B------:R-:W-:Y:S02]  /*4770*/  IMAD.MOV.U32 R4, RZ, RZ, R16 ;  /* 0x000000ffff047224 */ /* 0x000fe400078e0010 */
[----:B------:R-:W-:Y:S01]  /*4780*/  IMAD.X R9, R11, 0x1, R3, P2 ;  /* 0x000000010b097824 */ /* 0x000fe200010e0603 */
[----:B------:R-:W4:Y:S04]  /*4790*/  LDL.64 R16, [R1+0x4e0] ;  /* 0x0004e00001107983 */ /* 0x000f280000100a00 */
[----:B------:R-:W4:Y:S04]  /*47a0*/  LDL.LU.64 R10, [R1+0xee8] ;  /* 0x000ee800010a7983 */ /* 0x000f280000300a00 */
[----:B------:R0:W4:Y:S01]  /*47b0*/  @P0 LDG.E.U16 R24, [R8.64] ;  /* 0x0000000408180981 */ /* 0x000122000c1e1500 */
[----:B------:R-:W-:-:S05]  /*47c0*/  IADD3 R4, P3, R12, R2, RZ ;  /* 0x000000020c047210 */ /* 0x000fca0007f7e0ff */
[----:B------:R-:W-:Y:S01]  /*47d0*/  IMAD.X R5, R13, 0x1, R3, P3 ;  /* 0x000000010d057824 */ /* 0x000fe200018e0603 */
[----:B0-----:R-:W-:Y:S02]  /*47e0*/  PRMT R8, RZ, 0x7610, R8 ;  /* 0x00007610ff087816 */ /* 0x001fe40000000008 */
[----:B--2---:R-:W-:-:S05]  /*47f0*/  IADD3 R6, P1, R26, R2, RZ ;  /* 0x000000021a067210 */ /* 0x004fca0007f3e0ff */
[----:B------:R-:W-:Y:S01]  /*4800*/  IMAD.X R7, R27, 0x1, R3, P1 ;  /* 0x000000011b077824 */ /* 0x000fe200008e0603 */
[----:B---3--:R-:W-:Y:S04]  /*4810*/  STL [R1+0x404], R22 ;  /* 0x0004041601007387 */ /* 0x008fe80000100800 */
[----:B----4-:R0:W-:Y:S01]  /*4820*/  STL [R1+0x408], R23 ;  /* 0x0004081701007387 */ /* 0x0101e20000100800 */
[----:B------:R-:W-:-:S03]  /*4830*/  PRMT R11, RZ, 0x7610, R11 ;  /* 0x00007610ff0b7816 */ /* 0x000fc6000000000b */
[----:B------:R-:W2:Y:S04]  /*4840*/  LDL.64 R12, [R1+0x4f0] ;  /* 0x0004f000010c7983 */ /* 0x000ea80000100a00 */
[----:B0-----:R-:W3:Y:S01]  /*4850*/  LDL.64 R22, [R1+0x4f8] ;  /* 0x0004f80001167983 */ /* 0x001ee20000100a00 */
[----:B------:R-:W-:-:S03]  /*4860*/  PRMT R10, RZ, 0x7610, R10 ;  /* 0x00007610ff0a7816 */ /* 0x000fc6000000000a */
[----:B------:R0:W4:Y:S04]  /*4870*/  @P0 LDG.E.U16 R11, [R4.64] ;  /* 0x00000004040b0981 */ /* 0x000128000c1e1500 */
[----:B------:R3:W2:Y:S01]  /*4880*/  @P0 LDG.E.U16 R10, [R6.64] ;  /* 0x00000004060a0981 */ /* 0x0006a2000c1e1500 */
[----:B0-----:R-:W-:-:S05]  /*4890*/  IADD3 R4, P2, R16, R2, RZ ;  /* 0x0000000210047210 */ /* 0x001fca0007f5e0ff */
[----:B------:R-:W-:Y:S01]  /*48a0*/  IMAD.X R5, R17, 0x1, R3, P2 ;  /* 0x0000000111057824 */ /* 0x000fe200010e0603 */
[----:B------:R-:W-:Y:S04]  /*48b0*/  STL [R1+0x400], R24 ;  /* 0x0004001801007387 */ /* 0x000fe80000100800 */
[----:B------:R0:W4:Y:S04]  /*48c0*/  @P0 LDG.E.U16 R8, [R4.64] ;  /* 0x0000000404080981 */ /* 0x000128000c1e1500 */
[----:B------:R1:W-:Y:S04]  /*48d0*/  STL [R1+0x410], R25 ;  /* 0x0004101901007387 */ /* 0x0003e80000100800 */
[----:B-1----:R-:W4:Y:S04]  /*48e0*/  LDL.64 R24, [R1+0x4e8] ;  /* 0x0004e80001187983 */ /* 0x002f280000100a00 */
[----:B------:R-:W4:Y:S01]  /*48f0*/  LDL.LU.64 R26, [R1+0xee0] ;  /* 0x000ee000011a7983 */ /* 0x000f220000300a00 */
[----:B------:R-:W-:-:S02]  /*4900*/  ISETP.GT.AND P1, PT, R0, 0x6, PT ;  /* 0x000000060000780c */ /* 0x000fc40003f24270 */
[----:B------:R-:W-:Y:S01]  /*4910*/  PRMT R9, RZ, 0x7610, R9 ;  /* 0x00007610ff097816 */ /* 0x000fe20000000009 */
[----:B------:R-:W4:Y:S04]  /*4920*/  LDL.64 R16, [R1+0x500] ;  /* 0x0005000001107983 */ /* 0x000f280000100a00 */
[----:B0-----:R-:W-:Y:S01]  /*4930*/  IMAD.MOV.U32 R5, RZ, RZ, R9 ;  /* 0x000000ffff057224 */ /* 0x001fe200078e0009 */
[----:B---3--:R-:W-:-:S05]  /*4940*/  IADD3 R6, P2, R22, R2, RZ ;  /* 0x0000000216067210 */ /* 0x008fca0007f5e0ff */
[----:B------:R-:W-:-:S05]  /*4950*/  IMAD.X R7, R23, 0x1, R3, P2 ;  /* 0x0000000117077824 */ /* 0x000fca00010e0603 */
[----:B------:R0:W3:Y:S04]  /*4960*/  @P1 LDG.E.U16 R5, [R6.64] ;  /* 0x0000000406051981 */ /* 0x0000e8000c1e1500 */
[----:B--2---:R-:W-:Y:S04]  /*4970*/  STL [R1+0x3f8], R10 ;  /* 0x0003f80a01007387 */ /* 0x004fe80000100800 */
[----:B----4-:R1:W-:Y:S04]  /*4980*/  STL [R1+0x3fc], R11 ;  /* 0x0003fc0b01007387 */ /* 0x0103e80000100800 */
[----:B-1----:R-:W2:Y:S04]  /*4990*/  LDL.64 R10, [R1+0x518] ;  /* 0x00051800010a7983 */ /* 0x002ea80000100a00 */
[----:B------:R1:W-:Y:S04]  /*49a0*/  STL [R1+0x3f4], R8 ;  /* 0x0003f40801007387 */ /* 0x0003e80000100800 */
[----:B------:R-:W4:Y:S01]  /*49b0*/  LDL.64 R22, [R1+0x510] ;  /* 0x0005100001167983 */ /* 0x000f220000100a00 */
[----:B-1----:R-:W-:-:S03]  /*49c0*/  IADD3 R8, P0, R12, R2, RZ ;  /* 0x000000020c087210 */ /* 0x002fc60007f1e0ff */
[----:B------:R1:W-:Y:S01]  /*49d0*/  STL.S16 [R1+0x3ec], R9 ;  /* 0x0003ec0901007387 */ /* 0x0003e20000100600 */
[----:B------:R-:W-:Y:S01]  /*49e0*/  PRMT R27, RZ, 0x7610, R27 ;  /* 0x00007610ff1b7816 */ /* 0x000fe2000000001b */
[----:B-1----:R-:W-:Y:S01]  /*49f0*/  IMAD.X R9, R13, 0x1, R3, P0 ;  /* 0x000000010d097824 */ /* 0x002fe200000e0603 */
[----:B------:R-:W-:Y:S01]  /*4a00*/  PRMT R26, RZ, 0x7610, R26 ;  /* 0x00007610ff1a7816 */ /* 0x000fe2000000001a */
[----:B------:R-:W2:Y:S04]  /*4a10*/  LDL.LU.64 R12, [R1+0xed8] ;  /* 0x000ed800010c7983 */ /* 0x000ea80000300a00 */
[----:B------:R1:W2:Y:S01]  /*4a20*/  @P1 LDG.E.U16 R27, [R8.64] ;  /* 0x00000004081b1981 */ /* 0x0002a2000c1e1500 */
[-C--:B------:R-:W-:Y:S02]  /*4a30*/  IADD3 R4, P2, R24, R2.reuse, RZ ;  /* 0x0000000218047210 */ /* 0x080fe40007f5e0ff */
[----:B0-----:R-:W-:Y:S01]  /*4a40*/  IADD3 R6, P3, R16, R2, RZ ;  /* 0x0000000210067210 */ /* 0x001fe20007f7e0ff */
[----:B-1----:R-:W-:Y:S01]  /*4a50*/  IMAD.MOV.U32 R8, RZ, RZ, R26 ;  /* 0x000000ffff087224 */ /* 0x002fe200078e001a */
[----:B------:R-:W-:Y:S01]  /*4a60*/  PRMT R9, RZ, 0x7610, R9 ;  /* 0x00007610ff097816 */ /* 0x000fe20000000009 */
[----:B---3--:R0:W-:Y:S02]  /*4a70*/  @P1 STL [R1+0x3ec], R5 ;  /* 0x0003ec0501001387 */ /* 0x0081e40000100800 */
[----:B0-----:R-:W-:-:S02]  /*4a80*/  IMAD.X R5, R25, 0x1, R3, P2 ;  /* 0x0000000119057824 */ /* 0x001fc400010e0603 */
[----:B------:R-:W3:Y:S04]  /*4a90*/  LDL.LU.64 R24, [R1+0xed0] ;  /* 0x000ed00001187983 */ /* 0x000ee80000300a00 */
[----:B------:R0:W3:Y:S02]  /*4aa0*/  @P1 LDG.E.U16 R8, [R4.64] ;  /* 0x0000000404081981 */ /* 0x0000e4000c1e1500 */
[----:B0-----:R-:W-:-:S04]  /*4ab0*/  IMAD.MOV.U32 R5, RZ, RZ, R17 ;  /* 0x000000ffff057224 */ /* 0x001fc800078e0011 */
[----:B------:R-:W-:Y:S02]  /*4ac0*/  IMAD.X R7, R5, 0x1, R3, P3 ;  /* 0x0000000105077824 */ /* 0x000fe400018e0603 */
[----:B------:R-:W-:Y:S01]  /*4ad0*/  IMAD.MOV.U32 R5, RZ, RZ, R9 ;  /* 0x000000ffff057224 */ /* 0x000fe200078e0009 */
[----:B------:R-:W-:Y:S05]  /*4ae0*/  STL.S16 [R1+0x3e8], R26 ;  /* 0x0003e81a01007387 */ /* 0x000fea0000100600 */
[----:B------:R-:W3:Y:S01]  /*4af0*/  @P1 LDG.E.U16 R5, [R6.64] ;  /* 0x0000000406051981 */ /* 0x000ee2000c1e1500 */
[----:B------:R-:W-:-:S03]  /*4b00*/  IMAD.MOV.U32 R4, RZ, RZ, R16 ;  /* 0x000000ffff047224 */ /* 0x000fc600078e0010 */
[----:B--2---:R0:W-:Y:S04]  /*4b10*/  STL [R1+0x3f0], R27 ;  /* 0x0003f01b01007387 */ /* 0x0041e80000100800 */
[----:B------:R-:W2:Y:S04]  /*4b20*/  LDL.64 R16, [R1+0x520] ;  /* 0x0005200001107983 */ /* 0x000ea80000100a00 */
[----:B0-----:R-:W2:Y:S01]  /*4b30*/  LDL.64 R26, [R1+0x508] ;  /* 0x00050800011a7983 */ /* 0x001ea20000100a00 */
[----:B------:R-:W-:Y:S02]  /*4b40*/  ISETP.GT.AND P0, PT, R0, 0x7, PT ;  /* 0x000000070000780c */ /* 0x000fe40003f04270 */
[----:B----4-:R-:W-:Y:S01]  /*4b50*/  IADD3 R4, P3, R22, R2, RZ ;  /* 0x0000000216047210 */ /* 0x010fe20007f7e0ff */
[----:B---3--:R0:W-:Y:S01]  /*4b60*/  @P1 STL [R1+0x3e8], R8 ;  /* 0x0003e80801001387 */ /* 0x0081e20000100800 */
[----:B------:R-:W-:-:S03]  /*4b70*/  PRMT R24, RZ, 0x7610, R24 ;  /* 0x00007610ff187816 */ /* 0x000fc60000000018 */
[----:B------:R1:W-:Y:S01]  /*4b80*/  STL.S16 [R1+0x3e4], R9 ;  /* 0x0003e40901007387 */ /* 0x0003e20000100600 */
[----:B0-----:R-:W-:-:S05]  /*4b90*/  IADD3 R8, P2, R10, R2, RZ ;  /* 0x000000020a087210 */ /* 0x001fca0007f5e0ff */
[----:B-1----:R-:W-:Y:S02]  /*4ba0*/  IMAD.X R9, R11, 0x1, R3, P2 ;  /* 0x000000010b097824 */ /* 0x002fe400010e0603 */
[----:B------:R-:W3:Y:S01]  /*4bb0*/  LDL.64 R10, [R1+0x538] ;  /* 0x00053800010a7983 */ /* 0x000ee20000100a00 */
[----:B------:R-:W-:-:S03]  /*4bc0*/  PRMT R25, RZ, 0x7610, R25 ;  /* 0x00007610ff197816 */ /* 0x000fc60000000019 */
[----:B------:R0:W-:Y:S04]  /*4bd0*/  @P1 STL [R1+0x3e4], R5 ;  /* 0x0003e40501001387 */ /* 0x0001e80000100800 */
[----:B------:R1:W4:Y:S01]  /*4be0*/  @P0 LDG.E.U16 R25, [R8.64] ;  /* 0x0000000408190981 */ /* 0x000322000c1e1500 */
[----:B0-----:R-:W-:-:S03]  /*4bf0*/  IMAD.X R5, R23, 0x1, R3, P3 ;  /* 0x0000000117057824 */ /* 0x001fc600018e0603 */
[----:B------:R-:W4:Y:S04]  /*4c00*/  LDL.64 R22, [R1+0x530] ;  /* 0x0005300001167983 */ /* 0x000f280000100a00 */
[----:B------:R0:W4:Y:S01]  /*4c10*/  @P0 LDG.E.U16 R24, [R4.64] ;  /* 0x0000000404180981 */ /* 0x000122000c1e1500 */
[----:B-1----:R-:W-:Y:S02]  /*4c20*/  PRMT R8, RZ, 0x7610, R8 ;  /* 0x00007610ff087816 */ /* 0x002fe40000000008 */
[-C--:B--2---:R-:W-:Y:S02]  /*4c30*/  IADD3 R6, P1, R26, R2.reuse, RZ ;  /* 0x000000021a067210 */ /* 0x084fe40007f3e0ff */
[----:B0-----:R-:W-:-:S05]  /*4c40*/  IADD3 R4, P2, R16, R2, RZ ;  /* 0x0000000210047210 */ /* 0x001fca0007f5e0ff */
[----:B------:R-:W-:Y:S01]  /*4c50*/  IMAD.X R5, R17, 0x1, R3, P2 ;  /* 0x0000000111057824 */ /* 0x000fe200010e0603 */
[----:B------:R-:W-:Y:S01]  /*4c60*/  PRMT R9, RZ, 0x7610, R9 ;  /* 0x00007610ff097816 */ /* 0x000fe20000000009 */
[----:B------:R-:W-:-:S03]  /*4c70*/  IMAD.X R7, R27, 0x1, R3, P1 ;  /* 0x000000011b077824 */ /* 0x000fc600008e0603 */
[----:B------:R-:W2:Y:S04]  /*4c80*/  @P0 LDG.E.U16 R8, [R4.64] ;  /* 0x0000000404080981 */ /* 0x000ea8000c1e1500 */
[----:B------:R3:W2:Y:S01]  /*4c90*/  @P0 LDG.E.U16 R9, [R6.64] ;  /* 0x0000000406090981 */ /* 0x0006a2000c1e1500 */
[----:B------:R-:W-:Y:S02]  /*4ca0*/  ISETP.GT.AND P1, PT, R0, 0x8, PT ;  /* 0x000000080000780c */ /* 0x000fe40003f24270 */
[----:B------:R-:W-:Y:S02]  /*4cb0*/  PRMT R15, RZ, 0x7610, R15 ;  /* 0x00007610ff0f7816 */ /* 0x000fe4000000000f */
[----:B---3--:R-:W-:-:S05]  /*4cc0*/  IADD3 R6, P2, R10, R2, RZ ;  /* 0x000000020a067210 */ /* 0x008fca0007f5e0ff */
[----:B------:R-:W-:Y:S01]  /*4cd0*/  IMAD.X R7, R11, 0x1, R3, P2 ;  /* 0x000000010b077824 */ /* 0x000fe200010e0603 */
[----:B----4-:R-:W-:Y:S04]  /*4ce0*/  STL [R1+0x3d4], R24 ;  /* 0x0003d41801007387 */ /* 0x010fe80000100800 */
[----:B------:R0:W-:Y:S04]  /*4cf0*/  STL [R1+0x3e0], R25 ;  /* 0x0003e01901007387 */ /* 0x0001e80000100800 */
[----:B0-----:R-:W3:Y:S04]  /*4d00*/  LDL.64 R24, [R1+0x528] ;  /* 0x0005280001187983 */ /* 0x001ee80000100a00 */
[----:B------:R-:W4:Y:S04]  /*4d10*/  LDL.LU R26, [R1+0xec8] ;  /* 0x000ec800011a7983 */ /* 0x000f280000300800 */
[----:B------:R-:W4:Y:S04]  /*4d20*/  LDL.64 R16, [R1+0x558] ;  /* 0x0005580001107983 */ /* 0x000f280000100a00 */
[----:B--2---:R0:W-:Y:S04]  /*4d30*/  STL [R1+0x3cc], R8 ;  /* 0x0003cc0801007387 */ /* 0x0041e80000100800 */
[----:B------:R1:W-:Y:S04]  /*4d40*/  STL [R1+0x3d0], R9 ;  /* 0x0003d00901007387 */ /* 0x0003e80000100800 */
[----:B------:R-:W2:Y:S01]  /*4d50*/  LDL.64 R10, [R1+0x550] ;  /* 0x00055000010a7983 */ /* 0x000ea20000100a00 */
[----:B0-----:R-:W-:-:S05]  /*4d60*/  IADD3 R8, P0, R22, R2, RZ ;  /* 0x0000000216087210 */ /* 0x001fca0007f1e0ff */
[----:B-1----:R-:W-:Y:S02]  /*4d70*/  IMAD.X R9, R23, 0x1, R3, P0 ;  /* 0x0000000117097824 */ /* 0x002fe400000e0603 */
[----:B------:R-:W2:Y:S04]  /*4d80*/  LDL.LU.64 R22, [R1+0xec0] ;  /* 0x000ec00001167983 */ /* 0x000ea80000300a00 */
[----:B------:R0:W2:Y:S04]  /*4d90*/  @P1 LDG.E.U16 R15, [R8.64] ;  /* 0x00000004080f1981 */ /* 0x0000a8000c1e1500 */
[----:B0-----:R-:W2:Y:S01]  /*4da0*/  LDL.64 R8, [R1+0x540] ;  /* 0x0005400001087983 */ /* 0x001ea20000100a00 */
[----:B------:R-:W-:-:S02]  /*4db0*/  PRMT R14, RZ, 0x7610, R14 ;  /* 0x00007610ff0e7816 */ /* 0x000fc4000000000e */
[----:B---3--:R-:W-:Y:S02]  /*4dc0*/  IADD3 R4, P2, R24, R2, RZ ;  /* 0x0000000218047210 */ /* 0x008fe40007f5e0ff */
[----:B----4-:R-:W-:-:S03]  /*4dd0*/  PRMT R26, RZ, 0x7610, R26 ;  /* 0x00007610ff1a7816 */ /* 0x010fc6000000001a */
[----:B------:R-:W-:-:S03]  /*4de0*/  IMAD.X R5, R25, 0x1, R3, P2 ;  /* 0x0000000119057824 */ /* 0x000fc600010e0603 */
[----:B------:R0:W3:Y:S01]  /*4df0*/  @P1 LDG.E.U16 R26, [R6.64] ;  /* 0x00000004061a1981 */ /* 0x0000e2000c1e1500 */
[----:B--2---:R-:W-:-:S06]  /*4e00*/  PRMT R22, RZ, 0x7610, R22 ;  /* 0x00007610ff167816 */ /* 0x004fcc0000000016 */
[----:B------:R1:W2:Y:S01]  /*4e10*/  @P1 LDG.E.U16 R22, [R4.64] ;  /* 0x0000000404161981 */ /* 0x0002a2000c1e1500 */
[----:B0-----:R-:W-:Y:S01]  /*4e20*/  IADD3 R6, P3, R8, R2, RZ ;  /* 0x0000000208067210 */ /* 0x001fe20007f7e0ff */
[----:B-1----:R-:W-:-:S04]  /*4e30*/  IMAD.MOV.U32 R5, RZ, RZ, R9 ;  /* 0x000000ffff057224 */ /* 0x002fc800078e0009 */
[----:B------:R-:W-:-:S05]  /*4e40*/  IMAD.X R7, R5, 0x1, R3, P3 ;  /* 0x0000000105077824 */ /* 0x000fca00018e0603 */
[----:B------:R-:W4:Y:S01]  /*4e50*/  @P1 LDG.E.U16 R14, [R6.64] ;  /* 0x00000004060e1981 */ /* 0x000f22000c1e1500 */
[----:B------:R-:W-:Y:S01]  /*4e60*/  ISETP.GT.AND P0, PT, R0, 0x9, PT ;  /* 0x000000090000780c */ /* 0x000fe20003f04270 */
[----:B------:R-:W-:Y:S01]  /*4e70*/  IMAD.MOV.U32 R4, RZ, RZ, R8 ;  /* 0x000000ffff047224 */ /* 0x000fe200078e0008 */
[-C--:B------:R-:W-:Y:S02]  /*4e80*/  IADD3 R8, P2, R16, R2.reuse, RZ ;  /* 0x0000000210087210 */ /* 0x080fe40007f5e0ff */
[----:B------:R-:W-:Y:S02]  /*4e90*/  IADD3 R4, P3, R10, R2, RZ ;  /* 0x000000020a047210 */ /* 0x000fe40007f7e0ff */
[----:B------:R-:W-:Y:S01]  /*4ea0*/  PRMT R12, RZ, 0x7610, R12 ;  /* 0x00007610ff0c7816 */ /* 0x000fe2000000000c */
[----:B------:R-:W-:Y:S01]  /*4eb0*/  IMAD.X R9, R17, 0x1, R3, P2 ;  /* 0x0000000111097824 */ /* 0x000fe200010e0603 */
[----:B------:R-:W-:Y:S01]  /*4ec0*/  PRMT R13, RZ, 0x7610, R13 ;  /* 0x00007610ff0d7816 */ /* 0x000fe2000000000d */
[----:B------:R-:W-:-:S05]  /*4ed0*/  IMAD.X R5, R11, 0x1, R3, P3 ;  /* 0x000000010b057824 */ /* 0x000fca00018e0603 */
[----:B------:R-:W2:Y:S04]  /*4ee0*/  @P0 LDG.E.U16 R12, [R4.64] ;  /* 0x00000004040c0981 */ /* 0x000ea8000c1e1500 */
[----:B------:R0:W2:Y:S04]  /*4ef0*/  @P0 LDG.E.U16 R13, [R8.64] ;  /* 0x00000004080d0981 */ /* 0x0000a8000c1e1500 */
[----:B---3--:R1:W-:Y:S04]  /*4f00*/  STL [R1+0x14], R26 ;  /* 0x0000141a01007387 */ /* 0x0083e80000100800 */
[----:B------:R-:W3:Y:S04]  /*4f10*/  LDL.64 R24, [R1+0x560] ;  /* 0x0005600001187983 */ /* 0x000ee80000100a00 */
[----:B-1----:R-:W3:Y:S04]  /*4f20*/  LDL.64 R26, [R1+0x548] ;  /* 0x00054800011a7983 */ /* 0x002ee80000100a00 */
[----:B------:R-:W3:Y:S04]  /*4f30*/  LDL.LU R16, [R1+0xeb8] ;  /* 0x000eb80001107983 */ /* 0x000ee80000300800 */
[----:B----4-:R-:W-:Y:S04]  /*4f40*/  STL [R1+0x270], R14 ;  /* 0x0002700e01007387 */ /* 0x010fe80000100800 */
[----:B------:R1:W-:Y:S01]  /*4f50*/  STL [R1+0x10], R15 ;  /* 0x0000100f01007387 */ /* 0x0003e20000100800 */
[----:B0-----:R-:W-:-:S03]  /*4f60*/  PRMT R8, RZ, 0x7610, R8 ;  /* 0x00007610ff087816 */ /* 0x001fc60000000008 */
[----:B------:R-:W4:Y:S04]  /*4f70*/  LDL.64 R10, [R1+0x570] ;  /* 0x00057000010a7983 */ /* 0x000f280000100a00 */
[----:B-1----:R-:W4:Y:S01]  /*4f80*/  LDL.64 R14, [R1+0x578] ;  /* 0x00057800010e7983 */ /* 0x002f220000100a00 */
[----:B------:R-:W-:-:S03]  /*4f90*/  PRMT R9, RZ, 0x7610, R9 ;  /* 0x00007610ff097816 */ /* 0x000fc60000000009 */
[----:B--2---:R-:W-:Y:S04]  /*4fa0*/  STL [R1+0x3c4], R12 ;  /* 0x0003c40c01007387 */ /* 0x004fe80000100800 */
[----:B------:R0:W-:Y:S04]  /*4fb0*/  STL [R1+0x3c8], R13 ;  /* 0x0003c80d01007387 */ /* 0x0001e80000100800 */
[----:B0-----:R-:W2:Y:S01]  /*4fc0*/  LDL.64 R12, [R1+0x568] ;  /* 0x00056800010c7983 */ /* 0x001ea20000100a00 */
[-C--:B---3--:R-:W-:Y:S02]  /*4fd0*/  IADD3 R4, P2, R24, R2.reuse, RZ ;  /* 0x0000000218047210 */ /* 0x088fe40007f5e0ff */
[----:B------:R-:W-:-:S03]  /*4fe0*/  IADD3 R6, P1, R26, R2, RZ ;  /* 0x000000021a067210 */ /* 0x000fc60007f3e0ff */
[--C-:B------:R-:W-:Y:S01]  /*4ff0*/  IMAD.X R5, R25, 0x1, R3.reuse, P2 ;  /* 0x0000000119057824 */ /* 0x100fe200010e0603 */
[----:B------:R-:W-:Y:S01]  /*5000*/  PRMT R16, RZ, 0x7610, R16 ;  /* 0x00007610ff107816 */ /* 0x000fe20000000010 */
[----:B------:R-:W-:-:S03]  /*5010*/  IMAD.X R7, R27, 0x1, R3, P1 ;  /* 0x000000011b077824 */ /* 0x000fc600008e0603 */
[----:B------:R0:W3:Y:S04]  /*5020*/  @P0 LDG.E.U16 R8, [R4.64] ;  /* 0x0000000404080981 */ /* 0x0000e8000c1e1500 */
[----:B------:R4:W3:Y:S01]  /*5030*/  @P0 LDG.E.U16 R16, [R6.64] ;  /* 0x0000000406100981 */ /* 0x0008e2000c1e1500 */
[----:B------:R-:W-:-:S03]  /*5040*/  ISETP.GT.AND P1, PT, R0, 0xa, PT ;  /* 0x0000000a0000780c */ /* 0x000fc60003f24270 */
[----:B------:R-:W3:Y:S01]  /*5050*/  LDL.LU.64 R26, [R1+0xeb0] ;  /* 0x000eb000011a7983 */ /* 0x000ee20000300a00 */
[----:B0-----:R-:W-:-:S03]  /*5060*/  IMAD.MOV.U32 R5, RZ, RZ, R9 ;  /* 0x000000ffff057224 */ /* 0x001fc600078e0009 */
[----:B------:R-:W3:Y:S01]  /*5070*/  LDL.64 R24, [R1+0x580] ;  /* 0x0005800001187983 */ /* 0x000ee20000100a00 */
[----:B----4-:R-:W-:-:S05]  /*5080*/  IADD3 R6, P2, R14, R2, RZ ;  /* 0x000000020e067210 */ /* 0x010fca0007f5e0ff */
[----:B------:R-:W-:-:S05]  /*5090*/  IMAD.X R7, R15, 0x1, R3, P2 ;  /* 0x000000010f077824 */ /* 0x000fca00010e0603 */
[----:B------:R-:W4:Y:S01]  /*50a0*/  @P1 LDG.E.U16 R5, [R6.64] ;  /* 0x0000000406051981 */ /* 0x000f22000c1e1500 */
[----:B--2---:R-:W-:-:S03]  /*50b0*/  IADD3 R4, P2, R12, R2, RZ ;  /* 0x000000020c047210 */ /* 0x004fc60007f5e0ff */
[----:B---3--:R0:W-:Y:S01]  /*50c0*/  STL [R1+0x3c0], R16 ;  /* 0x0003c01001007387 */ /* 0x0081e20000100800 */
[----:B------:R-:W-:-:S03]  /*50d0*/  PRMT R27, RZ, 0x7610, R27 ;  /* 0x00007610ff1b7816 */ /* 0x000fc6000000001b */
[----:B0-----:R-:W2:Y:S04]  /*50e0*/  LDL.64 R16, [R1+0x598] ;  /* 0x0005980001107983 */ /* 0x001ea80000100a00 */
[----:B------:R0:W-:Y:S04]  /*50f0*/  STL [R1+0x3bc], R8 ;  /* 0x0003bc0801007387 */ /* 0x0001e80000100800 */
[----:B------:R-:W3:Y:S01]  /*5100*/  LDL.64 R14, [R1+0x590] ;  /* 0x00059000010e7983 */ /* 0x000ee20000100a00 */
[----:B0-----:R-:W-:-:S03]  /*5110*/  IADD3 R8, P0, R10, R2, RZ ;  /* 0x000000020a087210 */ /* 0x001fc60007f1e0ff */
[----:B------:R0:W-:Y:S01]  /*5120*/  STL.S16 [R1+0x3b4], R9 ;  /* 0x0003b40901007387 */ /* 0x0001e20000100600 */
[----:B------:R-:W-:Y:S01]  /*5130*/  PRMT R26, RZ, 0x7610, R26 ;  /* 0x00007610ff1a7816 */ /* 0x000fe2000000001a */
[----:B0-----:R-:W-:Y:S02]  /*5140*/  IMAD.X R9, R11, 0x1, R3, P0 ;  /* 0x000000010b097824 */ /* 0x001fe400000e0603 */
[----:B------:R-:W3:Y:S04]  /*5150*/  LDL.LU.64 R10, [R1+0xea8] ;  /* 0x000ea800010a7983 */ /* 0x000ee80000300a00 */
[----:B------:R0:W3:Y:S04]  /*5160*/  @P1 LDG.E.U16 R27, [R8.64] ;  /* 0x00000004081b1981 */ /* 0x0000e8000c1e1500 */
[----:B----4-:R1:W-:Y:S01]  /*5170*/  @P1 STL [R1+0x3b4], R5 ;  /* 0x0003b40501001387 */ /* 0x0103e20000100800 */
[----:B0-----:R-:W-:-:S02]  /*5180*/  IMAD.MOV.U32 R9, RZ, RZ, R26 ;  /* 0x000000ffff097224 */ /* 0x001fc400078e001a */
[----:B-1----:R-:W-:Y:S02]  /*5190*/  IMAD.X R5, R13, 0x1, R3, P2 ;  /* 0x000000010d057824 */ /* 0x002fe400010e0603 */
[----:B------:R-:W4:Y:S04]  /*51a0*/  LDL.LU.64 R12, [R1+0xea0] ;  /* 0x000ea000010c7983 */ /* 0x000f280000300a00 */
[----:B------:R0:W4:Y:S01]  /*51b0*/  @P1 LDG.E.U16 R9, [R4.64] ;  /* 0x0000000404091981 */ /* 0x000122000c1e1500 */
[----:B------:R-:W-:-:S03]  /*51c0*/  IADD3 R6, P3, R24, R2, RZ ;  /* 0x0000000218067210 */ /* 0x000fc60007f7e0ff */
[----:B------:R-:W-:Y:S01]  /*51d0*/  STL.S16 [R1+0x3b0], R26 ;  /* 0x0003b01a01007387 */ /* 0x000fe20000100600 */
[----:B------:R-:W-:Y:S01]  /*51e0*/  ISETP.GT.AND P0, PT, R0, 0xb, PT ;  /* 0x0000000b0000780c */ /* 0x000fe20003f04270 */
[----:B0-----:R-:W-:Y:S02]  /*51f0*/  IMAD.MOV.U32 R5, RZ, RZ, R25 ;  /* 0x000000ffff057224 */ /* 0x001fe400078e0019 */
[----:B------:R-:W-:Y:S02]  /*5200*/  IMAD.MOV.U32 R4, RZ, RZ, R24 ;  /* 0x000000ffff047224 */ /* 0x000fe400078e0018 */
[----:B------:R-:W-:Y:S01]  /*5210*/  IMAD.X R7, R5, 0x1, R3, P3 ;  /* 0x0000000105077824 */ /* 0x000fe200018e0603 */
[-C--:B--2---:R-:W-:Y:S02]  /*5220*/  IADD3 R8, P2, R16, R2.reuse, RZ ;  /* 0x0000000210087210 */ /* 0x084fe40007f5e0ff */
[----:B---3--:R-:W-:-:S05]  /*5230*/  IADD3 R4, P3, R14, R2, RZ ;  /* 0x000000020e047210 */ /* 0x008fca0007f7e0ff */
[----:B------:R-:W-:Y:S01]  /*5240*/  IMAD.X R5, R15, 0x1, R3, P3 ;  /* 0x000000010f057824 */ /* 0x000fe200018e0603 */
[----:B------:R0:W-:Y:S04]  /*5250*/  STL [R1+0x3b8], R27 ;  /* 0x0003b81b01007387 */ /* 0x0001e80000100800 */
[----:B------:R-:W2:Y:S04]  /*5260*/  LDL.64 R24, [R1+0x5a0] ;  /* 0x0005a00001187983 */ /* 0x000ea80000100a00 */
[----:B0-----:R-:W3:Y:S01]  /*5270*/  LDL.64 R26, [R1+0x588] ;  /* 0x00058800011a7983 */ /* 0x001ee20000100a00 */
[----:B------:R-:W-:-:S02]  /*5280*/  PRMT R10, RZ, 0x7610, R10 ;  /* 0x00007610ff0a7816 */ /* 0x000fc4000000000a */
[----:B------:R-:W-:-:S04]  /*5290*/  PRMT R11, RZ, 0x7610, R11 ;  /* 0x00007610ff0b7816 */ /* 0x000fc8000000000b */
[----:B------:R2:W3:Y:S04]  /*52a0*/  @P0 LDG.E.U16 R10, [R4.64] ;  /* 0x00000004040a0981 */ /* 0x0004e8000c1e1500 */
[----:B----4-:R0:W-:Y:S01]  /*52b0*/  @P1 STL [R1+0x3b0], R9 ;  /* 0x0003b00901001387 */ /* 0x0101e20000100800 */
[----:B------:R-:W-:Y:S02]  /*52c0*/  PRMT R13, RZ, 0x7610, R13 ;  /* 0x00007610ff0d7816 */ /* 0x000fe4000000000d */
[----:B------:R-:W-:Y:S01]  /*52d0*/  PRMT R12, RZ, 0x7610, R12 ;  /* 0x00007610ff0c7816 */ /* 0x000fe2000000000c */
[----:B------:R-:W4:Y:S04]  /*52e0*/  LDL.64 R14, [R1+0x5b0] ;  /* 0x0005b000010e7983 */ /* 0x000f280000100a00 */
[----:B------:R3:W4:Y:S01]  /*52f0*/  @P1 LDG.E.U16 R13, [R6.64] ;  /* 0x00000004060d1981 */ /* 0x000722000c1e1500 */
[----:B0-----:R-:W-:-:S03]  /*5300*/  IMAD.X R9, R17, 0x1, R3, P2 ;  /* 0x0000000111097824 */ /* 0x001fc600010e0603 */
[----:B------:R-:W4:Y:S04]  /*5310*/  LDL.64 R16, [R1+0x5b8] ;  /* 0x0005b80001107983 */ /* 0x000f280000100a00 */
[----:B------:R0:W4:Y:S02]  /*5320*/  @P0 LDG.E.U16 R11, [R8.64] ;  /* 0x00000004080b0981 */ /* 0x000124000c1e1500 */
[----:B0-----:R-:W-:Y:S02]  /*5330*/  PRMT R8, RZ, 0x7610, R8 ;  /* 0x00007610ff087816 */ /* 0x001fe40000000008 */
[----:B------:R-:W-:Y:S02]  /*5340*/  PRMT R9, RZ, 0x7610, R9 ;  /* 0x00007610ff097816 */ /* 0x000fe40000000009 */
[----:B--2---:R-:W-:-:S02]  /*5350*/  IADD3 R4, P2, R24, R2, RZ ;  /* 0x0000000218047210 */ /* 0x004fc40007f5e0ff */
[----:B---3--:R-:W-:-:S03]  /*5360*/  IADD3 R6, P1, R26, R2, RZ ;  /* 0x000000021a067210 */ /* 0x008fc60007f3e0ff */
[--C-:B------:R-:W-:Y:S02]  /*5370*/  IMAD.X R5, R25, 0x1, R3.reuse, P2 ;  /* 0x0000000119057824 */ /* 0x100fe400010e0603 */
[----:B------:R-:W-:-:S03]  /*5380*/  IMAD.X R7, R27, 0x1, R3, P1 ;  /* 0x000000011b077824 */ /* 0x000fc600008e0603 */
[----:B------:R0:W2:Y:S04]  /*5390*/  @P0 LDG.E.U16 R8, [R4.64] ;  /* 0x0000000404080981 */ /* 0x0000a8000c1e1500 */
[----:B------:R4:W3:Y:S01]  /*53a0*/  @P0 LDG.E.U16 R12, [R6.64] ;  /* 0x00000004060c0981 */ /* 0x0008e2000c1e1500 */
[----:B------:R-:W-:-:S03]  /*53b0*/  ISETP.GT.AND P1, PT, R0, 0xc, PT ;  /* 0x0000000c0000780c */ /* 0x000fc60003f24270 */
[----:B------:R-:W-:Y:S01]  /*53c0*/  STL [R1+0x3a4], R10 ;  /* 0x0003a40a01007387 */ /* 0x000fe20000100800 */
[----:B0-----:R-:W-:Y:S01]  /*53d0*/  IMAD.MOV.U32 R5, RZ, RZ, R9 ;  /* 0x000000ffff057224 */ /* 0x001fe200078e0009 */
[----:B----4-:R-:W-:Y:S02]  /*53e0*/  IADD3 R6, P2, R16, R2, RZ ;  /* 0x0000000210067210 */ /* 0x010fe40007f5e0ff */
[----:B------:R0:W-:Y:S03]  /*53f0*/  STL [R1+0x3a8], R11 ;  /* 0x0003a80b01007387 */ /* 0x0001e60000100800 */
[----:B------:R-:W-:-:S05]  /*5400*/  IMAD.X R7, R17, 0x1, R3, P2 ;  /* 0x0000000111077824 */ /* 0x000fca00010e0603 */
[----:B------:R-:W4:Y:S04]  /*5410*/  @P1 LDG.E.U16 R5, [R6.64] ;  /* 0x0000000406051981 */ /* 0x000f28000c1e1500 */
[----:B0-----:R-:W4:Y:S04]  /*5420*/  LDL.64 R10, [R1+0x5a8] ;  /* 0x0005a800010a7983 */ /* 0x001f280000100a00 */
[----:B------:R-:W4:Y:S04]  /*5430*/  LDL.LU.64 R26, [R1+0xe98] ;  /* 0x000e9800011a7983 */ /* 0x000f280000300a00 */
[----:B---3--:R-:W-:Y:S04]  /*5440*/  STL [R1+0x3a0], R12 ;  /* 0x0003a00c01007387 */ /* 0x008fe80000100800 */
[----:B------:R0:W-:Y:S04]  /*5450*/  STL [R1+0x3ac], R13 ;  /* 0x0003ac0d01007387 */ /* 0x0001e80000100800 */
[----:B------:R-:W3:Y:S04]  /*5460*/  LDL.64 R24, [R1+0x5d8] ;  /* 0x0005d80001187983 */ /* 0x000ee80000100a00 */
[----:B0-----:R-:W3:Y:S04]  /*5470*/  LDL.64 R12, [R1+0x5c0] ;  /* 0x0005c000010c7983 */ /* 0x001ee80000100a00 */
[----:B--2---:R0:W-:Y:S04]  /*5480*/  STL [R1+0x39c], R8 ;  /* 0x00039c0801007387 */ /* 0x0041e80000100800 */
[----:B------:R-:W2:Y:S01]  /*5490*/  LDL.64 R16, [R1+0x5d0] ;  /* 0x0005d00001107983 */ /* 0x000ea20000100a00 */
[----:B0-----:R-:W-:-:S03]  /*54a0*/  IADD3 R8, P0, R14, R2, RZ ;  /* 0x000000020e087210 */ /* 0x001fc60007f1e0ff */
[----:B------:R0:W-:Y:S01]  /*54b0*/  STL.S16 [R1+0x394], R9 ;  /* 0x0003940901007387 */ /* 0x0001e20000100600 */
[----:B----4-:R-:W-:Y:S02]  /*54c0*/  PRMT R27, RZ, 0x7610, R27 ;  /* 0x00007610ff1b7816 */ /* 0x010fe4000000001b */
[----:B------:R-:W-:Y:S01]  /*54d0*/  PRMT R26, RZ, 0x7610, R26 ;  /* 0x00007610ff1a7816 */ /* 0x000fe2000000001a */
[----:B0-----:R-:W-:Y:S01]  /*54e0*/  IMAD.X R9, R15, 0x1, R3, P0 ;  /* 0x000000010f097824 */ /* 0x001fe200000e0603 */
[----:B------:R-:W-:Y:S01]  /*54f0*/  IADD3 R4, P2, R10, R2, RZ ;  /* 0x000000020a047210 */ /* 0x000fe20007f5e0ff */
[----:B------:R-:W4:Y:S04]  /*5500*/  LDL.LU.64 R14, [R1+0xe90] ;  /* 0x000e9000010e7983 */ /* 0x000f280000300a00 */
[----:B------:R0:W2:Y:S04]  /*5510*/  @P1 LDG.E.U16 R27, [R8.64] ;  /* 0x00000004081b1981 */ /* 0x0000a8000c1e1500 */
[----:B------:R1:W-:Y:S01]  /*5520*/  @P1 STL [R1+0x394], R5 ;  /* 0x0003940501001387 */ /* 0x0003e20000100800 */
[----:B0-----:R-:W-:-:S02]  /*5530*/  IMAD.MOV.U32 R9, RZ, RZ, R26 ;  /* 0x000000ffff097224 */ /* 0x001fc400078e001a */
[----:B-1----:R-:W-:Y:S02]  /*5540*/  IMAD.X R5, R11, 0x1, R3, P2 ;  /* 0x000000010b057824 */ /* 0x002fe400010e0603 */
[----:B------:R-:W4:Y:S04]  /*5550*/  LDL.LU.64 R10, [R1+0xe88] ;  /* 0x000e8800010a7983 */ /* 0x000f280000300a00 */
[----:B------:R0:W4:Y:S04]  /*5560*/  @P1 LDG.E.U16 R9, [R4.64] ;  /* 0x0000000404091981 */ /* 0x000128000c1e1500 */
[----:B------:R-:W-:Y:S01]  /*5570*/  STL.S16 [R1+0x390], R26 ;  /* 0x0003901a01007387 */ /* 0x000fe20000100600 */
[----:B------:R-:W-:-:S02]  /*5580*/  ISETP.GT.AND P0, PT, R0, 0xd, PT ;  /* 0x0000000d0000780c */ /* 0x000fc40003f04270 */
[-C--:B---3--:R-:W-:Y:S02]  /*5590*/  IADD3 R8, P2, R24, R2.reuse, RZ ;  /* 0x0000000218087210 */ /* 0x088fe40007f5e0ff */
[----:B------:R-:W-:Y:S01]  /*55a0*/  IADD3 R6, P3, R12, R2, RZ ;  /* 0x000000020c067210 */ /* 0x000fe20007f7e0ff */
[----:B0-----:R-:W-:Y:S02]  /*55b0*/  IMAD.MOV.U32 R4, RZ, RZ, R12 ;  /* 0x000000ffff047224 */ /* 0x001fe400078e000c */
[----:B------:R-:W-:-:S04]  /*55c0*/  IMAD.MOV.U32 R5, RZ, RZ, R13 ;  /* 0x000000ffff057224 */ /* 0x000fc800078e000d */
[----:B------:R-:W-:Y:S01]  /*55d0*/  IMAD.X R7, R5, 0x1, R3, P3 ;  /* 0x0000000105077824 */ /* 0x000fe200018e0603 */
[----:B--2---:R0:W-:Y:S04]  /*55e0*/  STL [R1+0x398], R27 ;  /* 0x0003981b01007387 */ /* 0x0041e80000100800 */
[----:B------:R-:W2:Y:S04]  /*55f0*/  LDL.64 R12, [R1+0x5e0] ;  /* 0x0005e000010c7983 */ /* 0x000ea80000100a00 */
[----:B0-----:R-:W3:Y:S01]  /*5600*/  LDL.64 R26, [R1+0x5c8] ;  /* 0x0005c800011a7983 */ /* 0x001ee20000100a00 */
[----:B----4-:R-:W-:-:S02]  /*5610*/  PRMT R14, RZ, 0x7610, R14 ;  /* 0x00007610ff0e7816 */ /* 0x010fc4000000000e */
[----:B------:R-:W-:-:S06]  /*5620*/  PRMT R15, RZ, 0x7610, R15 ;  /* 0x00007610ff0f7816 */ /* 0x000fcc000000000f */
[----:B------:R3:W4:Y:S04]  /*5630*/  @P1 LDG.E.U16 R15, [R6.64] ;  /* 0x00000004060f1981 */ /* 0x000728000c1e1500 */
[----:B------:R0:W-:Y:S02]  /*5640*/  @P1 STL [R1+0x390], R9 ;  /* 0x0003900901001387 */ /* 0x0001e40000100800 */
[----:B0-----:R-:W-:Y:S02]  /*5650*/  IMAD.X R9, R25, 0x1, R3, P2 ;  /* 0x0000000119097824 */ /* 0x001fe400010e0603 */
[----:B------:R-:W4:Y:S04]  /*5660*/  LDL.64 R24, [R1+0x5f8] ;  /* 0x0005f80001187983 */ /* 0x000f280000100a00 */
[----:B------:R0:W4:Y:S01]  /*5670*/  @P0 LDG.E.U16 R14, [R8.64] ;  /* 0x00000004080e0981 */ /* 0x000122000c1e1500 */
[----:B------:R-:W-:-:S02]  /*5680*/  IADD3 R4, P3, R16, R2, RZ ;  /* 0x0000000210047210 */ /* 0x000fc40007f7e0ff */
[----:B------:R-:W-:-:S03]  /*5690*/  PRMT R11, RZ, 0x7610, R11 ;  /* 0x00007610ff0b7816 */ /* 0x000fc6000000000b */
[----:B------:R-:W-:Y:S01]  /*56a0*/  IMAD.X R5, R17, 0x1, R3, P3 ;  /* 0x0000000111057824 */ /* 0x000fe200018e0603 */
[----:B------:R-:W-:Y:S01]  /*56b0*/  PRMT R10, RZ, 0x7610, R10 ;  /* 0x00007610ff0a7816 */ /* 0x000fe2000000000a */
[----:B------:R-:W4:Y:S04]  /*56c0*/  LDL.64 R16, [R1+0x5f0] ;  /* 0x0005f00001107983 */ /* 0x000f280000100a00 */
[----:B------:R2:W4:Y:S01]  /*56d0*/  @P0 LDG.E.U16 R11, [R4.64] ;  /* 0x00000004040b0981 */ /* 0x000522000c1e1500 */
        /* <DEDUP_REMOVED lines=8> */
[----:B------:R-:W-:Y:S01]  /*5760*/  ISETP.GT.AND P1, PT, R0, 0xe, PT ;  /* 0x0000000e0000780c */ /* 0x000fe20003f24270 */
[----:B0-----:R-:W-:Y:S01]  /*5770*/  IMAD.MOV.U32 R5, RZ, RZ, R9 ;  /* 0x000000ffff057224 */ /* 0x001fe200078e0009 */
[----:B----4-:R-:W-:Y:S01]  /*5780*/  IADD3 R6, P2, R24, R2, RZ ;  /* 0x0000000218067210 */ /* 0x010fe20007f5e0ff */
[----:B------:R-:W-:Y:S04]  /*5790*/  STL [R1+0x388], R14 ;  /* 0x0003880e01007387 */ /* 0x000fe80000100800 */
[----:B------:R0:W-:Y:S01]  /*57a0*/  STL [R1+0x38c], R15 ;  /* 0x00038c0f01007387 */ /* 0x0001e20000100800 */
        /* <DEDUP_REMOVED lines=12> */
[----:B----4-:R-:W-:Y:S01]  /*5870*/  PRMT R27, RZ, 0x7610, R27 ;  /* 0x00007610ff1b7816 */ /* 0x010fe2000000001b */
[----:B0-----:R-:W-:Y:S01]  /*5880*/  IMAD.X R9, R17, 0x1, R3, P0 ;  /* 0x0000000111097824 */ /* 0x001fe200000e0603 */
[----:B------:R-:W-:Y:S01]  /*5890*/  PRMT R26, RZ, 0x7610, R26 ;  /* 0x00007610ff1a7816 */ /* 0x000fe2000000001a */
[----:B------:R-:W4:Y:S01]  /*58a0*/  LDL.LU.64 R16, [R1+0xe78] ;  /* 0x000e780001107983 */ /* 0x000f220000300a00 */
[----:B------:R-:W-:-:S03]  /*58b0*/  IADD3 R4, P2, R14, R2, RZ ;  /* 0x000000020e047210 */ /* 0x000fc60007f5e0ff */
[----:B------:R0:W2:Y:S04]  /*58c0*/  @P1 LDG.E.U16 R27, [R8.64] ;  /* 0x00000004081b1981 */ /* 0x0000a8000c1e1500 */
[----:B------:R1:W-:Y:S01]  /*58d0*/  @P1 STL [R1+0x374], R5 ;  /* 0x0003740501001387 */ /* 0x0003e20000100800 */
[----:B0-----:R-:W-:Y:S02]  /*58e0*/  IMAD.MOV.U32 R9, RZ, RZ, R26 ;  /* 0x000000ffff097224 */ /* 0x001fe400078e001a */
[----:B-1----:R-:W-:Y:S02]  /*58f0*/  IMAD.X R5, R15, 0x1, R3, P2 ;  /* 0x000000010f057824 */ /* 0x002fe400010e0603 */
[----:B------:R-:W4:Y:S04]  /*5900*/  LDL.LU.64 R14, [R1+0xe70] ;  /* 0x000e7000010e7983 */ /* 0x000f280000300a00 */
[----:B------:R0:W4:Y:S04]  /*5910*/  @P1 LDG.E.U16 R9, [R4.64] ;  /* 0x0000000404091981 */ /* 0x000128000c1e1500 */
[----:B------:R-:W-:Y:S01]  /*5920*/  STL.S16 [R1+0x370], R26 ;  /* 0x0003701a01007387 */ /* 0x000fe20000100600 */
[----:B---3--:R-:W-:Y:S01]  /*5930*/  IADD3 R6, P3, R10, R2, RZ ;  /* 0x000000020a067210 */ /* 0x008fe20007f7e0ff */
[----:B0-----:R-:W-:-:S02]  /*5940*/  IMAD.MOV.U32 R4, RZ, RZ, R10 ;  /* 0x000000ffff047224 */ /* 0x001fc400078e000a */
[----:B------:R-:W-:Y:S01]  /*5950*/  IMAD.MOV.U32 R5, RZ, RZ, R11 ;  /* 0x000000ffff057224 */ /* 0x000fe200078e000b */
[----:B------:R-:W-:Y:S01]  /*5960*/  IADD3 R8, P2, R12, R2, RZ ;  /* 0x000000020c087210 */ /* 0x000fe20007f5e0ff */
[----:B--2---:R0:W-:Y:S04]  /*5970*/  STL [R1+0x378], R27 ;  /* 0x0003781b01007387 */ /* 0x0041e80000100800 */
[----:B------:R-:W2:Y:S04]  /*5980*/  LDL.64 R10, [R1+0x620] ;  /* 0x00062000010a7983 */ /* 0x000ea80000100a00 */
[----:B0-----:R-:W3:Y:S04]  /*5990*/  LDL.64 R26, [R1+0x608] ;  /* 0x00060800011a7983 */ /* 0x001ee80000100a00 */
[----:B----4-:R0:W-:Y:S02]  /*59a0*/  @P1 STL [R1+0x370], R9 ;  /* 0x0003700901001387 */ /* 0x0101e40000100800 */
[----:B0-----:R-:W-:-:S02]  /*59b0*/  IMAD.X R9, R13, 0x1, R3, P2 ;  /* 0x000000010d097824 */ /* 0x001fc400010e0603 */
[----:B------:R-:W4:Y:S01]  /*59c0*/  LDL.64 R12, [R1+0x638] ;  /* 0x00063800010c7983 */ /* 0x000f220000100a00 */
[----:B------:R-:W-:Y:S01]  /*59d0*/  ISETP.GT.AND P0, PT, R0, 0xf, PT ;  /* 0x0000000f0000780c */ /* 0x000fe20003f04270 */
[----:B------:R-:W-:Y:S01]  /*59e0*/  IMAD.X R7, R5, 0x1, R3, P3 ;  /* 0x0000000105077824 */ /* 0x000fe200018e0603 */
[----:B------:R-:W-:Y:S02]  /*59f0*/  IADD3 R4, P3, R24, R2, RZ ;  /* 0x0000000218047210 */ /* 0x000fe40007f7e0ff */
[----:B------:R-:W-:Y:S02]  /*5a00*/  PRMT R16, RZ, 0x7610, R16 ;  /* 0x00007610ff107816 */ /* 0x000fe40000000010 */
[----:B------:R-:W-:Y:S01]  /*5a10*/  PRMT R29, RZ, 0x7610, R29 ;  /* 0x00007610ff1d7816 */ /* 0x000fe2000000001d */
[----:B------:R-:W-:Y:S01]  /*5a20*/  IMAD.X R5, R25, 0x1, R3, P3 ;  /* 0x0000000119057824 */ /* 0x000fe200018e0603 */
[----:B------:R-:W-:Y:S01]  /*5a30*/  PRMT R17, RZ, 0x7610, R17 ;  /* 0x00007610ff117816 */ /* 0x000fe20000000011 */
[----:B------:R-:W4:Y:S04]  /*5a40*/  LDL.64 R24, [R1+0x630] ;  /* 0x0006300001187983 */ /* 0x000f280000100a00 */
[----:B------:R2:W4:Y:S04]  /*5a50*/  @P0 LDG.E.U16 R16, [R4.64] ;  /* 0x0000000404100981 */ /* 0x000528000c1e1500 */
[----:B------:R3:W4:Y:S04]  /*5a60*/  @P1 LDG.E.U16 R29, [R6.64] ;  /* 0x00000004061d1981 */ /* 0x000728000c1e1500 */
[----:B------:R0:W4:Y:S02]  /*5a70*/  @P0 LDG.E.U16 R17, [R8.64] ;  /* 0x0000000408110981 */ /* 0x000124000c1e1500 */
[----:B0-----:R-:W-:-:S02]  /*5a80*/  PRMT R8, RZ, 0x7610, R8 ;  /* 0x00007610ff087816 */ /* 0x001fc40000000008 */
[----:B------:R-:W-:Y:S02]  /*5a90*/  PRMT R9, RZ, 0x7610, R9 ;  /* 0x00007610ff097816 */ /* 0x000fe40000000009 */
[----:B------:R-:W-:Y:S02]  /*5aa0*/  PRMT R15, RZ, 0x7610, R15 ;  /* 0x00007610ff0f7816 */ /* 0x000fe4000000000f */
[-C--:B--2---:R-:W-:Y:S02]  /*5ab0*/  IADD3 R4, P2, R10, R2.reuse, RZ ;  /* 0x000000020a047210 */ /* 0x084fe40007f5e0ff */
[----:B---3--:R-:W-:-:S03]  /*5ac0*/  IADD3 R6, P1, R26, R2, RZ ;  /* 0x000000021a067210 */ /* 0x008fc60007f3e0ff */
[--C-:B------:R-:W-:Y:S02]  /*5ad0*/  IMAD.X R5, R11, 0x1, R3.reuse, P2 ;  /* 0x000000010b057824 */ /* 0x100fe400010e0603 */
[----:B------:R-:W-:Y:S01]  /*5ae0*/  IMAD.X R7, R27, 0x1, R3, P1 ;  /* 0x000000011b077824 */ /* 0x000fe200008e0603 */
[----:B------:R-:W-:Y:S02]  /*5af0*/  ISETP.GT.AND P1, PT, R0, 0x10, PT ;  /* 0x000000100000780c */ /* 0x000fe40003f24270 */
[----:B------:R-:W2:Y:S04]  /*5b00*/  @P0 LDG.E.U16 R8, [R4.64] ;  /* 0x0000000404080981 */ /* 0x000ea8000c1e1500 */
[----:B------:R4:W3:Y:S02]  /*5b10*/  @P0 LDG.E.U16 R9, [R6.64] ;  /* 0x0000000406090981 */ /* 0x0008e4000c1e1500 */
[----:B----4-:R-:W-:-:S05]  /*5b20*/  IADD3 R6, P2, R12, R2, RZ ;  /* 0x000000020c067210 */ /* 0x010fca0007f5e0ff */
[----:B------:R-:W-:-:S05]  /*5b30*/  IMAD.X R7, R13, 0x1, R3, P2 ;  /* 0x000000010d077824 */ /* 0x000fca00010e0603 */
[----:B------:R-:W4:Y:S04]  /*5b40*/  @P1 LDG.E.U16 R15, [R6.64] ;  /* 0x00000004060f1981 */ /* 0x000f28000c1e1500 */
[----:B------:R-:W-:Y:S04]  /*5b50*/  STL [R1+0x364], R16 ;  /* 0x0003641001007387 */ /* 0x000fe80000100800 */
[----:B------:R0:W-:Y:S01]  /*5b60*/  STL [R1+0x368], R17 ;  /* 0x0003681101007387 */ /* 0x0001e20000100800 */
[----:B------:R-:W-:-:S03]  /*5b70*/  PRMT R14, RZ, 0x7610, R14 ;  /* 0x00007610ff0e7816 */ /* 0x000fc6000000000e */
[----:B0-----:R-:W4:Y:S04]  /*5b80*/  LDL.64 R16, [R1+0x628] ;  /* 0x0006280001107983 */ /* 0x001f280000100a00 */
[----:B------:R-:W4:Y:S04]  /*5b90*/  LDL.LU.64 R26, [R1+0xe68] ;  /* 0x000e6800011a7983 */ /* 0x000f280000300a00 */
[----:B------:R-:W4:Y:S04]  /*5ba0*/  LDL.64 R10, [R1+0x658] ;  /* 0x00065800010a7983 */ /* 0x000f280000100a00 */
[----:B--2---:R0:W-:Y:S04]  /*5bb0*/  STL [R1+0x35c], R8 ;  /* 0x00035c0801007387 */ /* 0x0041e80000100800 */
[----:B---3--:R1:W-:Y:S04]  /*5bc0*/  STL [R1+0x360], R9 ;  /* 0x0003600901007387 */ /* 0x0083e80000100800 */
[----:B------:R-:W2:Y:S01]  /*5bd0*/  LDL.64 R12, [R1+0x650] ;  /* 0x00065000010c7983 */ /* 0x000ea20000100a00 */
[----:B0-----:R-:W-:-:S05]  /*5be0*/  IADD3 R8, P0, R24, R2, RZ ;  /* 0x0000000218087210 */ /* 0x001fca0007f1e0ff */
[----:B-1----:R-:W-:Y:S02]  /*5bf0*/  IMAD.X R9, R25, 0x1, R3, P0 ;  /* 0x0000000119097824 */ /* 0x002fe400000e0603 */
[----:B------:R-:W3:Y:S04]  /*5c00*/  LDL.LU.64 R24, [R1+0xe60] ;  /* 0x000e600001187983 */ /* 0x000ee80000300a00 */
[----:B------:R-:W-:Y:S04]  /*5c10*/  STL [R1+0x36c], R29 ;  /* 0x00036c1d01007387 */ /* 0x000fe80000100800 */
[----:B----4-:R-:W-:Y:S04]  /*5c20*/  STL [R1+0x354], R15 ;  /* 0x0003540f01007387 */ /* 0x010fe80000100800 */
[----:B------:R0:W4:Y:S04]  /*5c30*/  @P1 LDG.E.U16 R14, [R8.64] ;  /* 0x00000004080e1981 */ /* 0x000128000c1e1500 */
[----:B0-----:R-:W2:Y:S01]  /*5c40*/  LDL.64 R8, [R1+0x640] ;  /* 0x0006400001087983 */ /* 0x001ea20000100a00 */
[----:B------:R-:W-:-:S05]  /*5c50*/  IADD3 R4, P2, R16, R2, RZ ;  /* 0x0000000210047210 */ /* 0x000fca0007f5e0ff */
[----:B------:R-:W-:Y:S02]  /*5c60*/  IMAD.X R5, R17, 0x1, R3, P2 ;  /* 0x0000000111057824 */ /* 0x000fe400010e0603 */
[----:B------:R-:W2:Y:S01]  /*5c70*/  LDL.64 R16, [R1+0x648] ;  /* 0x0006480001107983 */ /* 0x000ea20000100a00 */
[----:B------:R-:W-:Y:S02]  /*5c80*/  PRMT R28, RZ, 0x7610, R28 ;  /* 0x00007610ff1c7816 */ /* 0x000fe4000000001c */
[----:B---3--:R-:W-:-:S06]  /*5c90*/  PRMT R24, RZ, 0x7610, R24 ;  /* 0x00007610ff187816 */ /* 0x008fcc0000000018 */
[----:B------:R0:W3:Y:S04]  /*5ca0*/  @P1 LDG.E.U16 R24, [R4.64] ;  /* 0x0000000404181981 */ /* 0x0000e8000c1e1500 */
[----:B----4-:R1:W-:Y:S01]  /*5cb0*/  STL [R1+0x358], R14 ;  /* 0x0003580e01007387 */ /* 0x0103e20000100800 */
[----:B--2---:R-:W-:-:S03]  /*5cc0*/  IADD3 R6, P3, R8, R2, RZ ;  /* 0x0000000208067210 */ /* 0x004fc60007f7e0ff */
[----:B-1----:R-:W2:Y:S01]  /*5cd0*/  LDL.64 R14, [R1+0x660] ;  /* 0x00066000010e7983 */ /* 0x002ea20000100a00 */
[----:B0-----:R-:W-:-:S04]  /*5ce0*/  IMAD.MOV.U32 R5, RZ, RZ, R9 ;  /* 0x000000ffff057224 */ /* 0x001fc800078e0009 */
[----:B------:R-:W-:-:S05]  /*5cf0*/  IMAD.X R7, R5, 0x1, R3, P3 ;  /* 0x0000000105077824 */ /* 0x000fca00018e0603 */
[----:B------:R0:W4:Y:S01]  /*5d00*/  @P1 LDG.E.U16 R28, [R6.64] ;  /* 0x00000004061c1981 */ /* 0x000122000c1e1500 */
[----:B------:R-:W-:Y:S01]  /*5d10*/  ISETP.GT.AND P0, PT, R0, 0x11, PT ;  /* 0x000000110000780c */ /* 0x000fe20003f04270 */
[----:B------:R-:W-:Y:S01]  /*5d20*/  IMAD.MOV.U32 R4, RZ, RZ, R8 ;  /* 0x000000ffff047224 */ /* 0x000fe200078e0008 */
[-C--:B------:R-:W-:Y:S02]  /*5d30*/  IADD3 R4, P3, R12, R2.reuse, RZ ;  /* 0x000000020c047210 */ /* 0x080fe40007f7e0ff */
[-C--:B------:R-:W-:Y:S02]  /*5d40*/  IADD3 R8, P2, R10, R2.reuse, RZ ;  /* 0x000000020a087210 */ /* 0x080fe40007f5e0ff */
[----:B------:R-:W-:Y:S01]  /*5d50*/  PRMT R26, RZ, 0x7610, R26 ;  /* 0x00007610ff1a7816 */ /* 0x000fe2000000001a */
[----:B------:R-:W-:Y:S01]  /*5d60*/  IMAD.X R5, R13, 0x1, R3, P3 ;  /* 0x000000010d057824 */ /* 0x000fe200018e0603 */
[----:B------:R-:W-:Y:S01]  /*5d70*/  PRMT R27, RZ, 0x7610, R27 ;  /* 0x00007610ff1b7816 */ /* 0x000fe2000000001b */
[--C-:B------:R-:W-:Y:S01]  /*5d80*/  IMAD.X R9, R11, 0x1, R3.reuse, P2 ;  /* 0x000000010b097824 */ /* 0x100fe200010e0603 */
[----:B0-----:R-:W-:Y:S01]  /*5d90*/  IADD3 R6, P1, R16, R2, RZ ;  /* 0x0000000210067210 */ /* 0x001fe20007f3e0ff */
[----:B------:R-:W3:Y:S04]  /*5da0*/  LDL.LU.64 R10, [R1+0xe58] ;  /* 0x000e5800010a7983 */ /* 0x000ee80000300a00 */
[----:B------:R2:W3:Y:S04]  /*5db0*/  @P0 LDG.E.U16 R26, [R4.64] ;  /* 0x00000004041a0981 */ /* 0x0004e8000c1e1500 */
[----:B------:R0:W3:Y:S01]  /*5dc0*/  @P0 LDG.E.U16 R27, [R8.64] ;  /* 0x00000004081b0981 */ /* 0x0000e2000c1e1500 */
[----:B------:R-:W-:Y:S01]  /*5dd0*/  IMAD.X R7, R17, 0x1, R3, P1 ;  /* 0x0000000111077824 */ /* 0x000fe200008e0603 */
[----:B0-----:R-:W-:-:S02]  /*5de0*/  PRMT R8, RZ, 0x7610, R8 ;  /* 0x00007610ff087816 */ /* 0x001fc40000000008 */
[----:B------:R-:W-:-:S06]  /*5df0*/  PRMT R9, RZ, 0x7610, R9 ;  /* 0x00007610ff097816 */ /* 0x000fcc0000000009 */
[----:B------:R0:W3:Y:S01]  /*5e00*/  @P0 LDG.E.U16 R9, [R6.64] ;  /* 0x0000000406090981 */ /* 0x0000e2000c1e1500 */
[----:B--2---:R-:W-:-:S05]  /*5e10*/  IADD3 R4, P2, R14, R2, RZ ;  /* 0x000000020e047210 */ /* 0x004fca0007f5e0ff */
[----:B------:R-:W-:Y:S01]  /*5e20*/  IMAD.X R5, R15, 0x1, R3, P2 ;  /* 0x000000010f057824 */ /* 0x000fe200010e0603 */
[----:B----4-:R1:W-:Y:S04]  /*5e30*/  STL [R1+0x350], R28 ;  /* 0x0003501c01007387 */ /* 0x0103e80000100800 */
[----:B------:R-:W2:Y:S04]  /*5e40*/  @P0 LDG.E.U16 R8, [R4.64] ;  /* 0x0000000404080981 */ /* 0x000ea8000c1e1500 */
[----:B------:R-:W4:Y:S04]  /*5e50*/  LDL.64 R12, [R1+0x670] ;  /* 0x00067000010c7983 */ /* 0x000f280000100a00 */
[----:B-1----:R-:W0:Y:S04]  /*5e60*/  LDL.64 R28, [R1+0x678] ;  /* 0x00067800011c7983 */ /* 0x002e280000100a00 */
[----:B---3--:R-:W-:Y:S04]  /*5e70*/  STL [R1+0x348], R26 ;  /* 0x0003481a01007387 */ /* 0x008fe80000100800 */
[----:B------:R1:W-:Y:S04]  /*5e80*/  STL [R1+0x34c], R27 ;  /* 0x00034c1b01007387 */ /* 0x0003e80000100800 */
[----:B------:R-:W3:Y:S04]  /*5e90*/  LDL.64 R16, [R1+0x680] ;  /* 0x0006800001107983 */ /* 0x000ee80000100a00 */
[----:B------:R-:W3:Y:S04]  /*5ea0*/  LDL.64 R14, [R1+0x698] ;  /* 0x00069800010e7983 */ /* 0x000ee80000100a00 */
[----:B-1----:R-:W3:Y:S04]  /*5eb0*/  LDL.64 R26, [R1+0x668] ;  /* 0x00066800011a7983 */ /* 0x002ee80000100a00 */
[----:B--2---:R4:W-:Y:S01]  /*5ec0*/  STL [R1+0x340], R8 ;  /* 0x0003400801007387 */ /* 0x0049e20000100800 */
[----:B0-----:R-:W-:-:S02]  /*5ed0*/  IADD3 R6, P2, R28, R2, RZ ;  /* 0x000000021c067210 */ /* 0x001fc40007f5e0ff */
[----:B----4-:R-:W-:Y:S01]  /*5ee0*/  IADD3 R8, P0, R12, R2, RZ ;  /* 0x000000020c087210 */ /* 0x010fe20007f1e0ff */
[----:B------:R0:W-:Y:S02]  /*5ef0*/  STL [R1+0x344], R9 ;  /* 0x0003440901007387 */ /* 0x0001e40000100800 */
[--C-:B------:R-:W-:Y:S02]  /*5f00*/  IMAD.X R7, R29, 0x1, R3.reuse, P2 ;  /* 0x000000011d077824 */ /* 0x100fe400010e0603 */
[----:B------:R-:W2:Y:S01]  /*5f10*/  LDL.64 R28, [R1+0x690] ;  /* 0x00069000011c7983 */ /* 0x000ea20000100a00 */
[----:B0-----:R-:W-:-:S03]  /*5f20*/  IMAD.X R9, R13, 0x1, R3, P0 ;  /* 0x000000010d097824 */ /* 0x001fc600000e0603 */
[----:B------:R-:W4:Y:S01]  /*5f30*/  LDL.LU.64 R12, [R1+0xe50] ;  /* 0x000e5000010c7983 */ /* 0x000f220000300a00 */
[----:B------:R-:W-:Y:S02]  /*5f40*/  ISETP.GT.AND P1, PT, R0, 0x12, PT ;  /* 0x000000120000780c */ /* 0x000fe40003f24270 */
[----:B------:R-:W-:Y:S02]  /*5f50*/  PRMT R11, RZ, 0x7610, R11 ;  /* 0x00007610ff0b7816 */ /* 0x000fe4000000000b */
[----:B------:R-:W-:Y:S02]  /*5f60*/  PRMT R10, RZ, 0x7610, R10 ;  /* 0x00007610ff0a7816 */ /* 0x000fe4000000000a */
[----:B---3--:R-:W-:-:S07]  /*5f70*/  IADD3 R4, P2, R26, R2, RZ ;  /* 0x000000021a047210 */ /* 0x008fce0007f5e0ff */
[----:B------:R0:W3:Y:S04]  /*5f80*/  @P1 LDG.E.U16 R11, [R6.64] ;  /* 0x00000004060b1981 */ /* 0x0000e8000c1e1500 */
[----:B------:R1:W2:Y:S01]  /*5f90*/  @P1 LDG.E.U16 R10, [R8.64] ;  /* 0x00000004080a1981 */ /* 0x0002a2000c1e1500 */
[----:B0-----:R-:W-:-:S04]  /*5fa0*/  IMAD.MOV.U32 R7, RZ, RZ, R27 ;  /* 0x000000ffff077224 */ /* 0x001fc800078e001b */
[----:B------:R-:W-:Y:S02]  /*5fb0*/  IMAD.X R5, R7, 0x1, R3, P2 ;  /* 0x0000000107057824 */ /* 0x000fe400010e0603 */
[----:B------:R-:W-:Y:S01]  /*5fc0*/  IMAD.MOV.U32 R6, RZ, RZ, R26 ;  /* 0x000000ffff067224 */ /* 0x000fe200078e001a */
[----:B------:R-:W-:Y:S01]  /*5fd0*/  IADD3 R6, P3, R16, R2, RZ ;  /* 0x0000000210067210 */ /* 0x000fe20007f7e0ff */
[----:B------:R-:W3:Y:S01]  /*5fe0*/  LDL.LU R26, [R1+0xe48] ;  /* 0x000e4800011a7983 */ /* 0x000ee20000300800 */
[----:B----4-:R-:W-:Y:S02]  /*5ff0*/  PRMT R13, RZ, 0x7610, R13 ;  /* 0x00007610ff0d7816 */ /* 0x010fe4000000000d */
[----:B------:R-:W-:-:S04]  /*6000*/  PRMT R12, RZ, 0x7610, R12 ;  /* 0x00007610ff0c7816 */ /* 0x000fc8000000000c */
[----:B------:R0:W4:Y:S02]  /*6010*/  @P1 LDG.E.U16 R13, [R4.64] ;  /* 0x00000004040d1981 */ /* 0x000124000c1e1500 */
[----:B0-----:R-:W-:-:S04]  /*6020*/  IMAD.MOV.U32 R5, RZ, RZ, R17 ;  /* 0x000000ffff057224 */ /* 0x001fc800078e0011 */
[----:B------:R-:W-:-:S05]  /*6030*/  IMAD.X R7, R5, 0x1, R3, P3 ;  /* 0x0000000105077824 */ /* 0x000fca00018e0603 */
[----:B------:R-:W4:Y:S01]  /*6040*/  @P1 LDG.E.U16 R12, [R6.64] ;  /* 0x00000004060c1981 */ /* 0x000f22000c1e1500 */
[----:B-1----:R-:W-:Y:S01]  /*6050*/  IADD3 R8, P2, R14, R2, RZ ;  /* 0x000000020e087210 */ /* 0x002fe20007f5e0ff */
[----:B------:R-:W-:Y:S02]  /*6060*/  IMAD.MOV.U32 R4, RZ, RZ, R16 ;  /* 0x000000ffff047224 */ /* 0x000fe400078e0010 */
[----:B--2---:R-:W-:Y:S02]  /*6070*/  STL [R1+0x33c], R10 ;  /* 0x00033c0a01007387 */ /* 0x004fe40000100800 */
[----:B------:R-:W-:Y:S02]  /*6080*/  IMAD.X R9, R15, 0x1, R3, P2 ;  /* 0x000000010f097824 */ /* 0x000fe400010e0603 */
[----:B---3--:R0:W-:Y:S04]  /*6090*/  STL [R1+0x338], R11 ;  /* 0x0003380b01007387 */ /* 0x0081e80000100800 */
[----:B------:R-:W2:Y:S04]  /*60a0*/  LDL.64 R16, [R1+0x6a0] ;  /* 0x0006a00001107983 */ /* 0x000ea80000100a00 */
[----:B0-----:R-:W3:Y:S04]  /*60b0*/  LDL.64 R10, [R1+0x688] ;  /* 0x00068800010a7983 */ /* 0x001ee80000100a00 */
[----:B------:R-:W2:Y:S01]  /*60c0*/  LDL.LU.64 R14, [R1+0xe40] ;  /* 0x000e4000010e7983 */ /* 0x000ea20000300a00 */
[----:B------:R-:W-:-:S02]  /*60d0*/  ISETP.GT.AND P0, PT, R0, 0x13, PT ;  /* 0x000000130000780c */ /* 0x000fc40003f04270 */
[----:B------:R-:W-:-:S11]  /*60e0*/  PRMT R26, RZ, 0x7610, R26 ;  /* 0x00007610ff1a7816 */ /* 0x000fd6000000001a */
[----:B------:R0:W3:Y:S04]  /*60f0*/  @P0 LDG.E.U16 R26, [R8.64] ;  /* 0x00000004081a0981 */ /* 0x0000e8000c1e1500 */
[----:B----4-:R-:W-:Y:S04]  /*6100*/  STL [R1+0x330], R12 ;  /* 0x0003300c01007387 */ /* 0x010fe80000100800 */
[----:B------:R1:W-:Y:S04]  /*6110*/  STL [R1+0x334], R13 ;  /* 0x0003340d01007387 */ /* 0x0003e80000100800 */
[----:B-1----:R-:W4:Y:S01]  /*6120*/  LDL.64 R12, [R1+0x6b8] ;  /* 0x0006b800010c7983 */ /* 0x002f220000100a00 */
[----:B------:R-:W-:-:S05]  /*6130*/  IADD3 R4, P3, R28, R2, RZ ;  /* 0x000000021c047210 */ /* 0x000fca0007f7e0ff */
[----:B------:R-:W-:Y:S01]  /*6140*/  IMAD.X R5, R29, 0x1, R3, P3 ;  /* 0x000000011d057824 */ /* 0x000fe200018e0603 */
[----:B--2---:R-:W-:Y:S01]  /*6150*/  PRMT R15, RZ, 0x7610, R15 ;  /* 0x00007610ff0f7816 */ /* 0x004fe2000000000f */
[----:B------:R-:W2:Y:S01]  /*6160*/  LDL.64 R28, [R1+0x6b0] ;  /* 0x0006b000011c7983 */ /* 0x000ea20000100a00 */
[-C--:B---3--:R-:W-:Y:S02]  /*6170*/  IADD3 R6, P1, R10, R2.reuse, RZ ;  /* 0x000000020a067210 */ /* 0x088fe40007f3e0ff */
[----:B------:R-:W-:Y:S02]  /*6180*/  PRMT R14, RZ, 0x7610, R14 ;  /* 0x00007610ff0e7816 */ /* 0x000fe4000000000e */
[----:B------:R1:W3:Y:S01]  /*6190*/  @P0 LDG.E.U16 R15, [R4.64] ;  /* 0x00000004040f0981 */ /* 0x0002e2000c1e1500 */
[----:B------:R-:W-:Y:S01]  /*61a0*/  IMAD.X R7, R11, 0x1, R3, P1 ;  /* 0x000000010b077824 */ /* 0x000fe200008e0603 */
[----:B0-----:R-:W-:Y:S02]  /*61b0*/  PRMT R8, RZ, 0x7610, R8 ;  /* 0x00007610ff087816 */ /* 0x001fe40000000008 */
[----:B-1----:R-:W-:-:S02]  /*61c0*/  IADD3 R4, P2, R16, R2, RZ ;  /* 0x0000000210047210 */ /* 0x002fc40007f5e0ff */
[----:B------:R4:W2:Y:S03]  /*61d0*/  @P0 LDG.E.U16 R14, [R6.64] ;  /* 0x00000004060e0981 */ /* 0x0008a6000c1e1500 */
[----:B------:R-:W-:Y:S01]  /*61e0*/  IMAD.X R5, R17, 0x1, R3, P2 ;  /* 0x0000000111057824 */ /* 0x000fe200010e0603 */
[----:B------:R-:W-:Y:S02]  /*61f0*/  ISETP.GT.AND P1, PT, R0, 0x14, PT ;  /* 0x000000140000780c */ /* 0x000fe40003f24270 */
[----:B------:R-:W-:Y:S02]  /*6200*/  PRMT R9, RZ, 0x7610, R9 ;  /* 0x00007610ff097816 */ /* 0x000fe40000000009 */
[----:B------:R0:W3:Y:S04]  /*6210*/  @P0 LDG.E.U16 R8, [R4.64] ;  /* 0x0000000404080981 */ /* 0x0000e8000c1e1500 */
[----:B------:R1:W-:Y:S01]  /*6220*/  STL [R1+0x32c], R26 ;  /* 0x00032c1a01007387 */ /* 0x0003e20000100800 */
[----:B0-----:R-:W-:-:S03]  /*6230*/  IMAD.MOV.U32 R5, RZ, RZ, R9 ;  /* 0x000000ffff057224 */ /* 0x001fc600078e0009 */
[----:B-1----:R-:W3:Y:S04]  /*6240*/  LDL.64 R26, [R1+0x6a8] ;  /* 0x0006a800011a7983 */ /* 0x002ee80000100a00 */
[----:B------:R-:W3:Y:S04]  /*6250*/  LDL.LU.64 R10, [R1+0xe38] ;  /* 0x000e3800010a7983 */ /* 0x000ee80000300a00 */
[----:B------:R-:W3:Y:S01]  /*6260*/  LDL.64 R16, [R1+0x6c0] ;  /* 0x0006c00001107983 */ /* 0x000ee20000100a00 */
[----:B----4-:R-:W-:-:S05]  /*6270*/  IADD3 R6, P2, R12, R2, RZ ;  /* 0x000000020c067210 */ /* 0x010fca0007f5e0ff */
[----:B------:R-:W-:-:S05]  /*6280*/  IMAD.X R7, R13, 0x1, R3, P2 ;  /* 0x000000010d077824 */ /* 0x000fca00010e0603 */
[----:B------:R0:W4:Y:S04]  /*6290*/  @P1 LDG.E.U16 R5, [R6.64] ;  /* 0x0000000406051981 */ /* 0x000128000c1e1500 */
[----:B--2---:R-:W-:Y:S04]  /*62a0*/  STL [R1+0x324], R14 ;  /* 0x0003240e01007387 */ /* 0x004fe80000100800 */
[----:B---3--:R1:W-:Y:S04]  /*62b0*/  STL [R1+0x328], R15 ;  /* 0x0003280f01007387 */ /* 0x0083e80000100800 */
[----:B-1----:R-:W2:Y:S04]  /*62c0*/  LDL.64 R14, [R1+0x6d8] ;  /* 0x0006d800010e7983 */ /* 0x002ea80000100a00 */
[----:B------:R1:W-:Y:S04]  /*62d0*/  STL [R1+0x320], R8 ;  /* 0x0003200801007387 */ /* 0x0003e80000100800 */
[----:B------:R-:W3:Y:S01]  /*62e0*/  LDL.64 R12, [R1+0x6d0] ;  /* 0x0006d000010c7983 */ /* 0x000ee20000100a00 */
[----:B-1----:R-:W-:-:S03]  /*62f0*/  IADD3 R8, P0, R28, R2, RZ ;  /* 0x000000021c087210 */ /* 0x002fc60007f1e0ff */
[----:B------:R1:W-:Y:S01]  /*6300*/  STL.S16 [R1+0x318], R9 ;  /* 0x0003180901007387 */ /* 0x0003e20000100600 */
[----:B------:R-:W-:Y:S02]  /*6310*/  PRMT R11, RZ, 0x7610, R11 ;  /* 0x00007610ff0b7816 */ /* 0x000fe4000000000b */
[----:B------:R-:W-:Y:S02]  /*6320*/  PRMT R10, RZ, 0x7610, R10 ;  /* 0x00007610ff0a7816 */ /* 0x000fe4000000000a */
[-C--:B------:R-:W-:Y:S01]  /*6330*/  IADD3 R4, P2, R26, R2.reuse, RZ ;  /* 0x000000021a047210 */ /* 0x080fe20007f5e0ff */
[----:B-1----:R-:W-:Y:S02]  /*6340*/  IMAD.X R9, R29, 0x1, R3, P0 ;  /* 0x000000011d097824 */ /* 0x002fe400000e0603 */
[----:B------:R-:W2:Y:S04]  /*6350*/  LDL.LU.64 R28, [R1+0xe30] ;  /* 0x000e3000011c7983 */ /* 0x000ea80000300a00 */
[----:B------:R1:W2:Y:S01]  /*6360*/  @P1 LDG.E.U16 R11, [R8.64] ;  /* 0x00000004080b1981 */ /* 0x0002a2000c1e1500 */
[----:B0-----:R-:W-:Y:S01]  /*6370*/  IADD3 R6, P3, R16, R2, RZ ;  /* 0x0000000210067210 */ /* 0x001fe20007f7e0ff */
[----:B-1----:R-:W-:Y:S01]  /*6380*/  IMAD.MOV.U32 R8, RZ, RZ, R10 ;  /* 0x000000ffff087224 */ /* 0x002fe200078e000a */
[----:B------:R-:W-:Y:S01]  /*6390*/  PRMT R9, RZ, 0x7610, R9 ;  /* 0x00007610ff097816 */ /* 0x000fe20000000009 */
[----:B----4-:R0:W-:Y:S02]  /*63a0*/  @P1 STL [R1+0x318], R5 ;  /* 0x0003180501001387 */ /* 0x0101e40000100800 */
[----:B0-----:R-:W-:-:S02]  /*63b0*/  IMAD.X R5, R27, 0x1, R3, P2 ;  /* 0x000000011b057824 */ /* 0x001fc400010e0603 */
[----:B------:R-:W4:Y:S04]  /*63c0*/  LDL.LU.64 R26, [R1+0xe28] ;  /* 0x000e2800011a7983 */ /* 0x000f280000300a00 */
[----:B------:R0:W4:Y:S02]  /*63d0*/  @P1 LDG.E.U16 R8, [R4.64] ;  /* 0x0000000404081981 */ /* 0x000124000c1e1500 */
[----:B0-----:R-:W-:-:S04]  /*63e0*/  IMAD.MOV.U32 R5, RZ, RZ, R17 ;  /* 0x000000ffff057224 */ /* 0x001fc800078e0011 */
[----:B------:R-:W-:Y:S02]  /*63f0*/  IMAD.X R7, R5, 0x1, R3, P3 ;  /* 0x0000000105077824 */ /* 0x000fe400018e0603 */
[----:B------:R-:W-:-:S06]  /*6400*/  IMAD.MOV.U32 R5, RZ, RZ, R9 ;  /* 0x000000ffff057224 */ /* 0x000fcc00078e0009 */
[----:B------:R-:W4:Y:S01]  /*6410*/  @P1 LDG.E.U16 R5, [R6.64] ;  /* 0x0000000406051981 */ /* 0x000f22000c1e1500 */
[----:B------:R-:W-:-:S03]  /*6420*/  IMAD.MOV.U32 R4, RZ, RZ, R16 ;  /* 0x000000ffff047224 */ /* 0x000fc600078e0010 */
[----:B------:R-:W-:Y:S01]  /*6430*/  STL.S16 [R1+0x314], R10 ;  /* 0x0003140a01007387 */ /* 0x000fe20000100600 */
[----:B------:R-:W-:Y:S02]  /*6440*/  ISETP.GT.AND P0, PT, R0, 0x15, PT ;  /* 0x000000150000780c */ /* 0x000fe40003f04270 */
[----:B---3--:R-:W-:Y:S01]  /*6450*/  IADD3 R4, P3, R12, R2, RZ ;  /* 0x000000020c047210 */ /* 0x008fe20007f7e0ff */
[----:B--2---:R0:W-:Y:S04]  /*6460*/  STL [R1+0x31c], R11 ;  /* 0x00031c0b01007387 */ /* 0x0041e80000100800 */
[----:B------:R-:W2:Y:S04]  /*6470*/  LDL.64 R16, [R1+0x6e0] ;  /* 0x0006e00001107983 */ /* 0x000ea80000100a00 */
[----:B0-----:R-:W3:Y:S04]  /*6480*/  LDL.64 R10, [R1+0x6c8] ;  /* 0x0006c800010a7983 */ /* 0x001ee80000100a00 */
[----:B----4-:R0:W-:Y:S01]  /*6490*/  @P1 STL [R1+0x314], R8 ;  /* 0x0003140801001387 */ /* 0x0101e20000100800 */
[----:B------:R-:W-:-:S03]  /*64a0*/  PRMT R26, RZ, 0x7610, R26 ;  /* 0x00007610ff1a7816 */ /* 0x000fc6000000001a */
[----:B------:R1:W-:Y:S01]  /*64b0*/  STL.S16 [R1+0x310], R9 ;  /* 0x0003100901007387 */ /* 0x0003e20000100600 */
[----:B0-----:R-:W-:Y:S02]  /*64c0*/  IADD3 R8, P2, R14, R2, RZ ;  /* 0x000000020e087210 */ /* 0x001fe40007f5e0ff */
[----:B------:R-:W-:-:S03]  /*64d0*/  PRMT R27, RZ, 0x7610, R27 ;  /* 0x00007610ff1b7816 */ /* 0x000fc6000000001b */
[--C-:B-1----:R-:W-:Y:S02]  /*64e0*/  IMAD.X R9, R15, 0x1, R3.reuse, P2 ;  /* 0x000000010f097824 */ /* 0x102fe400010e0603 */
[----:B------:R-:W4:Y:S04]  /*64f0*/  LDL.64 R14, [R1+0x6f8] ;  /* 0x0006f800010e7983 */ /* 0x000f280000100a00 */
[----:B------:R0:W4:Y:S04]  /*6500*/  @P0 LDG.E.U16 R27, [R8.64] ;  /* 0x00000004081b0981 */ /* 0x000128000c1e1500 */
[----:B------:R1:W-:Y:S02]  /*6510*/  @P1 STL [R1+0x310], R5 ;  /* 0x0003100501001387 */ /* 0x0003e40000100800 */
[----:B-1----:R-:W-:Y:S01]  /*6520*/  IMAD.X R5, R13, 0x1, R3, P3 ;  /* 0x000000010d057824 */ /* 0x002fe200018e0603 */
[----:B0-----:R-:W-:Y:S01]  /*6530*/  PRMT R8, RZ, 0x7610, R8 ;  /* 0x00007610ff087816 */ /* 0x001fe20000000008 */
[----:B------:R-:W4:Y:S04]  /*6540*/  LDL.64 R12, [R1+0x6f0] ;  /* 0x0006f000010c7983 */ /* 0x000f280000100a00 */
[----:B------:R2:W4:Y:S01]  /*6550*/  @P0 LDG.E.U16 R26, [R4.64] ;  /* 0x00000004041a0981 */ /* 0x000522000c1e1500 */
[----:B------:R-:W-:-:S02]  /*6560*/  PRMT R9, RZ, 0x7610, R9 ;  /* 0x00007610ff097816 */ /* 0x000fc40000000009 */
[-C--:B--2---:R-:W-:Y:S02]  /*6570*/  IADD3 R4, P2, R16, R2.reuse, RZ ;  /* 0x0000000210047210 */ /* 0x084fe40007f5e0ff */
[----:B---3--:R-:W-:-:S03]  /*6580*/  IADD3 R6, P1, R10, R2, RZ ;  /* 0x000000020a067210 */ /* 0x008fc60007f3e0ff */
[--C-:B------:R-:W-:Y:S02]  /*6590*/  IMAD.X R5, R17, 0x1, R3.reuse, P2 ;  /* 0x0000000111057824 */ /* 0x100fe400010e0603 */
[----:B------:R-:W-:-:S03]  /*65a0*/  IMAD.X R7, R11, 0x1, R3, P1 ;  /* 0x000000010b077824 */ /* 0x000fc600008e0603 */
[----:B------:R-:W2:Y:S04]  /*65b0*/  @P0 LDG.E.U16 R8, [R4.64] ;  /* 0x0000000404080981 */ /* 0x000ea8000c1e1500 */
[----:B------:R0:W3:Y:S04]  /*65c0*/  @P0 LDG.E.U16 R9, [R6.64] ;  /* 0x0000000406090981 */ /* 0x0000e8000c1e1500 */
[----:B----4-:R-:W-:Y:S04]  /*65d0*/  STL [R1+0x308], R26 ;  /* 0x0003081a01007387 */ /* 0x010fe80000100800 */
[----:B------:R1:W-:Y:S04]  /*65e0*/  STL [R1+0x30c], R27 ;  /* 0x00030c1b01007387 */ /* 0x0003e80000100800 */
[----:B-1----:R-:W4:Y:S04]  /*65f0*/  LDL.64 R26, [R1+0x6e8] ;  /* 0x0006e800011a7983 */ /* 0x002f280000100a00 */
[----:B------:R-:W4:Y:S01]  /*6600*/  LDL.LU.64 R10, [R1+0xe20] ;  /* 0x000e2000010a7983 */ /* 0x000f220000300a00 */
[----:B------:R-:W-:-:S03]  /*6610*/  ISETP.GT.AND P1, PT, R0, 0x16, PT ;  /* 0x000000160000780c */ /* 0x000fc60003f24270 */
[----:B------:R-:W4:Y:S04]  /*6620*/  LDL.64 R16, [R1+0x718] ;  /* 0x0007180001107983 */ /* 0x000f280000100a00 */
[----:B--2---:R1:W-:Y:S01]  /*6630*/  STL [R1+0x300], R8 ;  /* 0x0003000801007387 */ /* 0x0043e20000100800 */
[----:B0-----:R-:W-:-:S03]  /*6640*/  IADD3 R6, P2, R14, R2, RZ ;  /* 0x000000020e067210 */ /* 0x001fc60007f5e0ff */
[----:B---3--:R0:W-:Y:S01]  /*6650*/  STL [R1+0x304], R9 ;  /* 0x0003040901007387 */ /* 0x0081e20000100800 */
[----:B-1----:R-:W-:Y:S01]  /*6660*/  IADD3 R8, P0, R12, R2, RZ ;  /* 0x000000020c087210 */ /* 0x002fe20007f1e0ff */
[--C-:B------:R-:W-:Y:S02]  /*6670*/  IMAD.X R7, R15, 0x1, R3.reuse, P2 ;  /* 0x000000010f077824 */ /* 0x100fe400010e0603 */
[----:B------:R-:W2:Y:S02]  /*6680*/  LDL.64 R14, [R1+0x710] ;  /* 0x00071000010e7983 */ /* 0x000ea40000100a00 */
[----:B0-----:R-:W-:Y:S02]  /*6690*/  IMAD.X R9, R13, 0x1, R3, P0 ;  /* 0x000000010d097824 */ /* 0x001fe400000e0603 */
[----:B------:R-:W3:Y:S01]  /*66a0*/  LDL.LU.64 R12, [R1+0xe18] ;  /* 0x000e1800010c7983 */ /* 0x000ee20000300a00 */
[----:B----4-:R-:W-:-:S06]  /*66b0*/  PRMT R10, RZ, 0x7610, R10 ;  /* 0x00007610ff0a7816 */ /* 0x010fcc000000000a */
[----:B------:R0:W4:Y:S04]  /*66c0*/  @P1 LDG.E.U16 R10, [R8.64] ;  /* 0x00000004080a1981 */ /* 0x000128000c1e1500 */
[----:B0-----:R-:W2:Y:S01]  /*66d0*/  LDL.64 R8, [R1+0x700] ;  /* 0x0007000001087983 */ /* 0x001ea20000100a00 */
[----:B------:R-:W-:-:S06]  /*66e0*/  PRMT R11, RZ, 0x7610, R11 ;  /* 0x00007610ff0b7816 */ /* 0x000fcc000000000b */
[----:B------:R2:W4:Y:S01]  /*66f0*/  @P1 LDG.E.U16 R11, [R6.64] ;  /* 0x00000004060b1981 */ /* 0x000522000c1e1500 */
[----:B------:R-:W-:Y:S02]  /*6700*/  IADD3 R4, P2, R26, R2, RZ ;  /* 0x000000021a047210 */ /* 0x000fe40007f5e0ff */
[----:B------:R-:W-:-:S03]  /*6710*/  PRMT R23, RZ, 0x7610, R23 ;  /* 0x00007610ff177816 */ /* 0x000fc60000000017 */
[----:B------:R-:W-:Y:S01]  /*6720*/  IMAD.X R5, R27, 0x1, R3, P2 ;  /* 0x000000011b057824 */ /* 0x000fe200010e0603 */
[----:B------:R-:W-:Y:S01]  /*6730*/  ISETP.GT.AND P0, PT, R0, 0x17, PT ;  /* 0x000000170000780c */ /* 0x000fe20003f04270 */
[----:B------:R-:W4:Y:S01]  /*6740*/  LDL.64 R26, [R1+0x708] ;  /* 0x00070800011a7983 */ /* 0x000f220000100a00 */
[----:B---3--:R-:W-:-:S03]  /*6750*/  PRMT R13, RZ, 0x7610, R13 ;  /* 0x00007610ff0d7816 */ /* 0x008fc6000000000d */
[----:B------:R0:W3:Y:S01]  /*6760*/  @P1 LDG.E.U16 R23, [R4.64] ;  /* 0x0000000404171981 */ /* 0x0000e2000c1e1500 */
[----:B------:R-:W-:Y:S02]  /*6770*/  PRMT R12, RZ, 0x7610, R12 ;  /* 0x00007610ff0c7816 */ /* 0x000fe4000000000c */
[----:B0-----:R-:W-:-:S05]  /*6780*/  IADD3 R4, P2, R16, R2, RZ ;  /* 0x0000000210047210 */ /* 0x001fca0007f5e0ff */
[----:B------:R-:W-:-:S05]  /*6790*/  IMAD.X R5, R17, 0x1, R3, P2 ;  /* 0x0000000111057824 */ /* 0x000fca00010e0603 */
[----:B------:R0:W3:Y:S01]  /*67a0*/  @P0 LDG.E.U16 R12, [R4.64] ;  /* 0x00000004040c0981 */ /* 0x0000e2000c1e1500 */
[----:B--2---:R-:W-:-:S05]  /*67b0*/  IADD3 R6, P3, R8, R2, RZ ;  /* 0x0000000208067210 */ /* 0x004fca0007f7e0ff */
[----:B------:R-:W-:Y:S01]  /*67c0*/  IMAD.X R7, R9, 0x1, R3, P3 ;  /* 0x0000000109077824 */ /* 0x000fe200018e0603 */
[----:B------:R-:W-:-:S04]  /*67d0*/  IADD3 R8, P3, R14, R2, RZ ;  /* 0x000000020e087210 */ /* 0x000fc80007f7e0ff */
[----:B------:R1:W2:Y:S01]  /*67e0*/  @P1 LDG.E.U16 R13, [R6.64] ;  /* 0x00000004060d1981 */ /* 0x0002a2000c1e1500 */
[----:B------:R-:W-:-:S03]  /*67f0*/  IMAD.X R9, R15, 0x1, R3, P3 ;  /* 0x000000010f097824 */ /* 0x000fc600018e0603 */
[----:B----4-:R-:W-:Y:S01]  /*6800*/  STL [R1+0x2fc], R10 ;  /* 0x0002fc0a01007387 */ /* 0x010fe20000100800 */
[----:B-1----:R-:W-:-:S03]  /*6810*/  PRMT R6, RZ, 0x7610, R6 ;  /* 0x00007610ff067816 */ /* 0x002fc60000000006 */
[----:B------:R1:W-:Y:S04]  /*6820*/  STL [R1+0x2f8], R11 ;  /* 0x0002f80b01007387 */ /* 0x0003e80000100800 */
[----:B------:R-:W4:Y:S04]  /*6830*/  @P0 LDG.E.U16 R6, [R8.64] ;  /* 0x0000000408060981 */ /* 0x000f28000c1e1500 */
[----:B-1----:R-:W4:Y:S04]  /*6840*/  LDL.64 R10, [R1+0x720] ;  /* 0x00072000010a7983 */ /* 0x002f280000100a00 */
[----:B---3--:R1:W-:Y:S01]  /*6850*/  STL [R1+0x2f4], R23 ;  /* 0x0002f41701007387 */ /* 0x0083e20000100800 */
[----:B0-----:R-:W-:-:S03]  /*6860*/  IADD3 R4, P2, R26, R2, RZ ;  /* 0x000000021a047210 */ /* 0x001fc60007f5e0ff */
[----:B-1----:R-:W3:Y:S04]  /*6870*/  LDL.LU R23, [R1+0xe14] ;  /* 0x000e140001177983 */ /* 0x002ee80000300800 */
[----:B------:R-:W3:Y:S04]  /*6880*/  LDL.64 R16, [R1+0x738] ;  /* 0x0007380001107983 */ /* 0x000ee80000100a00 */
[----:B------:R-:W3:Y:S04]  /*6890*/  LDL.LU R14, [R1+0xe10] ;  /* 0x000e1000010e7983 */ /* 0x000ee80000300800 */
[----:B------:R-:W-:Y:S01]  /*68a0*/  STL [R1+0x2ec], R12 ;  /* 0x0002ec0c01007387 */ /* 0x000fe20000100800 */
[----:B------:R-:W-:-:S03]  /*68b0*/  IMAD.X R5, R27, 0x1, R3, P2 ;  /* 0x000000011b057824 */ /* 0x000fc600010e0603 */
[----:B--2---:R0:W-:Y:S04]  /*68c0*/  STL [R1+0x2f0], R13 ;  /* 0x0002f00d01007387 */ /* 0x0041e80000100800 */
[----:B0-----:R-:W2:Y:S04]  /*68d0*/  LDL.64 R12, [R1+0x730] ;  /* 0x00073000010c7983 */ /* 0x001ea80000100a00 */
[----:B----4-:R0:W-:Y:S04]  /*68e0*/  STL [R1+0x2e8], R6 ;  /* 0x0002e80601007387 */ /* 0x0101e80000100800 */
[----:B------:R-:W4:Y:S01]  /*68f0*/  LDL.64 R26, [R1+0x728] ;  /* 0x00072800011a7983 */ /* 0x000f220000100a00 */
[----:B0-----:R-:W-:-:S05]  /*6900*/  IADD3 R6, P1, R10, R2, RZ ;  /* 0x000000020a067210 */ /* 0x001fca0007f3e0ff */
[----:B------:R-:W-:Y:S02]  /*6910*/  IMAD.X R7, R11, 0x1, R3, P1 ;  /* 0x000000010b077824 */ /* 0x000fe400008e0603 */
[----:B------:R-:W4:Y:S01]  /*6920*/  LDL.LU.64 R10, [R1+0xe08] ;  /* 0x000e0800010a7983 */ /* 0x000f220000300a00 */
[----:B------:R-:W-:Y:S02]  /*6930*/  ISETP.GT.AND P2, PT, R0, 0x18, PT ;  /* 0x000000180000780c */ /* 0x000fe40003f44270 */
[----:B---3--:R-:W-:Y:S02]  /*6940*/  PRMT R14, RZ, 0x7610, R14 ;  /* 0x00007610ff0e7816 */ /* 0x008fe4000000000e */
[----:B------:R-:W-:-:S04]  /*6950*/  PRMT R29, RZ, 0x7610, R29 ;  /* 0x00007610ff1d7816 */ /* 0x000fc8000000001d */
[----:B------:R0:W3:Y:S04]  /*6960*/  @P0 LDG.E.U16 R14, [R4.64] ;  /* 0x00000004040e0981 */ /* 0x0000e8000c1e1500 */
[----:B------:R2:W3:Y:S01]  /*6970*/  @P0 LDG.E.U16 R29, [R6.64] ;  /* 0x00000004061d0981 */ /* 0x0004e2000c1e1500 */
[----:B0-----:R-:W-:-:S05]  /*6980*/  IADD3 R4, P1, R16, R2, RZ ;  /* 0x0000000210047210 */ /* 0x001fca0007f3e0ff */
[----:B------:R-:W-:Y:S01]  /*6990*/  IMAD.X R5, R17, 0x1, R3, P1 ;  /* 0x0000000111057824 */ /* 0x000fe200008e0603 */
[----:B--2---:R-:W-:Y:S02]  /*69a0*/  IADD3 R6, P0, R12, R2, RZ ;  /* 0x000000020c067210 */ /* 0x004fe40007f1e0ff */
[----:B----4-:R-:W-:Y:S02]  /*69b0*/  PRMT R11, RZ, 0x7610, R11 ;  /* 0x00007610ff0b7816 */ /* 0x010fe4000000000b */
[----:B------:R-:W-:-:S04]  /*69c0*/  PRMT R10, RZ, 0x7610, R10 ;  /* 0x00007610ff0a7816 */ /* 0x000fc8000000000a */
[----:B------:R0:W2:Y:S02]  /*69d0*/  @P2 LDG.E.U16 R11, [R4.64] ;  /* 0x00000004040b2981 */ /* 0x0000a4000c1e1500 */
[----:B0-----:R-:W-:-:S04]  /*69e0*/  IMAD.MOV.U32 R5, RZ, RZ, R13 ;  /* 0x000000ffff057224 */ /* 0x001fc800078e000d */
[----:B------:R-:W-:-:S05]  /*69f0*/  IMAD.X R7, R5, 0x1, R3, P0 ;  /* 0x0000000105077824 */ /* 0x000fca00000e0603 */
[----:B------:R-:W4:Y:S01]  /*6a00*/  @P2 LDG.E.U16 R10, [R6.64] ;  /* 0x00000004060a2981 */ /* 0x000f22000c1e1500 */
[----:B------:R-:W-:-:S03]  /*6a10*/  IMAD.MOV.U32 R4, RZ, RZ, R12 ;  /* 0x000000ffff047224 */ /* 0x000fc600078e000c */
[----:B---3--:R0:W-:Y:S01]  /*6a20*/  STL [R1+0x1ec], R14 ;  /* 0x0001ec0e01007387 */ /* 0x0081e20000100800 */
[----:B------:R-:W-:-:S03]  /*6a30*/  IADD3 R4, P0, R26, R2, RZ ;  /* 0x000000021a047210 */ /* 0x000fc60007f1e0ff */
[----:B0-----:R-:W3:Y:S04]  /*6a40*/  LDL.64 R14, [R1+0x740] ;  /* 0x00074000010e7983 */ /* 0x001ee80000100a00 */
[----:B------:R-:W-:Y:S04]  /*6a50*/  STL [R1+0xd3c], R29 ;  /* 0x000d3c1d01007387 */ /* 0x000fe80000100800 */
[----:B------:R-:W3:Y:S04]  /*6a60*/  LDL.LU.64 R16, [R1+0xe00] ;  /* 0x000e000001107983 */ /* 0x000ee80000300a00 */
[----:B------:R-:W3:Y:S04]  /*6a70*/  LDL.64 R12, [R1+0x758] ;  /* 0x00075800010c7983 */ /* 0x000ee80000100a00 */
[----:B----4-:R-:W-:Y:S04]  /*6a80*/  STL [R1+0x1e0], R10 ;  /* 0x0001e00a01007387 */ /* 0x010fe80000100800 */
[----:B--2---:R0:W-:Y:S04]  /*6a90*/  STL [R1+0x1e4], R11 ;  /* 0x0001e40b01007387 */ /* 0x0041e80000100800 */
[----:B0-----:R-:W2:Y:S04]  /*6aa0*/  LDL.64 R10, [R1+0x750] ;  /* 0x00075000010a7983 */ /* 0x001ea80000100a00 */
[----:B------:R-:W4:Y:S01]  /*6ab0*/  LDL.LU R26, [R1+0xdfc] ;  /* 0x000dfc00011a7983 */ /* 0x000f220000300800 */
[----:B------:R-:W-:Y:S01]  /*6ac0*/  IMAD.X R5, R27, 0x1, R3, P0 ;  /* 0x000000011b057824 */ /* 0x000fe200000e0603 */
[----:B----4-:R-:W-:-:S06]  /*6ad0*/  PRMT R26, RZ, 0x7610, R26 ;  /* 0x00007610ff1a7816 */ /* 0x010fcc000000001a */
[----:B------:R3:W4:Y:S02]  /*6ae0*/  @P2 LDG.E.U16 R26, [R4.64] ;  /* 0x00000004041a2981 */ /* 0x000724000c1e1500 */
[----:B---3--:R-:W-:Y:S02]  /*6af0*/  IADD3 R4, P0, R14, R2, RZ ;  /* 0x000000020e047210 */ /* 0x008fe40007f1e0ff */
[----:B----4-:R0:W-:Y:S04]  /*6b00*/  STL [R1+0xac], R26 ;  /* 0x0000ac1a01007387 */ /* 0x0101e80000100800 */
[----:B0-----:R-:W3:Y:S04]  /*6b10*/  LDL.64 R26, [R1+0x748] ;  /* 0x00074800011a7983 */ /* 0x001ee80000100a00 */
[----:B------:R-:W4:Y:S01]  /*6b20*/  LDL.LU R14, [R1+0xdf8] ;  /* 0x000df800010e7983 */ /* 0x000f220000300800 */
[----:B------:R-:W-:Y:S01]  /*6b30*/  IMAD.X R5, R15, 0x1, R3, P0 ;  /* 0x000000010f057824 */ /* 0x000fe200000e0603 */
[----:B----4-:R-:W-:-:S06]  /*6b40*/  PRMT R14, RZ, 0x7610, R14 ;  /* 0x00007610ff0e7816 */ /* 0x010fcc000000000e */
[----:B------:R0:W4:Y:S02]  /*6b50*/  @P2 LDG.E.U16 R14, [R4.64] ;  /* 0x00000004040e2981 */ /* 0x000124000c1e1500 */
[----:B0-----:R-:W-:Y:S02]  /*6b60*/  IADD3 R4, P0, R12, R2, RZ ;  /* 0x000000020c047210 */ /* 0x001fe40007f1e0ff */
[----:B----4-:R0:W-:Y:S04]  /*6b70*/  STL [R1+0xa8], R14 ;  /* 0x0000a80e01007387 */ /* 0x0101e80000100800 */
[----:B0-----:R-:W4:Y:S04]  /*6b80*/  LDL.64 R14, [R1+0x760] ;  /* 0x00076000010e7983 */ /* 0x001f280000100a00 */
[----:B------:R-:W2:Y:S01]  /*6b90*/  LDL.LU R12, [R1+0xdf4] ;  /* 0x000df400010c7983 */ /* 0x000ea20000300800 */
[----:B------:R-:W-:Y:S01]  /*6ba0*/  ISETP.GT.AND P1, PT, R0, 0x19, PT ;  /* 0x000000190000780c */ /* 0x000fe20003f24270 */
[----:B------:R-:W-:Y:S01]  /*6bb0*/  IMAD.X R5, R13, 0x1, R3, P0 ;  /* 0x000000010d057824 */ /* 0x000fe200000e0603 */
[----:B--2---:R-:W-:-:S11]  /*6bc0*/  PRMT R12, RZ, 0x7610, R12 ;  /* 0x00007610ff0c7816 */ /* 0x004fd6000000000c */
[----:B------:R0:W2:Y:S02]  /*6bd0*/  @P1 LDG.E.U16 R12, [R4.64] ;  /* 0x00000004040c1981 */ /* 0x0000a4000c1e1500 */
[----:B0-----:R-:W-:Y:S02]  /*6be0*/  IADD3 R4, P0, R10, R2, RZ ;  /* 0x000000020a047210 */ /* 0x001fe40007f1e0ff */
[----:B--2---:R0:W-:Y:S04]  /*6bf0*/  STL [R1+0xa4], R12 ;  /* 0x0000a40c01007387 */ /* 0x0041e80000100800 */
[----:B0-----:R-:W2:Y:S04]  /*6c00*/  LDL.64 R12, [R1+0x778] ;  /* 0x00077800010c7983 */ /* 0x001ea80000100a00 */
[----:B------:R-:W2:Y:S01]  /*6c10*/  LDL.LU R10, [R1+0xdf0] ;  /* 0x000df000010a7983 */ /* 0x000ea20000300800 */
[----:B------:R-:W-:Y:S01]  /*6c20*/  IMAD.X R5, R11, 0x1, R3, P0 ;  /* 0x000000010b057824 */ /* 0x000fe200000e0603 */
[----:B--2---:R-:W-:-:S06]  /*6c30*/  PRMT R10, RZ, 0x7610, R10 ;  /* 0x00007610ff0a7816 */ /* 0x004fcc000000000a */
[----:B------:R3:W2:Y:S02]  /*6c40*/  @P1 LDG.E.U16 R10, [R4.64] ;  /* 0x00000004040a1981 */ /* 0x0006a4000c1e1500 */
[----:B---3--:R-:W-:Y:S02]  /*6c50*/  IADD3 R4, P0, R26, R2, RZ ;  /* 0x000000021a047210 */ /* 0x008fe40007f1e0ff */
[----:B--2---:R0:W-:Y:S04]  /*6c60*/  STL [R1+0xa0], R10 ;  /* 0x0000a00a01007387 */ /* 0x0041e80000100800 */
[----:B0-----:R-:W2:Y:S04]  /*6c70*/  LDL.64 R10, [R1+0x770] ;  /* 0x00077000010a7983 */ /* 0x001ea80000100a00 */
[----:B------:R-:W3:Y:S01]  /*6c80*/  LDL.LU R26, [R1+0xdec] ;  /* 0x000dec00011a7983 */ /* 0x000ee20000300800 */
[----:B------:R-:W-:Y:S01]  /*6c90*/  IMAD.X R5, R27, 0x1, R3, P0 ;  /* 0x000000011b057824 */ /* 0x000fe200000e0603 */
[----:B---3--:R-:W-:-:S06]  /*6ca0*/  PRMT R26, RZ, 0x7610, R26 ;  /* 0x00007610ff1a7816 */ /* 0x008fcc000000001a */
[----:B------:R4:W3:Y:S02]  /*6cb0*/  @P1 LDG.E.U16 R26, [R4.64] ;  /* 0x00000004041a1981 */ /* 0x0008e4000c1e1500 */
[----:B----4-:R-:W-:Y:S02]  /*6cc0*/  IADD3 R4, P0, R14, R2, RZ ;  /* 0x000000020e047210 */ /* 0x010fe40007f1e0ff */
[----:B---3--:R0:W-:Y:S04]  /*6cd0*/  STL [R1+0x4c], R26 ;  /* 0x00004c1a01007387 */ /* 0x0081e80000100800 */
        /* <DEDUP_REMOVED lines=47> */
[----:B------:R-:W-:-:S02]  /*6fd0*/  PRMT R17, RZ, 0x7610, R17 ;  /* 0x00007610ff117816 */ /* 0x000fc40000000011 */
[----:B------:R-:W-:Y:S02]  /*6fe0*/  PRMT R16, RZ, 0x7610, R16 ;  /* 0x00007610ff107816 */ /* 0x000fe40000000010 */
[----:B--2---:R-:W-:-:S06]  /*6ff0*/  PRMT R10, RZ, 0x7610, R10 ;  /* 0x00007610ff0a7816 */ /* 0x004fcc000000000a */
[----:B------:R3:W2:Y:S02]  /*7000*/  @P1 LDG.E.U16 R10, [R4.64] ;  /* 0x00000004040a1981 */ /* 0x0006a4000c1e1500 */
[----:B---3--:R-:W-:-:S05]  /*7010*/  IADD3 R4, P0, R26, R2, RZ ;  /* 0x000000021a047210 */ /* 0x008fca0007f1e0ff */
[----:B------:R-:W-:-:S05]  /*7020*/  IMAD.X R5, R27, 0x1, R3, P0 ;  /* 0x000000011b057824 */ /* 0x000fca00000e0603 */
[----:B------:R4:W3:Y:S02]  /*7030*/  @P1 LDG.E.U16 R17, [R4.64] ;  /* 0x0000000404111981 */ /* 0x0008e4000c1e1500 */
[----:B----4-:R-:W-:-:S05]  /*7040*/  IADD3 R4, P0, R14, R2, RZ ;  /* 0x000000020e047210 */ /* 0x010fca0007f1e0ff */
[----:B------:R-:W-:-:S05]  /*7050*/  IMAD.X R5, R15, 0x1, R3, P0 ;  /* 0x000000010f057824 */ /* 0x000fca00000e0603 */
[----:B------:R0:W4:Y:S02]  /*7060*/  @P1 LDG.E.U16 R16, [R4.64] ;  /* 0x0000000404101981 */ /* 0x000124000c1e1500 */
[----:B0-----:R-:W-:Y:S02]  /*7070*/  IADD3 R4, P0, R12, R2, RZ ;  /* 0x000000020c047210 */ /* 0x001fe40007f1e0ff */
[----:B--2---:R0:W-:Y:S04]  /*7080*/  STL [R1+0x30], R10 ;  /* 0x0000300a01007387 */ /* 0x0041e80000100800 */
[----:B------:R-:W2:Y:S04]  /*7090*/  LDL.64 R26, [R1+0x7a8] ;  /* 0x0007a800011a7983 */ /* 0x000ea80000100a00 */
[----:B0-----:R-:W2:Y:S04]  /*70a0*/  LDL.64 R10, [R1+0x7b0] ;  /* 0x0007b000010a7983 */ /* 0x001ea80000100a00 */
[----:B------:R-:W2:Y:S04]  /*70b0*/  LDL.LU.64 R14, [R1+0xdc8] ;  /* 0x000dc800010e7983 */ /* 0x000ea80000300a00 */
[----:B----4-:R-:W-:Y:S04]  /*70c0*/  STL [R1+0x28], R16 ;  /* 0x0000281001007387 */ /* 0x010fe80000100800 */
[----:B---3--:R0:W-:Y:S04]  /*70d0*/  STL [R1+0x2c], R17 ;  /* 0x00002c1101007387 */ /* 0x0081e80000100800 */
[----:B0-----:R-:W3:Y:S04]  /*70e0*/  LDL.64 R16, [R1+0x7c0] ;  /* 0x0007c00001107983 */ /* 0x001ee80000100a00 */
[----:B------:R-:W4:Y:S01]  /*70f0*/  LDL.LU R12, [R1+0xdc0] ;  /* 0x000dc000010c7983 */ /* 0x000f220000300800 */
[----:B------:R-:W-:Y:S01]  /*7100*/  ISETP.GT.AND P1, PT, R0, 0x1c, PT ;  /* 0x0000001c0000780c */ /* 0x000fe20003f24270 */
[----:B------:R-:W-:Y:S01]  /*7110*/  IMAD.X R5, R13, 0x1, R3, P0 ;  /* 0x000000010d057824 */ /* 0x000fe200000e0603 */
[----:B------:R-:W-:-:S02]  /*7120*/  PRMT R7, RZ, 0x7610, R7 ;  /* 0x00007610ff077816 */ /* 0x000fc40000000007 */
[----:B------:R-:W-:Y:S02]  /*7130*/  PRMT R6, RZ, 0x7610, R6 ;  /* 0x00007610ff067816 */ /* 0x000fe40000000006 */
[----:B----4-:R-:W-:-:S07]  /*7140*/  PRMT R12, RZ, 0x7610, R12 ;  /* 0x00007610ff0c7816 */ /* 0x010fce000000000c */
[----:B------:R2:W4:Y:S02]  /*7150*/  @P1 LDG.E.U16 R12, [R4.64] ;  /* 0x00000004040c1981 */ /* 0x000524000c1e1500 */
[----:B--2---:R-:W-:-:S05]  /*7160*/  IADD3 R4, P0, R10, R2, RZ ;  /* 0x000000020a047210 */ /* 0x004fca0007f1e0ff */
[----:B------:R-:W-:-:S05]  /*7170*/  IMAD.X R5, R11, 0x1, R3, P0 ;  /* 0x000000010b057824 */ /* 0x000fca00000e0603 */
[----:B------:R0:W2:Y:S02]  /*7180*/  @P1 LDG.E.U16 R7, [R4.64] ;  /* 0x0000000404071981 */ /* 0x0000a4000c1e1500 */
[----:B0-----:R-:W-:-:S05]  /*7190*/  IADD3 R4, P0, R26, R2, RZ ;  /* 0x000000021a047210 */ /* 0x001fca0007f1e0ff */
[----:B------:R-:W-:-:S05]  /*71a0*/  IMAD.X R5, R27, 0x1, R3, P0 ;  /* 0x000000011b057824 */ /* 0x000fca00000e0603 */
[----:B------:R3:W2:Y:S04]  /*71b0*/  @P1 LDG.E.U16 R6, [R4.64] ;  /* 0x0000000404061981 */ /* 0x0006a8000c1e1500 */
[----:B----4-:R0:W-:Y:S04]  /*71c0*/  STL [R1+0x24], R12 ;  /* 0x0000240c01007387 */ /* 0x0101e80000100800 */
[----:B------:R-:W4:Y:S04]  /*71d0*/  LDL.64 R10, [R1+0x7d0] ;  /* 0x0007d000010a7983 */ /* 0x000f280000100a00 */
[----:B0-----:R-:W4:Y:S01]  /*71e0*/  LDL.64 R12, [R1+0x7d8] ;  /* 0x0007d800010c7983 */ /* 0x001f220000100a00 */
[----:B---3--:R-:W-:-:S03]  /*71f0*/  IADD3 R4, P0, R16, R2, RZ ;  /* 0x0000000210047210 */ /* 0x008fc60007f1e0ff */
[----:B------:R-:W3:Y:S01]  /*7200*/  LDL.LU.64 R26, [R1+0xdb8] ;  /* 0x000db800011a7983 */ /* 0x000ee20000300a00 */
[----:B------:R-:W-:Y:S01]  /*7210*/  PRMT R15, RZ, 0x7610, R15 ;  /* 0x00007610ff0f7816 */ /* 0x000fe2000000000f */
[----:B------:R-:W-:-:S05]  /*7220*/  IMAD.X R5, R17, 0x1, R3, P0 ;  /* 0x0000000111057824 */ /* 0x000fca00000e0603 */
[----:B------:R4:W3:Y:S01]  /*7230*/  @P1 LDG.E.U16 R15, [R4.64] ;  /* 0x00000004040f1981 */ /* 0x0008e2000c1e1500 */
[----:B------:R-:W-:Y:S02]  /*7240*/  ISETP.GT.AND P1, PT, R0, 0x1d, PT ;  /* 0x0000001d0000780c */ /* 0x000fe40003f24270 */
[----:B------:R-:W-:Y:S01]  /*7250*/  PRMT R14, RZ, 0x7610, R14 ;  /* 0x00007610ff0e7816 */ /* 0x000fe2000000000e */
[----:B--2---:R-:W-:Y:S04]  /*7260*/  STL [R1+0x1c], R6 ;  /* 0x00001c0601007387 */ /* 0x004fe80000100800 */
[----:B------:R0:W-:Y:S01]  /*7270*/  STL [R1+0x20], R7 ;  /* 0x0000200701007387 */ /* 0x0001e20000100800 */
[----:B------:R-:W-:Y:S02]  /*7280*/  PRMT R28, RZ, 0x7610, R28 ;  /* 0x00007610ff1c7816 */ /* 0x000fe4000000001c */
[----:B------:R-:W-:Y:S01]  /*7290*/  PRMT R29, RZ, 0x7610, R29 ;  /* 0x00007610ff1d7816 */ /* 0x000fe2000000001d */
[----:B------:R-:W2:Y:S04]  /*72a0*/  LDL.64 R16, [R1+0x7e0] ;  /* 0x0007e00001107983 */ /* 0x000ea80000100a00 */
[----:B0-----:R-:W2:Y:S01]  /*72b0*/  LDL.64 R6, [R1+0x7c8] ;  /* 0x0007c80001067983 */ /* 0x001ea20000100a00 */
[----:B----4-:R-:W-:-:S05]  /*72c0*/  IADD3 R4, P0, R12, R2, RZ ;  /* 0x000000020c047210 */ /* 0x010fca0007f1e0ff */
[----:B------:R-:W-:Y:S02]  /*72d0*/  IMAD.X R5, R13, 0x1, R3, P0 ;  /* 0x000000010d057824 */ /* 0x000fe400000e0603 */
[----:B------:R-:W4:Y:S04]  /*72e0*/  LDL.LU.64 R12, [R1+0xdb0] ;  /* 0x000db000010c7983 */ /* 0x000f280000300a00 */
[----:B------:R0:W3:Y:S02]  /*72f0*/  @P1 LDG.E.U16 R14, [R4.64] ;  /* 0x00000004040e1981 */ /* 0x0000e4000c1e1500 */
[----:B0-----:R-:W-:-:S05]  /*7300*/  IADD3 R4, P0, R10, R2, RZ ;  /* 0x000000020a047210 */ /* 0x001fca0007f1e0ff */
[----:B------:R-:W-:-:S05]  /*7310*/  IMAD.X R5, R11, 0x1, R3, P0 ;  /* 0x000000010b057824 */ /* 0x000fca00000e0603 */
[----:B------:R2:W4:Y:S02]  /*7320*/  @P1 LDG.E.U16 R28, [R4.64] ;  /* 0x00000004041c1981 */ /* 0x000524000c1e1500 */
[----:B--2---:R-:W-:-:S05]  /*7330*/  IADD3 R4, P0, R6, R2, RZ ;  /* 0x0000000206047210 */ /* 0x004fca0007f1e0ff */
[----:B------:R-:W-:-:S05]  /*7340*/  IMAD.X R5, R7, 0x1, R3, P0 ;  /* 0x0000000107057824 */ /* 0x000fca00000e0603 */
[----:B------:R0:W2:Y:S04]  /*7350*/  @P1 LDG.E.U16 R29, [R4.64] ;  /* 0x00000004041d1981 */ /* 0x0000a8000c1e1500 */
[----:B---3--:R-:W-:Y:S04]  /*7360*/  STL [R1+0xc], R14 ;  /* 0x00000c0e01007387 */ /* 0x008fe80000100800 */
[----:B------:R1:W-:Y:S04]  /*7370*/  STL [R1+0x18], R15 ;  /* 0x0000180f01007387 */ /* 0x0003e80000100800 */
[----:B-1----:R-:W3:Y:S04]  /*7380*/  LDL.64 R14, [R1+0x7f8] ;  /* 0x0007f800010e7983 */ /* 0x002ee80000100a00 */
[----:B------:R-:W3:Y:S04]  /*7390*/  LDL.LU.64 R10, [R1+0xda8] ;  /* 0x000da800010a7983 */ /* 0x000ee80000300a00 */
[----:B----4-:R-:W-:Y:S04]  /*73a0*/  STL [R1+0x8], R28 ;  /* 0x0000081c01007387 */ /* 0x010fe80000100800 */
[----:B------:R-:W4:Y:S01]  /*73b0*/  LDL.64 R6, [R1+0x7f0] ;  /* 0x0007f00001067983 */ /* 0x000f220000100a00 */
[----:B0-----:R-:W-:-:S05]  /*73c0*/  IADD3 R4, P0, R16, R2, RZ ;  /* 0x0000000210047210 */ /* 0x001fca0007f1e0ff */
[----:B------:R-:W-:Y:S01]  /*73d0*/  IMAD.X R5, R17, 0x1, R3, P0 ;  /* 0x0000000111057824 */ /* 0x000fe200000e0603 */
[----:B--2---:R0:W-:Y:S01]  /*73e0*/  STL [R1+0xd90], R29 ;  /* 0x000d901d01007387 */ /* 0x0041e20000100800 */
[----:B------:R-:W-:Y:S02]  /*73f0*/  PRMT R27, RZ, 0x7610, R27 ;  /* 0x00007610ff1b7816 */ /* 0x000fe4000000001b */
[----:B------:R-:W-:Y:S01]  /*7400*/  PRMT R26, RZ, 0x7610, R26 ;  /* 0x00007610ff1a7816 */ /* 0x000fe2000000001a */
[----:B------:R-:W2:Y:S01]  /*7410*/  LDL.64 R16, [R1+0x7e8] ;  /* 0x0007e80001107983 */ /* 0x000ea20000100a00 */
[----:B0-----:R-:W-:-:S06]  /*7420*/  PRMT R29, RZ, 0x7610, R29 ;  /* 0x00007610ff1d7816 */ /* 0x001fcc000000001d */
[----:B------:R3:W2:Y:S01]  /*7430*/  @P1 LDG.E.U16 R29, [R4.64] ;  /* 0x00000004041d1981 */ /* 0x0006a2000c1e1500 */
[----:B------:R-:W-:Y:S02]  /*7440*/  ISETP.GT.AND P1, PT, R0, 0x1e, PT ;  /* 0x0000001e0000780c */ /* 0x000fe40003f24270 */
[----:B---3--:R-:W-:-:S05]  /*7450*/  IADD3 R4, P0, R14, R2, RZ ;  /* 0x000000020e047210 */ /* 0x008fca0007f1e0ff */
[----:B------:R-:W-:Y:S02]  /*7460*/  IMAD.X R5, R15, 0x1, R3, P0 ;  /* 0x000000010f057824 */ /* 0x000fe400000e0603 */
[----:B------:R-:W3:Y:S04]  /*7470*/  LDL.64 R14, [R1+0x800] ;  /* 0x00080000010e7983 */ /* 0x000ee80000100a00 */
[----:B------:R4:W3:Y:S02]  /*7480*/  @P1 LDG.E.U16 R27, [R4.64] ;  /* 0x00000004041b1981 */ /* 0x0008e4000c1e1500 */
[----:B----4-:R-:W-:-:S05]  /*7490*/  IADD3 R4, P0, R6, R2, RZ ;  /* 0x0000000206047210 */ /* 0x010fca0007f1e0ff */
[----:B------:R-:W-:-:S05]  /*74a0*/  IMAD.X R5, R7, 0x1, R3, P0 ;  /* 0x0000000107057824 */ /* 0x000fca00000e0603 */
[----:B------:R-:W4:Y:S01]  /*74b0*/  @P1 LDG.E.U16 R26, [R4.64] ;  /* 0x00000004041a1981 */ /* 0x000f22000c1e1500 */
[----:B--2---:R-:W-:-:S05]  /*74c0*/  IADD3 R6, P0, R16, R2, RZ ;  /* 0x0000000210067210 */ /* 0x004fca0007f1e0ff */
[----:B------:R-:W-:Y:S01]  /*74d0*/  IMAD.X R7, R17, 0x1, R3, P0 ;  /* 0x0000000111077824 */ /* 0x000fe200000e0603 */
[----:B---3--:R-:W-:Y:S04]  /*74e0*/  STL [R1+0xd58], R27 ;  /* 0x000d581b01007387 */ /* 0x008fe80000100800 */
[----:B----4-:R0:W-:Y:S04]  /*74f0*/  STL [R1+0xd5c], R26 ;  /* 0x000d5c1a01007387 */ /* 0x0101e80000100800 */
[----:B------:R-:W2:Y:S04]  /*7500*/  LDL.64 R16, [R1+0x810] ;  /* 0x0008100001107983 */ /* 0x000ea80000100a00 */
[----:B0-----:R-:W3:Y:S01]  /*7510*/  LDL.64 R26, [R1+0x818] ;  /* 0x00081800011a7983 */ /* 0x001ee20000100a00 */
[----:B------:R-:W-:-:S02]  /*7520*/  IADD3 R4, P0, R14, R2, RZ ;  /* 0x000000020e047210 */ /* 0x000fc40007f1e0ff */
[----:B------:R-:W-:Y:S02]  /*7530*/  PRMT R25, RZ, 0x7610, R25 ;  /* 0x00007610ff197816 */ /* 0x000fe40000000019 */
[----:B------:R-:W-:Y:S01]  /*7540*/  PRMT R13, RZ, 0x7610, R13 ;  /* 0x00007610ff0d7816 */ /* 0x000fe2000000000d */
[----:B------:R-:W-:-:S03]  /*7550*/  IMAD.X R5, R15, 0x1, R3, P0 ;  /* 0x000000010f057824 */ /* 0x000fc600000e0603 */
[----:B------:R-:W4:Y:S04]  /*7560*/  @P1 LDG.E.U16 R25, [R6.64] ;  /* 0x0000000406191981 */ /* 0x000f28000c1e1500 */
[----:B------:R3:W2:Y:S01]  /*7570*/  @P1 LDG.E.U16 R13, [R4.64] ;  /* 0x00000004040d1981 */ /* 0x0006a2000c1e1500 */
[----:B------:R-:W-:Y:S02]  /*7580*/  ISETP.GT.AND P1, PT, R0, 0x1f, PT ;  /* 0x0000001f0000780c */ /* 0x000fe40003f24270 */
[----:B------:R-:W-:Y:S02]  /*7590*/  PRMT R10, RZ, 0x7610, R10 ;  /* 0x00007610ff0a7816 */ /* 0x000fe4000000000a */
[----:B------:R-:W-:Y:S02]  /*75a0*/  PRMT R11, RZ, 0x7610, R11 ;  /* 0x00007610ff0b7816 */ /* 0x000fe4000000000b */
[----:B---3--:R-:W-:-:S05]  /*75b0*/  IADD3 R4, P0, R26, R2, RZ ;  /* 0x000000021a047210 */ /* 0x008fca0007f1e0ff */
[----:B------:R-:W-:-:S05]  /*75c0*/  IMAD.X R5, R27, 0x1, R3, P0 ;  /* 0x000000011b057824 */ /* 0x000fca00000e0603 */
[----:B------:R2:W3:Y:S02]  /*75d0*/  @P1 LDG.E.U16 R10, [R4.64] ;  /* 0x00000004040a1981 */ /* 0x0004e4000c1e1500 */
[----:B--2---:R-:W-:-:S05]  /*75e0*/  IADD3 R4, P0, R16, R2, RZ ;  /* 0x0000000210047210 */ /* 0x004fca0007f1e0ff */
[----:B------:R-:W-:-:S05]  /*75f0*/  IMAD.X R5, R17, 0x1, R3, P0 ;  /* 0x0000000111057824 */ /* 0x000fca00000e0603 */
[----:B------:R-:W2:Y:S04]  /*7600*/  @P1 LDG.E.U16 R11, [R4.64] ;  /* 0x00000004040b1981 */ /* 0x000ea8000c1e1500 */
[----:B----4-:R-:W-:Y:S04]  /*7610*/  STL [R1+0xd60], R25 ;  /* 0x000d601901007387 */ /* 0x010fe80000100800 */
[----:B------:R-:W4:Y:S04]  /*7620*/  LDL.LU.64 R14, [R1+0xda0] ;  /* 0x000da000010e7983 */ /* 0x000f280000300a00 */
[----:B------:R-:W-:Y:S04]  /*7630*/  STL [R1+0xd64], R13 ;  /* 0x000d640d01007387 */ /* 0x000fe80000100800 */
[----:B------:R-:W4:Y:S04]  /*7640*/  LDL.64 R26, [R1+0x820] ;  /* 0x00082000011a7983 */ /* 0x000f280000100a00 */
[----:B------:R-:W-:Y:S04]  /*7650*/  STL [R1], R29 ;  /* 0x0000001d01007387 */ /* 0x000fe80000100800 */
[----:B---3--:R-:W-:Y:S04]  /*7660*/  STL [R1+0xd40], R10 ;  /* 0x000d400a01007387 */ /* 0x008fe80000100800 */
[----:B------:R-:W3:Y:S04]  /*7670*/  LDL.LU.64 R16, [R1+0xd98] ;  /* 0x000d980001107983 */ /* 0x000ee80000300a00 */
[----:B--2---:R0:W-:Y:S04]  /*7680*/  STL [R1+0xd44], R11 ;  /* 0x000d440b01007387 */ /* 0x0041e80000100800 */
[----:B0-----:R-:W2:Y:S01]  /*7690*/  LDL.64 R10, [R1+0x808] ;  /* 0x00080800010a7983 */ /* 0x001ea20000100a00 */
[----:B------:R-:W-:-:S03]  /*76a0*/  PRMT R12, RZ, 0x7610, R12 ;  /* 0x00007610ff0c7816 */ /* 0x000fc6000000000c */
[----:B------:R-:W0:Y:S01]  /*76b0*/  S2R R29, SR_TID.X ;  /* 0x00000000001d7919 */ /* 0x000e220000002100 */
[----:B------:R-:W-:Y:S02]  /*76c0*/  PRMT R9, RZ, 0x7610, R9 ;  /* 0x00007610ff097816 */ /* 0x000fe40000000009 */
[----:B--2---:R-:W-:-:S05]  /*76d0*/  IADD3 R4, P0, R10, R2, RZ ;  /* 0x000000020a047210 */ /* 0x004fca0007f1e0ff */
[----:B------:R-:W-:-:S05]  /*76e0*/  IMAD.X R5, R11, 0x1, R3, P0 ;  /* 0x000000010b057824 */ /* 0x000fca00000e0603 */
[----:B------:R4:W2:Y:S02]  /*76f0*/  @P1 LDG.E.U16 R12, [R4.64] ;  /* 0x00000004040c1981 */ /* 0x0008a4000c1e1500 */
[----:B----4-:R-:W-:-:S05]  /*7700*/  IADD3 R4, P0, R26, R2, RZ ;  /* 0x000000021a047210 */ /* 0x010fca0007f1e0ff */
[----:B------:R-:W-:-:S05]  /*7710*/  IMAD.X R5, R27, 0x1, R3, P0 ;  /* 0x000000011b057824 */ /* 0x000fca00000e0603 */
[----:B------:R1:W4:Y:S01]  /*7720*/  @P1 LDG.E.U16 R9, [R4.64] ;  /* 0x0000000404091981 */ /* 0x000322000c1e1500 */
[C---:B0-----:R-:W-:Y:S02]  /*7730*/  LOP3.LUT R25, R29.reuse, 0x1f, RZ, 0xc0, !PT ;  /* 0x0000001f1d197812 */ /* 0x041fe400078ec0ff */
[----:B------:R-:W-:Y:S02]  /*7740*/  LOP3.LUT R29, R29, 0x1f, RZ, 0xc0, !PT ;  /* 0x0000001f1d1d7812 */ /* 0x000fe400078ec0ff */
[----:B------:R-:W-:-:S03]  /*7750*/  ISETP.GE.AND P2, PT, R25, R0, PT ;  /* 0x000000001900720c */ /* 0x000fc60003f46270 */
[----:B------:R-:W-:Y:S01]  /*7760*/  IMAD R11, R29, c[0x0][0x18c], RZ ;  /* 0x000063001d0b7a24 */ /* 0x000fe200078e02ff */
[----:B------:R-:W-:Y:S01]  /*7770*/  PRMT R8, RZ, 0x7610, R8 ;  /* 0x00007610ff087816 */ /* 0x000fe20000000008 */
[----:B------:R-:W-:Y:S06]  /*7780*/  BAR.SYNC.DEFER_BLOCKING 0x0 ;  /* 0x0000000000007b1d */ /* 0x000fec0000010000 */
[----:B--2---:R-:W-:Y:S04]  /*7790*/  STL [R1+0xd48], R12 ;  /* 0x000d480c01007387 */ /* 0x004fe80000100800 */
[----:B------:R0:W-:Y:S04]  /*77a0*/  STL [R1+0x8c8], R0 ;  /* 0x0008c80001007387 */ /* 0x0001e80000100800 */
[----:B------:R-:W2:Y:S04]  /*77b0*/  LDL.LU R10, [R1+0x274] ;  /* 0x00027400010a7983 */ /* 0x000ea80000300800 */
[----:B------:R-:W2:Y:S04]  /*77c0*/  LDL.LU R13, [R1+0x278] ;  /* 0x00027800010d7983 */ /* 0x000ea80000300800 */
[----:B0-----:R-:W2:Y:S04]  /*77d0*/  LDL.LU R0, [R1+0x27c] ;  /* 0x00027c0001007983 */ /* 0x001ea80000300800 */
[----:B------:R0:W-:Y:S02]  /*77e0*/  STL.64 [R1+0x8a0], R2 ;  /* 0x0008a00201007387 */ /* 0x0001e40000100a00 */
[----:B0-----:R-:W-:-:S02]  /*77f0*/  IMAD.MOV.U32 R2, RZ, RZ, R15 ;  /* 0x000000ffff027224 */ /* 0x001fc400078e000f */
[----:B------:R-:W-:-:S04]  /*7800*/  IMAD.MOV.U32 R3, RZ, RZ, R14 ;  /* 0x000000ffff037224 */ /* 0x000fc800078e000e */
[----:B-1----:R-:W-:-:S05]  /*7810*/  IMAD.WIDE R4, R11, 0x2, R2 ;  /* 0x000000020b047825 */ /* 0x002fca00078e0202 */
[----:B------:R0:W2:Y:S01]  /*7820*/  @!P2 LDG.E.U16 R8, [R4.64] ;  /* 0x000000040408a981 */ /* 0x0000a2000c1e1500 */
[----:B---3--:R-:W-:Y:S02]  /*7830*/  IMAD.MOV.U32 R26, RZ, RZ, R17 ;  /* 0x000000ffff1a7224 */ /* 0x008fe400078e0011 */
[----:B------:R-:W-:Y:S01]  /*7840*/  IMAD.MOV.U32 R27, RZ, RZ, R16 ;  /* 0x000000ffff1b7224 */ /* 0x000fe200078e0010 */
[----:B------:R-:W-:-:S03]  /*7850*/  PRMT R6, RZ, 0x7610, R6 ;  /* 0x00007610ff067816 */ /* 0x000fc60000000006 */
[----:B0-----:R-:W-:-:S05]  /*7860*/  IMAD.WIDE R4, R11, 0x2, R26 ;  /* 0x000000020b047825 */ /* 0x001fca00078e021a */
[----:B------:R-:W3:Y:S04]  /*7870*/  @!P2 LDG.E.U16 R6, [R4.64] ;  /* 0x000000040406a981 */ /* 0x000ee8000c1e1500 */
[----:B----4-:R-:W-:Y:S04]  /*7880*/  STL [R1+0xd4c], R9 ;  /* 0x000d4c0901007387 */ /* 0x010fe80000100800 */
[----:B------:R-:W-:Y:S04]  /*7890*/  STL.64 [R1+0x8b8], R2 ;  /* 0x0008b80201007387 */ /* 0x000fe80000100a00 */
[----:B--2---:R0:W-:Y:S04]  /*78a0*/  STL [R1+0xd50], R8 ;  /* 0x000d500801007387 */ /* 0x0041e80000100800 */
[----:B------:R-:W-:Y:S04]  /*78b0*/  STL.64 [R1+0x2c0], R26 ;  /* 0x0002c01a01007387 */ /* 0x000fe80000100a00 */
[----:B------:R-:W2:Y:S04]  /*78c0*/  LDL.LU R12, [R1+0x280] ;  /* 0x00028000010c7983 */ /* 0x000ea80000300800 */
[----:B0-----:R-:W4:Y:S01]  /*78d0*/  LDL.LU R8, [R1+0x284] ;  /* 0x0002840001087983 */ /* 0x001f220000300800 */
[----:B------:R-:W-:-:S02]  /*78e0*/  IMAD.MOV.U32 R2, RZ, RZ, R10 ;  /* 0x000000ffff027224 */ /* 0x000fc400078e000a */
[----:B------:R-:W-:Y:S01]  /*78f0*/  IMAD.MOV.U32 R3, RZ, RZ, R23 ;  /* 0x000000ffff037224 */ /* 0x000fe200078e0017 */
[----:B---3--:R0:W-:Y:S01]  /*7900*/  STL [R1+0xd54], R6 ;  /* 0x000d540601007387 */ /* 0x0081e20000100800 */
[----:B------:R-:W-:-:S03]  /*7910*/  PRMT R5, RZ, 0x7610, R5 ;  /* 0x00007610ff057816 */ /* 0x000fc60000000005 */
[----:B------:R-:W3:Y:S01]  /*7920*/  LDL.LU R10, [R1+0x28c] ;  /* 0x00028c00010a7983 */ /* 0x000ee20000300800 */
[----:B0-----:R-:W-:-:S04]  /*7930*/  IMAD R6, R25, c[0x0][0x18c], RZ ;  /* 0x0000630019067a24 */ /* 0x001fc800078e02ff */
[----:B------:R-:W-:-:S05]  /*7940*/  IMAD.WIDE R14, R6, 0x2, R2 ;  /* 0x00000002060e7825 */ /* 0x000fca00078e0202 */
[----:B------:R0:W3:Y:S04]  /*7950*/  @!P2 LDG.E.U16 R5, [R14.64] ;  /* 0x000000040e05a981 */ /* 0x0000e8000c1e1500 */
[----:B------:R1:W-:Y:S04]  /*7960*/  STL.64 [R1+0x2b8], R2 ;  /* 0x0002b80201007387 */ /* 0x0003e80000100a00 */
[----:B------:R-:W3:Y:S01]  /*7970*/  LDL.LU R11, [R1+0x288] ;  /* 0x00028800010b7983 */ /* 0x000ee20000300800 */
[----:B------:R-:W-:Y:S01]  /*7980*/  PRMT R4, RZ, 0x7610, R4 ;  /* 0x00007610ff047816 */ /* 0x000fe20000000004 */
[----:B-1----:R-:W-:-:S02]  /*7990*/  IMAD.MOV.U32 R2, RZ, RZ, R0 ;  /* 0x000000ffff027224 */ /* 0x002fc400078e0000 */
[----:B------:R-:W-:-:S04]  /*79a0*/  IMAD.MOV.U32 R3, RZ, RZ, R13 ;  /* 0x000000ffff037224 */ /* 0x000fc800078e000d */
[----:B0-----:R-:W-:Y:S01]  /*79b0*/  IMAD.WIDE R14, R6, 0x2, R2 ;  /* 0x00000002060e7825 */ /* 0x001fe200078e0202 */
[----:B------:R-:W-:-:S04]  /*79c0*/  PRMT R7, RZ, 0x7610, R7 ;  /* 0x00007610ff077816 */ /* 0x000fc80000000007 */
[----:B------:R0:W3:Y:S01]  /*79d0*/  @!P2 LDG.E.U16 R4, [R14.64] ;  /* 0x000000040e04a981 */ /* 0x0000e2000c1e1500 */
[----:B--2---:R-:W-:Y:S02]  /*79e0*/  IMAD.MOV.U32 R13, RZ, RZ, R12 ;  /* 0x000000ffff0d7224 */ /* 0x004fe400078e000c */
[----:B----4-:R-:W-:-:S04]  /*79f0*/  IMAD.MOV.U32 R12, RZ, RZ, R8 ;  /* 0x000000ffff0c7224 */ /* 0x010fc800078e0008 */
[----:B0-----:R-:W-:-:S05]  /*7a00*/  IMAD.WIDE R14, R6, 0x2, R12 ;  /* 0x00000002060e7825 */ /* 0x001fca00078e020c */
[----:B------:R0:W2:Y:S01]  /*7a10*/  @!P2 LDG.E.U16 R7, [R14.64] ;  /* 0x000000040e07a981 */ /* 0x0000a2000c1e1500 */
[----:B------:R-:W-:-:S03]  /*7a20*/  PRMT R16, RZ, 0x7610, R16 ;  /* 0x00007610ff107816 */ /* 0x000fc60000000010 */
[----:B---3--:R-:W-:Y:S04]  /*7a30*/  STL [R1+0xd68], R5 ;  /* 0x000d680501007387 */ /* 0x008fe80000100800 */
[----:B------:R-:W3:Y:S04]  /*7a40*/  LDL.LU R9, [R1+0x290] ;  /* 0x0002900001097983 */ /* 0x000ee80000300800 */
[----:B------:R-:W4:Y:S04]  /*7a50*/  LDL.LU R0, [R1+0x294] ;  /* 0x0002940001007983 */ /* 0x000f280000300800 */
[----:B------:R1:W-:Y:S02]  /*7a60*/  STL.64 [R1+0x8c0], R2 ;  /* 0x0008c00201007387 */ /* 0x0003e40000100a00 */
[----:B-1----:R-:W-:-:S02]  /*7a70*/  IMAD.MOV.U32 R2, RZ, RZ, R10 ;  /* 0x000000ffff027224 */ /* 0x002fc400078e000a */
[----:B------:R-:W-:-:S04]  /*7a80*/  IMAD.MOV.U32 R3, RZ, RZ, R11 ;  /* 0x000000ffff037224 */ /* 0x000fc800078e000b */
[----:B0-----:R-:W-:Y:S01]  /*7a90*/  IMAD.WIDE R14, R6, 0x2, R2 ;  /* 0x00000002060e7825 */ /* 0x001fe200078e0202 */
[----:B------:R0:W-:Y:S04]  /*7aa0*/  STL [R1+0xd6c], R4 ;  /* 0x000d6c0401007387 */ /* 0x0001e80000100800 */
[----:B------:R1:W3:Y:S04]  /*7ab0*/  @!P2 LDG.E.U16 R16, [R14.64] ;  /* 0x000000040e10a981 */ /* 0x0002e8000c1e1500 */
[----:B------:R-:W3:Y:S04]  /*7ac0*/  LDL.LU R8, [R1+0x298] ;  /* 0x0002980001087983 */ /* 0x000ee80000300800 */
[----:B0-----:R-:W3:Y:S04]  /*7ad0*/  LDL.LU R4, [R1+0x29c] ;  /* 0x00029c0001047983 */ /* 0x001ee80000300800 */
[----:B------:R-:W3:Y:S04]  /*7ae0*/  LDL.LU R5, [R1+0x2a4] ;  /* 0x0002a40001057983 */ /* 0x000ee80000300800 */
[----:B------:R-:W-:Y:S04]  /*7af0*/  STL.64 [R1+0x2b0], R12 ;  /* 0x0002b00c01007387 */ /* 0x000fe80000100a00 */
[----:B--2---:R0:W-:Y:S04]  /*7b00*/  STL [R1+0xd70], R7 ;  /* 0x000d700701007387 */ /* 0x0041e80000100800 */
[----:B0-----:R-:W2:Y:S04]  /*7b10*/  LDL.LU R7, [R1+0x2a0] ;  /* 0x0002a00001077983 */ /* 0x001ea80000300800 */
[----:B------:R-:W0:Y:S04]  /*7b20*/  S2R R28, SR_TID.X ;  /* 0x00000000001c7919 */ /* 0x000e280000002100 */
[----:B------:R4:W-:Y:S01]  /*7b30*/  STL.64 [R1+0x8d8], R2 ;  /* 0x0008d80201007387 */ /* 0x0009e20000100a00 */
[----:B------:R-:W-:Y:S01]  /*7b40*/  PRMT R17, RZ, 0x7610, R17 ;  /* 0x00007610ff117816 */ /* 0x000fe20000000011 */
[----:B----4-:R-:W-:-:S02]  /*7b50*/  IMAD.MOV.U32 R2, RZ, RZ, R0 ;  /* 0x000000ffff027224 */ /* 0x010fc400078e0000 */
[----:B---3--:R-:W-:-:S04]  /*7b60*/  IMAD.MOV.U32 R3, RZ, RZ, R9 ;  /* 0x000000ffff037224 */ /* 0x008fc800078e0009 */
[----:B-1----:R-:W-:Y:S01]  /*7b70*/  IMAD.WIDE R14, R6, 0x2, R2 ;  /* 0x00000002060e7825 */ /* 0x002fe200078e0202 */
[----:B0-----:R-:W-:-:S04]  /*7b80*/  LOP3.LUT R28, R28, 0x3f, RZ, 0xc0, !PT ;  /* 0x0000003f1c1c7812 */ /* 0x001fc800078ec0ff */
[----:B------:R0:W3:Y:S01]  /*7b90*/  @!P2 LDG.E.U16 R17, [R14.64] ;  /* 0x000000040e11a981 */ /* 0x0000e2000c1e1500 */
[----:B------:R-:W-:-:S03]  /*7ba0*/  IMAD.SHL.U32 R28, R28, 0x2, RZ ;  /* 0x000000021c1c7824 */ /* 0x000fc600078e00ff */
[----:B------:R-:W-:Y:S04]  /*7bb0*/  STL [R1+0xd74], R16 ;  /* 0x000d741001007387 */ /* 0x000fe80000100800 */
[----:B------:R-:W4:Y:S04]  /*7bc0*/  LDL.LU R0, [R1+0x830] ;  /* 0x0008300001007983 */ /* 0x000f280000300800 */
[----:B------:R1:W-:Y:S04]  /*7bd0*/  STL.64 [R1+0x8e0], R2 ;  /* 0x0008e00201007387 */ /* 0x0003e80000100a00 */
[----:B------:R0:W-:Y:S01]  /*7be0*/  STS.U16 [R28], R18 ;  /* 0x000000121c007388 */ /* 0x0001e20000000400 */
[----:B-1----:R-:W-:-:S02]  /*7bf0*/  IMAD.MOV.U32 R2, RZ, RZ, R4 ;  /* 0x000000ffff027224 */ /* 0x002fc400078e0004 */
[----:B------:R-:W-:Y:S01]  /*7c00*/  IMAD.MOV.U32 R3, RZ, RZ, R8 ;  /* 0x000000ffff037224 */ /* 0x000fe200078e0008 */
[----:B0-----:R-:W-:-:S03]  /*7c10*/  PRMT R18, RZ, 0x7610, R18 ;  /* 0x00007610ff127816 */ /* 0x001fc60000000012 */
[----:B------:R-:W-:Y:S01]  /*7c20*/  IMAD.WIDE R14, R6, 0x2, R2 ;  /* 0x00000002060e7825 */ /* 0x000fe200078e0202 */
[----:B------:R0:W-:Y:S03]  /*7c30*/  STS.U16 [R28+0x80], R19 ;  /* 0x000080131c007388 */ /* 0x0001e60000000400 */
[----:B------:R-:W-:Y:S01]  /*7c40*/  IMAD.MOV.U32 R8, RZ, RZ, R5 ;  /* 0x000000ffff087224 */ /* 0x000fe200078e0005 */
[----:B------:R1:W4:Y:S01]  /*7c50*/  @!P2 LDG.E.U16 R18, [R14.64] ;  /* 0x000000040e12a981 */ /* 0x000322000c1e1500 */
[----:B0-----:R-:W-:Y:S01]  /*7c60*/  PRMT R19, RZ, 0x7610, R19 ;  /* 0x00007610ff137816 */ /* 0x001fe20000000013 */
[----:B--2---:R-:W-:-:S04]  /*7c70*/  IMAD.MOV.U32 R9, RZ, RZ, R7 ;  /* 0x000000ffff097224 */ /* 0x004fc800078e0007 */
[----:B-1----:R-:W-:-:S05]  /*7c80*/  IMAD.WIDE R14, R6, 0x2, R8 ;  /* 0x00000002060e7825 */ /* 0x002fca00078e0208 */
[----:B------:R-:W2:Y:S04]  /*7c90*/  @!P2 LDG.E.U16 R19, [R14.64] ;  /* 0x000000040e13a981 */ /* 0x000ea8000c1e1500 */
[----:B---3--:R-:W-:Y:S04]  /*7ca0*/  STL [R1+0xd78], R17 ;  /* 0x000d781101007387 */ /* 0x008fe80000100800 */
[----:B------:R-:W3:Y:S04]  /*7cb0*/  LDL.LU R4, [R1+0x82c] ;  /* 0x00082c0001047983 */ /* 0x000ee80000300800 */
[----:B------:R-:W-:Y:S04]  /*7cc0*/  STL.64 [R1+0x8f8], R2 ;  /* 0x0008f80201007387 */ /* 0x000fe80000100a00 */
[----:B----4-:R-:W-:Y:S04]  /*7cd0*/  STL [R1+0xd7c], R18 ;  /* 0x000d7c1201007387 */ /* 0x010fe80000100800 */
[----:B------:R-:W4:Y:S04]  /*7ce0*/  LDL.LU R7, [R1+0x834] ;  /* 0x0008340001077983 */ /* 0x000f280000300800 */
[----:B------:R-:W4:Y:S04]  /*7cf0*/  LDL.LU R5, [R1+0x838] ;  /* 0x0008380001057983 */ /* 0x000f280000300800 */
[----:B------:R-:W4:Y:S04]  /*7d00*/  LDL.LU R26, [R1+0x10] ;  /* 0x00001000011a7983 */ /* 0x000f280000300800 */
[----:B------:R0:W-:Y:S04]  /*7d10*/  STL.64 [R1+0x2a8], R8 ;  /* 0x0002a80801007387 */ /* 0x0001e80000100a00 */
[----:B------:R-:W4:Y:S04]  /*7d20*/  LDL.LU R27, [R1+0x14] ;  /* 0x00001400011b7983 */ /* 0x000f280000300800 */
[----:B--2---:R-:W-:Y:S04]  /*7d30*/  STL [R1+0xd80], R19 ;  /* 0x000d801301007387 */ /* 0x004fe80000100800 */
[----:B0-----:R-:W2:Y:S04]  /*7d40*/  LDL.LU R9, [R1+0x83c] ;  /* 0x00083c0001097983 */ /* 0x001ea80000300800 */
[----:B------:R-:W2:Y:S01]  /*7d50*/  LDL.LU R8, [R1+0x840] ;  /* 0x0008400001087983 */ /* 0x000ea20000300800 */
[----:B------:R-:W-:-:S03]  /*7d60*/  IMAD.MOV.U32 R2, RZ, RZ, R0 ;  /* 0x000000ffff027224 */ /* 0x000fc600078e0000 */
[----:B------:R0:W-:Y:S02]  /*7d70*/  STS.U16 [R28+0x100], R20 ;  /* 0x000100141c007388 */ /* 0x0001e40000000400 */
[----:B0-----:R-:W-:Y:S01]  /*7d80*/  PRMT R20, RZ, 0x7610, R20 ;  /* 0x00007610ff147816 */ /* 0x001fe20000000014 */
[----:B---3--:R-:W-:Y:S01]  /*7d90*/  IMAD.MOV.U32 R3, RZ, RZ, R4 ;  /* 0x000000ffff037224 */ /* 0x008fe200078e0004 */
[----:B------:R0:W-:Y:S03]  /*7da0*/  STS.U16 [R28+0x180], R21 ;  /* 0x000180151c007388 */ /* 0x0001e60000000400 */
[----:B------:R-:W-:Y:S01]  /*7db0*/  IMAD.WIDE R14, R6, 0x2, R2 ;  /* 0x00000002060e7825 */ /* 0x000fe200078e0202 */
[----:B------:R-:W3:Y:S04]  /*7dc0*/  LDL.LU R4, [R1+0x844] ;  /* 0x0008440001047983 */ /* 0x000ee80000300800 */
[----:B------:R1:W3:Y:S01]  /*7dd0*/  @!P2 LDG.E.U16 R20, [R14.64] ;  /* 0x000000040e14a981 */ /* 0x0002e2000c1e1500 */
[----:B0-----:R-:W-:-:S03]  /*7de0*/  PRMT R21, RZ, 0x7610, R21 ;  /* 0x00007610ff157816 */ /* 0x001fc60000000015 */
[----:B------:R-:W3:Y:S04]  /*7df0*/  LDL.LU R0, [R1+0x848] ;  /* 0x0008480001007983 */ /* 0x000ee80000300800 */
[----:B------:R2:W-:Y:S04]  /*7e00*/  STL.64 [R1+0x900], R2 ;  /* 0x0009000201007387 */ /* 0x0005e80000100a00 */
[----:B------:R0:W-:Y:S01]  /*7e10*/  STS.U16 [R28+0x1000], R22 ;  /* 0x001000161c007388 */ /* 0x0001e20000000400 */
[----:B----4-:R-:W-:Y:S02]  /*7e20*/  IMAD.MOV.U32 R11, RZ, RZ, R7 ;  /* 0x000000ffff0b7224 */ /* 0x010fe400078e0007 */
[----:B------:R-:W-:-:S04]  /*7e30*/  IMAD.MOV.U32 R10, RZ, RZ, R5 ;  /* 0x000000ffff0a7224 */ /* 0x000fc800078e0005 */
[----:B-1----:R-:W-:-:S05]  /*7e40*/  IMAD.WIDE R14, R6, 0x2, R10 ;  /* 0x00000002060e7825 */ /* 0x002fca00078e020a */
[----:B------:R1:W4:Y:S02]  /*7e50*/  @!P2 LDG.E.U16 R21, [R14.64] ;  /* 0x000000040e15a981 */ /* 0x000324000c1e1500 */
[----:B-1----:R-:W-:Y:S01]  /*7e60*/  PRMT R14, RZ, 0x7610, R14 ;  /* 0x00007610ff0e7816 */ /* 0x002fe2000000000e */
[----:B--2---:R-:W-:Y:S02]  /*7e70*/  IMAD.MOV.U32 R3, RZ, RZ, R9 ;  /* 0x000000ffff037224 */ /* 0x004fe400078e0009 */
[----:B------:R-:W-:-:S04]  /*7e80*/  IMAD.MOV.U32 R2, RZ, RZ, R8 ;  /* 0x000000ffff027224 */ /* 0x000fc800078e0008 */
[----:B0-----:R-:W-:-:S05]  /*7e90*/  IMAD.WIDE R22, R6, 0x2, R2 ;  /* 0x0000000206167825 */ /* 0x001fca00078e0202 */
[----:B------:R-:W2:Y:S04]  /*7ea0*/  @!P2 LDG.E.U16 R14, [R22.64] ;  /* 0x00000004160ea981 */ /* 0x000ea8000c1e1500 */
[----:B---3--:R-:W-:Y:S04]  /*7eb0*/  STL [R1+0xd84], R20 ;  /* 0x000d841401007387 */ /* 0x008fe80000100800 */
[----:B------:R-:W3:Y:S04]  /*7ec0*/  LDL.LU R7, [R1+0x84c] ;  /* 0x00084c0001077983 */ /* 0x000ee80000300800 */
[----:B------:R-:W3:Y:S04]  /*7ed0*/  LDL.LU R5, [R1+0x850] ;  /* 0x0008500001057983 */ /* 0x000ee80000300800 */
[----:B------:R-:W3:Y:S04]  /*7ee0*/  LDL.LU R29, [R1+0x270] ;  /* 0x00027000011d7983 */ /* 0x000ee80000300800 */
[----:B------:R-:W-:Y:S04]  /*7ef0*/  STL.64 [R1+0x298], R10 ;  /* 0x0002980a01007387 */ /* 0x000fe80000100a00 */
[----:B----4-:R-:W-:Y:S04]  /*7f00*/  STL [R1+0xd88], R21 ;  /* 0x000d881501007387 */ /* 0x010fe80000100800 */
[----:B------:R0:W-:Y:S02]  /*7f10*/  STL.64 [R1+0x918], R2 ;  /* 0x0009180201007387 */ /* 0x0001e40000100a00 */
[----:B0-----:R-:W-:-:S02]  /*7f20*/  IMAD.MOV.U32 R3, RZ, RZ, R4 ;  /* 0x000000ffff037224 */ /* 0x001fc400078e0004 */
[----:B------:R-:W-:Y:S01]  /*7f30*/  IMAD.MOV.U32 R2, RZ, RZ, R0 ;  /* 0x000000ffff027224 */ /* 0x000fe200078e0000 */
[----:B--2---:R-:W-:Y:S04]  /*7f40*/  STL [R1+0xd8c], R14 ;  /* 0x000d8c0e01007387 */ /* 0x004fe80000100800 */
[----:B------:R-:W2:Y:S04]  /*7f50*/  LDL.LU R4, [R1+0x854] ;  /* 0x0008540001047983 */ /* 0x000ea80000300800 */
[----:B------:R-:W4:Y:S01]  /*7f60*/  LDL.LU R0, [R1+0x858] ;  /* 0x0008580001007983 */ /* 0x000f220000300800 */
[----:B------:R-:W-:Y:S01]  /*7f70*/  PRMT R15, RZ, 0x7610, R15 ;  /* 0x00007610ff0f7816 */ /* 0x000fe2000000000f */
[----:B------:R-:W-:-:S02]  /*7f80*/  IMAD.WIDE R22, R6, 0x2, R2 ;  /* 0x0000000206167825 */ /* 0x000fc400078e0202 */
[----:B------:R3:W-:Y:S04]  /*7f90*/  STL.64 [R1+0x288], R2 ;  /* 0x0002880201007387 */ /* 0x0007e80000100a00 */
[----:B------:R0:W4:Y:S04]  /*7fa0*/  @!P2 LDG.E.U16 R15, [R22.64] ;  /* 0x00000004160fa981 */ /* 0x000128000c1e1500 */
[----:B------:R-:W4:Y:S01]  /*7fb0*/  LDL.LU R8, [R1+0x358] ;  /* 0x0003580001087983 */ /* 0x000f220000300800 */
[----:B---3--:R-:W-:-:S03]  /*7fc0*/  IMAD.MOV.U32 R3, RZ, RZ, R7 ;  /* 0x000000ffff037224 */ /* 0x008fc600078e0007 */
[----:B------:R-:W3:Y:S01]  /*7fd0*/  LDL.LU R9, [R1+0x354] ;  /* 0x0003540001097983 */ /* 0x000ee20000300800 */
[----:B------:R-:W-:Y:S01]  /*7fe0*/  IMAD.MOV.U32 R2, RZ, RZ, R5 ;  /* 0x000000ffff027224 */ /* 0x000fe200078e0005 */
[----:B0-----:R-:W-:Y:S02]  /*7ff0*/  PRMT R22, RZ, 0x7610, R22 ;  /* 0x00007610ff167816 */ /* 0x001fe40000000016 */
[----:B------:R-:W3:Y:S01]  /*8000*/  LDL.LU R12, [R1+0x350] ;  /* 0x00035000010c7983 */ /* 0x000ee20000300800 */
[----:B------:R-:W-:-:S03]  /*8010*/  IMAD.WIDE R16, R6, 0x2, R2 ;  /* 0x0000000206107825 */ /* 0x000fc600078e0202 */
[----:B------:R-:W3:Y:S04]  /*8020*/  LDL.LU R11, [R1+0xac] ;  /* 0x0000ac00010b7983 */ /* 0x000ee80000300800 */
[----:B------:R-:W3:Y:S04]  /*8030*/  LDL.LU R10, [R1+0x1e0] ;  /* 0x0001e000010a7983 */ /* 0x000ee80000300800 */
[----:B------:R0:W3:Y:S04]  /*8040*/  @!P2 LDG.E.U16 R22, [R16.64] ;  /* 0x000000041016a981 */ /* 0x0000e8000c1e1500 */
[----:B0-----:R-:W3:Y:S04]  /*8050*/  LDL.LU R16, [R1+0x85c] ;  /* 0x00085c0001107983 */ /* 0x001ee80000300800 */
[----:B------:R-:W3:Y:S04]  /*8060*/  LDL.LU R14, [R1+0x860] ;  /* 0x00086000010e7983 */ /* 0x000ee80000300800 */
[----:B------:R-:W-:Y:S04]  /*8070*/  STL.64 [R1+0x930], R2 ;  /* 0x0009300201007387 */ /* 0x000fe80000100a00 */
[----:B------:R0:W-:Y:S04]  /*8080*/  STS.U16 [R28+0x1180], R29 ;  /* 0x0011801d1c007388 */ /* 0x0001e80000000400 */
[----:B0-----:R-:W3:Y:S04]  /*8090*/  LDL.LU R29, [R1+0x1e4] ;  /* 0x0001e400011d7983 */ /* 0x001ee80000300800 */
[----:B------:R0:W-:Y:S01]  /*80a0*/  STS.U16 [R28+0x1080], R26 ;  /* 0x0010801a1c007388 */ /* 0x0001e20000000400 */
[----:B--2---:R-:W-:-:S02]  /*80b0*/  IMAD.MOV.U32 R3, RZ, RZ, R4 ;  /* 0x000000ffff037224 */ /* 0x004fc400078e0004 */
[----:B----4-:R-:W-:-:S05]  /*80c0*/  IMAD.MOV.U32 R2, RZ, RZ, R0 ;  /* 0x000000ffff027224 */ /* 0x010fca00078e0000 */
[----:B------:R1:W-:Y:S04]  /*80d0*/  STL.64 [R1+0x278], R2 ;  /* 0x0002780201007387 */ /* 0x0003e80000100a00 */
[----:B------:R-:W2:Y:S04]  /*80e0*/  LDL.LU R18, [R1+0xa8] ;  /* 0x0000a80001127983 */ /* 0x000ea80000300800 */
[----:B------:R-:W4:Y:S04]  /*80f0*/  LDL.LU R7, [R1+0x438] ;  /* 0x0004380001077983 */ /* 0x000f280000300800 */
[----:B------:R-:W4:Y:S04]  /*8100*/  LDL.LU R4, [R1+0x43c] ;  /* 0x00043c0001047983 */ /* 0x000f280000300800 */
[----:B------:R-:W4:Y:S04]  /*8110*/  LDL.LU R5, [R1+0x440] ;  /* 0x0004400001057983 */ /* 0x000f280000300800 */
[----:B------:R-:W4:Y:S04]  /*8120*/  LDL.LU R0, [R1+0x434] ;  /* 0x0004340001007983 */ /* 0x000f280000300800 */
[----:B------:R-:W4:Y:S04]  /*8130*/  LDL.LU R13, [R1+0x3c0] ;  /* 0x0003c000010d7983 */ /* 0x000f280000300800 */
[----:B------:R-:W4:Y:S04]  /*8140*/  LDL.LU R25, [R1+0x3c4] ;  /* 0x0003c40001197983 */ /* 0x000f280000300800 */
[----:B0-----:R-:W4:Y:S01]  /*8150*/  LDL.LU R26, [R1+0x3c8] ;  /* 0x0003c800011a7983 */ /* 0x001f220000300800 */
[----:B------:R-:W-:Y:S01]  /*8160*/  PRMT R23, RZ, 0x7610, R23 ;  /* 0x00007610ff177816 */ /* 0x000fe20000000017 */
[----:B-1----:R-:W-:-:S02]  /*8170*/  IMAD.WIDE R2, R6, 0x2, R2 ;  /* 0x0000000206027825 */ /* 0x002fc400078e0202 */
[----:B------:R0:W-:Y:S04]  /*8180*/  STS.U16 [R28+0x2000], R24 ;  /* 0x002000181c007388 */ /* 0x0001e80000000400 */
[----:B------:R3:W4:Y:S01]  /*8190*/  @!P2 LDG.E.U16 R23, [R2.64] ;  /* 0x000000040217a981 */ /* 0x000722000c1e1500 */
[----:B0-----:R-:W-:Y:S01]  /*81a0*/  PRMT R24, RZ, 0x7610, R24 ;  /* 0x00007610ff187816 */ /* 0x001fe20000000018 */
[----:B---3--:R-:W-:Y:S02]  /*81b0*/  IMAD.MOV.U32 R2, RZ, RZ, R14 ;  /* 0x000000ffff027224 */ /* 0x008fe400078e000e */
[----:B------:R-:W-:Y:S01]  /*81c0*/  IMAD.MOV.U32 R3, RZ, RZ, R16 ;  /* 0x000000ffff037224 */ /* 0x000fe200078e0010 */
[----:B------:R0:W-:Y:S03]  /*81d0*/  STS.U16 [R28+0x1100], R27 ;  /* 0x0011001b1c007388 */ /* 0x0001e60000000400 */
[----:B------:R-:W-:Y:S01]  /*81e0*/  IMAD.WIDE R16, R6, 0x2, R2 ;  /* 0x0000000206107825 */ /* 0x000fe200078e0202 */
[----:B------:R1:W-:Y:S04]  /*81f0*/  STS.U16 [R28+0x2080], R8 ;  /* 0x002080081c007388 */ /* 0x0003e80000000400 */
[----:B------:R3:W4:Y:S04]  /*8200*/  @!P2 LDG.E.U16 R24, [R16.64] ;  /* 0x000000041018a981 */ /* 0x000728000c1e1500 */
[----:B0-----:R-:W4:Y:S04]  /*8210*/  LDL.LU R27, [R1+0x3bc] ;  /* 0x0003bc00011b7983 */ /* 0x001f280000300800 */
[----:B------:R-:W-:Y:S04]  /*8220*/  STL [R1+0x93c], R2 ;  /* 0x00093c0201007387 */ /* 0x000fe80000100800 */
[----:B------:R-:W-:Y:S04]  /*8230*/  STL [R1+0x938], R3 ;  /* 0x0009380301007387 */ /* 0x000fe80000100800 */
[----:B---3--:R-:W3:Y:S04]  /*8240*/  LDL.LU R17, [R1+0x344] ;  /* 0x0003440001117983 */ /* 0x008ee80000300800 */
[----:B------:R-:W3:Y:S04]  /*8250*/  LDL.LU R16, [R1+0x348] ;  /* 0x0003480001107983 */ /* 0x000ee80000300800 */
[----:B------:R0:W-:Y:S04]  /*8260*/  STS.U16 [R28+0x2100], R9 ;  /* 0x002100091c007388 */ /* 0x0001e80000000400 */
[----:B-1----:R-:W3:Y:S04]  /*8270*/  LDL.LU R8, [R1+0x34c] ;  /* 0x00034c0001087983 */ /* 0x002ee80000300800 */
[----:B------:R1:W-:Y:S04]  /*8280*/  STS.U16 [R28+0x2180], R12 ;  /* 0x0021800c1c007388 */ /* 0x0003e80000000400 */
[----:B0-----:R-:W3:Y:S04]  /*8290*/  LDL.LU R9, [R1+0x340] ;  /* 0x0003400001097983 */ /* 0x001ee80000300800 */
[----:B------:R0:W-:Y:S04]  /*82a0*/  STS.U16 [R28+0x3000], R11 ;  /* 0x0030000b1c007388 */ /* 0x0001e80000000400 */
[----:B-1----:R-:W3:Y:S01]  /*82b0*/  LDL.LU R12, [R1+0x4c] ;  /* 0x00004c00010c7983 */ /* 0x002ee20000300800 */
[----:B------:R-:W-:-:S03]  /*82c0*/  LOP3.LUT R6, R28, 0x10, RZ, 0x3c, !PT ;  /* 0x000000101c067812 */ /* 0x000fc600078e3cff */
[----:B------:R1:W-:Y:S04]  /*82d0*/  STS.U16 [R28+0x3080], R10 ;  /* 0x0030800a1c007388 */ /* 0x0003e80000000400 */
[----:B0-----:R-:W3:Y:S04]  /*82e0*/  LDL.LU R11, [R1+0xa0] ;  /* 0x0000a000010b7983 */ /* 0x001ee80000300800 */
[----:B------:R0:W-:Y:S04]  /*82f0*/  STS.U16 [R28+0x3100], R29 ;  /* 0x0031001d1c007388 */ /* 0x0001e80000000400 */
[----:B-1----:R-:W3:Y:S04]  /*8300*/  LDL.LU R10, [R1+0xa4] ;  /* 0x0000a400010a7983 */ /* 0x002ee80000300800 */
[----:B0-----:R-:W3:Y:S04]  /*8310*/  LDL.LU R29, [R1+0x48] ;  /* 0x00004800011d7983 */ /* 0x001ee80000300800 */
[----:B------:R-:W3:Y:S04]  /*8320*/  LDL.LU R14, [R1+0x428] ;  /* 0x00042800010e7983 */ /* 0x000ee80000300800 */
[----:B------:R-:W3:Y:S04]  /*8330*/  LDL.LU R21, [R1+0x430] ;  /* 0x0004300001157983 */ /* 0x000ee80000300800 */
[----:B------:R-:W3:Y:S04]  /*8340*/  LDL.LU R20, [R1+0x42c] ;  /* 0x00042c0001147983 */ /* 0x000ee80000300800 */
[----:B------:R-:W3:Y:S04]  /*8350*/  LDL.LU R19, [R1+0x424] ;  /* 0x0004240001137983 */ /* 0x000ee80000300800 */
[----:B--2---:R0:W-:Y:S04]  /*8360*/  STS.U16 [R28+0x3180], R18 ;  /* 0x003180121c007388 */ /* 0x0041e80000000400 */
[----:B----4-:R1:W-:Y:S04]  /*8370*/  STS.U16 [R6+0x200], R7 ;  /* 0x0002000706007388 */ /* 0x0103e80000000400 */
[----:B------:R2:W-:Y:S04]  /*8380*/  STS.U16 [R6+0x280], R4 ;  /* 0x0002800406007388 */ /* 0x0005e80000000400 */
[----:B0-----:R-:W4:Y:S04]  /*8390*/  LDL.LU R18, [R1+0x3b0] ;  /* 0x0003b00001127983 */ /* 0x001f280000300800 */
[----:B-1----:R-:W4:Y:S04]  /*83a0*/  LDL.LU R7, [R1+0x3b8] ;  /* 0x0003b80001077983 */ /* 0x002f280000300800 */
[----:B------:R0:W-:Y:S04]  /*83b0*/  STS.U16 [R6+0x300], R5 ;  /* 0x0003000506007388 */ /* 0x0001e80000000400 */
[----:B--2---:R-:W2:Y:S04]  /*83c0*/  LDL.LU R4, [R1+0x3b4] ;  /* 0x0003b40001047983 */ /* 0x004ea80000300800 */
[----:B------:R1:W-:Y:S04]  /*83d0*/  STS.U16 [R6+0x380], R0 ;  /* 0x0003800006007388 */ /* 0x0003e80000000400 */
[----:B0-----:R-:W2:Y:S04]  /*83e0*/  LDL.LU R5, [R1+0x3ac] ;  /* 0x0003ac0001057983 */ /* 0x001ea80000300800 */
[----:B------:R0:W-:Y:S04]  /*83f0*/  STS.U16 [R6+0x1200], R13 ;  /* 0x0012000d06007388 */ /* 0x0001e80000000400 */
[----:B-1----:R-:W2:Y:S04]  /*8400*/  LDL.LU R0, [R1+0x334] ;  /* 0x0003340001007983 */ /* 0x002ea80000300800 */
[----:B------:R1:W-:Y:S04]  /*8410*/  STS.U16 [R6+0x1280], R25 ;  /* 0x0012801906007388 */ /* 0x0003e80000000400 */
[----:B0-----:R-:W2:Y:S04]  /*8420*/  LDL.LU R13, [R1+0x33c] ;  /* 0x00033c00010d7983 */ /* 0x001ea80000300800 */
[----:B------:R0:W-:Y:S04]  /*8430*/  STS.U16 [R6+0x1300], R26 ;  /* 0x0013001a06007388 */ /* 0x0001e80000000400 */
[----:B-1----:R-:W2:Y:S04]  /*8440*/  LDL.LU R25, [R1+0x338] ;  /* 0x0003380001197983 */ /* 0x002ea80000300800 */
[----:B0-----:R-:W2:Y:S04]  /*8450*/  LDL.LU R26, [R1+0x330] ;  /* 0x00033000011a7983 */ /* 0x001ea80000300800 */
[----:B------:R0:W-:Y:S01]  /*8460*/  STS.U16 [R6+0x1380], R27 ;  /* 0x0013801b06007388 */ /* 0x0001e20000000400 */
[----:B------:R-:W-:-:S03]  /*8470*/  LOP3.LUT R3, R28, 0x20, RZ, 0x3c, !PT ;  /* 0x000000201c037812 */ /* 0x000fc600078e3cff */
[----:B---3--:R1:W-:Y:S04]  /*8480*/  STS.U16 [R6+0x2200], R17 ;  /* 0x0022001106007388 */ /* 0x0083e80000000400 */
[----:B0-----:R-:W3:Y:S04]  /*8490*/  LDL.LU R27, [R1+0x3c] ;  /* 0x00003c00011b7983 */ /* 0x001ee80000300800 */
[----:B------:R0:W-:Y:S04]  /*84a0*/  STS.U16 [R6+0x2280], R16 ;  /* 0x0022801006007388 */ /* 0x0001e80000000400 */
[----:B------:R-:W-:Y:S04]  /*84b0*/  STS.U16 [R6+0x2300], R8 ;  /* 0x0023000806007388 */ /* 0x000fe80000000400 */
[----:B-1----:R-:W3:Y:S04]  /*84c0*/  LDL.LU R17, [R1+0x40] ;  /* 0x0000400001117983 */ /* 0x002ee80000300800 */
[----:B------:R-:W-:Y:S04]  /*84d0*/  STS.U16 [R6+0x2380], R9 ;  /* 0x0023800906007388 */ /* 0x000fe80000000400 */
[----:B0-----:R-:W3:Y:S04]  /*84e0*/  LDL.LU R16, [R1+0x44] ;  /* 0x0000440001107983 */ /* 0x001ee80000300800 */
[----:B------:R-:W-:Y:S04]  /*84f0*/  STS.U16 [R6+0x3200], R12 ;  /* 0x0032000c06007388 */ /* 0x000fe80000000400 */
[----:B------:R-:W-:Y:S04]  /*8500*/  STS.U16 [R6+0x3280], R11 ;  /* 0x0032800b06007388 */ /* 0x000fe80000000400 */
[----:B------:R-:W-:Y:S04]  /*8510*/  STS.U16 [R6+0x3300], R10 ;  /* 0x0033000a06007388 */ /* 0x000fe80000000400 */
[----:B------:R0:W-:Y:S04]  /*8520*/  STS.U16 [R6+0x3380], R29 ;  /* 0x0033801d06007388 */ /* 0x0001e80000000400 */
[----:B------:R-:W-:Y:S04]  /*8530*/  STS.U16 [R3+0x400], R14 ;  /* 0x0004000e03007388 */ /* 0x000fe80000000400 */
[----:B------:R-:W-:Y:S04]  /*8540*/  STS.U16 [R3+0x480], R21 ;  /* 0x0004801503007388 */ /* 0x000fe80000000400 */
[----:B0-----:R-:W3:Y:S04]  /*8550*/  LDL.LU R6, [R1+0x38] ;  /* 0x0000380001067983 */ /* 0x001ee80000300800 */
[----:B------:R-:W3:Y:S04]  /*8560*/  LDL.LU R8, [R1+0x418] ;  /* 0x0004180001087983 */ /* 0x000ee80000300800 */
[----:B------:R-:W3:Y:S04]  /*8570*/  LDL.LU R9, [R1+0x41c] ;  /* 0x00041c0001097983 */ /* 0x000ee80000300800 */
[----:B------:R-:W3:Y:S04]  /*8580*/  LDL.LU R12, [R1+0x420] ;  /* 0x00042000010c7983 */ /* 0x000ee80000300800 */
[----:B------:R-:W-:Y:S04]  /*8590*/  STS.U16 [R3+0x500], R20 ;  /* 0x0005001403007388 */ /* 0x000fe80000000400 */
[----:B------:R-:W3:Y:S04]  /*85a0*/  LDL.LU R11, [R1+0x414] ;  /* 0x00041400010b7983 */ /* 0x000ee80000300800 */
[----:B------:R-:W-:Y:S04]  /*85b0*/  STS.U16 [R3+0x580], R19 ;  /* 0x0005801303007388 */ /* 0x000fe80000000400 */
[----:B------:R-:W3:Y:S04]  /*85c0*/  LDL.LU R10, [R1+0x3a0] ;  /* 0x0003a000010a7983 */ /* 0x000ee80000300800 */
[----:B------:R-:W3:Y:S04]  /*85d0*/  LDL.LU R29, [R1+0x3a4] ;  /* 0x0003a400011d7983 */ /* 0x000ee80000300800 */
[----:B----4-:R-:W-:Y:S04]  /*85e0*/  STS.U16 [R3+0x1400], R18 ;  /* 0x0014001203007388 */ /* 0x010fe80000000400 */
[----:B------:R0:W-:Y:S04]  /*85f0*/  STS.U16 [R3+0x1480], R7 ;  /* 0x0014800703007388 */ /* 0x0001e80000000400 */
[----:B--2---:R1:W-:Y:S04]  /*8600*/  STS.U16 [R3+0x1500], R4 ;  /* 0x0015000403007388 */ /* 0x0043e80000000400 */
[----:B0-----:R-:W2:Y:S04]  /*8610*/  LDL.LU R7, [R1+0x3a8] ;  /* 0x0003a80001077983 */ /* 0x001ea80000300800 */
[----:B------:R0:W-:Y:S04]  /*8620*/  STS.U16 [R3+0x1580], R5 ;  /* 0x0015800503007388 */ /* 0x0001e80000000400 */
[----:B-1----:R-:W4:Y:S04]  /*8630*/  LDL.LU R4, [R1+0x39c] ;  /* 0x00039c0001047983 */ /* 0x002f280000300800 */
[----:B------:R1:W-:Y:S04]  /*8640*/  STS.U16 [R3+0x2400], R0 ;  /* 0x0024000003007388 */ /* 0x0003e80000000400 */
[----:B0-----:R-:W4:Y:S04]  /*8650*/  LDL.LU R5, [R1+0x324] ;  /* 0x0003240001057983 */ /* 0x001f280000300800 */
[----:B------:R0:W-:Y:S04]  /*8660*/  STS.U16 [R3+0x2480], R13 ;  /* 0x0024800d03007388 */ /* 0x0001e80000000400 */
[----:B-1----:R-:W4:Y:S04]  /*8670*/  LDL.LU R0, [R1+0x328] ;  /* 0x0003280001007983 */ /* 0x002f280000300800 */
[----:B------:R1:W-:Y:S04]  /*8680*/  STS.U16 [R3+0x2500], R25 ;  /* 0x0025001903007388 */ /* 0x0003e80000000400 */
[----:B0-----:R-:W4:Y:S04]  /*8690*/  LDL.LU R13, [R1+0x32c] ;  /* 0x00032c00010d7983 */ /* 0x001f280000300800 */
[----:B------:R0:W-:Y:S04]  /*86a0*/  STS.U16 [R3+0x2580], R26 ;  /* 0x0025801a03007388 */ /* 0x0001e80000000400 */
[----:B-1----:R-:W4:Y:S04]  /*86b0*/  LDL.LU R25, [R1+0x320] ;  /* 0x0003200001197983 */ /* 0x002f280000300800 */
[----:B0-----:R-:W4:Y:S01]  /*86c0*/  LDL.LU R26, [R1+0x2c] ;  /* 0x00002c00011a7983 */ /* 0x001f220000300800 */
[----:B------:R-:W-:-:S03]  /*86d0*/  LOP3.LUT R2, R28, 0x30, RZ, 0x3c, !PT ;  /* 0x000000301c027812 */ /* 0x000fc600078e3cff */
[----:B---3--:R0:W-:Y:S04]  /*86e0*/  STS.U16 [R3+0x3400], R27 ;  /* 0x0034001b03007388 */ /* 0x0081e80000000400 */
[----:B0-----:R-:W3:Y:S04]  /*86f0*/  LDL.LU R27, [R1+0x30] ;  /* 0x00003000011b7983 */ /* 0x001ee80000300800 */
[----:B------:R-:W3:Y:S04]  /*8700*/  LDL.LU R14, [R1+0x28] ;  /* 0x00002800010e7983 */ /* 0x000ee80000300800 */
[----:B------:R-:W3:Y:S04]  /*8710*/  LDL.LU R21, [R1+0x408] ;  /* 0x0004080001157983 */ /* 0x000ee80000300800 */
[----:B------:R-:W3:Y:S04]  /*8720*/  LDL.LU R20, [R1+0x410] ;  /* 0x0004100001147983 */ /* 0x000ee80000300800 */
[----:B------:R0:W-:Y:S04]  /*8730*/  STS.U16 [R3+0x3480], R17 ;  /* 0x0034801103007388 */ /* 0x0001e80000000400 */
[----:B------:R-:W3:Y:S04]  /*8740*/  LDL.LU R19, [R1+0x40c] ;  /* 0x00040c0001137983 */ /* 0x000ee80000300800 */
[----:B------:R-:W-:Y:S04]  /*8750*/  STS.U16 [R3+0x3500], R16 ;  /* 0x0035001003007388 */ /* 0x000fe80000000400 */
[----:B------:R-:W3:Y:S04]  /*8760*/  LDL.LU R18, [R1+0x404] ;  /* 0x0004040001127983 */ /* 0x000ee80000300800 */
[----:B0-----:R-:W3:Y:S04]  /*8770*/  LDL.LU R17, [R1+0x390] ;  /* 0x0003900001117983 */ /* 0x001ee80000300800 */
[----:B------:R0:W-:Y:S04]  /*8780*/  STS.U16 [R3+0x3580], R6 ;  /* 0x0035800603007388 */ /* 0x0001e80000000400 */
[----:B------:R1:W-:Y:S04]  /*8790*/  STS.U16 [R2+0x600], R8 ;  /* 0x0006000802007388 */ /* 0x0003e80000000400 */
[----:B------:R1:W-:Y:S04]  /*87a0*/  STS.U16 [R2+0x680], R9 ;  /* 0x0006800902007388 */ /* 0x0003e80000000400 */
[----:B0-----:R-:W3:Y:S04]  /*87b0*/  LDL.LU R6, [R1+0x398] ;  /* 0x0003980001067983 */ /* 0x001ee80000300800 */
[----:B-1----:R-:W3:Y:S04]  /*87c0*/  LDL.LU R8, [R1+0x394] ;  /* 0x0003940001087983 */ /* 0x002ee80000300800 */
[----:B------:R0:W-:Y:S04]  /*87d0*/  STS.U16 [R2+0x700], R12 ;  /* 0x0007000c02007388 */ /* 0x0001e80000000400 */
[----:B------:R-:W3:Y:S04]  /*87e0*/  LDL.LU R9, [R1+0x38c] ;  /* 0x00038c0001097983 */ /* 0x000ee80000300800 */
[----:B------:R1:W-:Y:S04]  /*87f0*/  STS.U16 [R2+0x780], R11 ;  /* 0x0007800b02007388 */ /* 0x0003e80000000400 */
[----:B0-----:R-:W3:Y:S04]  /*8800*/  LDL.LU R12, [R1+0x314] ;  /* 0x00031400010c7983 */ /* 0x001ee80000300800 */
[----:B------:R0:W-:Y:S04]  /*8810*/  STS.U16 [R2+0x1600], R10 ;  /* 0x0016000a02007388 */ /* 0x0001e80000000400 */
[----:B-1----:R-:W3:Y:S04]  /*8820*/  LDL.LU R11, [R1+0x31c] ;  /* 0x00031c00010b7983 */ /* 0x002ee80000300800 */
[----:B------:R1:W-:Y:S04]  /*8830*/  STS.U16 [R2+0x1680], R29 ;  /* 0x0016801d02007388 */ /* 0x0003e80000000400 */
[----:B0-----:R-:W3:Y:S04]  /*8840*/  LDL.LU R10, [R1+0x318] ;  /* 0x00031800010a7983 */ /* 0x001ee80000300800 */
[----:B-1----:R-:W3:Y:S04]  /*8850*/  LDL.LU R29, [R1+0x310] ;  /* 0x00031000011d7983 */ /* 0x002ee80000300800 */
[----:B------:R-:W3:Y:S04]  /*8860*/  LDL.LU R16, [R1+0x1c] ;  /* 0x00001c0001107983 */ /* 0x000ee80000300800 */
[----:B--2---:R0:W-:Y:S04]  /*8870*/  STS.U16 [R2+0x1700], R7 ;  /* 0x0017000702007388 */ /* 0x0041e80000000400 */
[----:B----4-:R1:W-:Y:S04]  /*8880*/  STS.U16 [R2+0x1780], R4 ;  /* 0x0017800402007388 */ /* 0x0103e80000000400 */
[----:B0-----:R-:W2:Y:S04]  /*8890*/  LDL.LU R7, [R1+0x20] ;  /* 0x0000200001077983 */ /* 0x001ea80000300800 */
[----:B------:R0:W-:Y:S01]  /*88a0*/  STS.U16 [R2+0x2600], R5 ;  /* 0x0026000502007388 */ /* 0x0001e20000000400 */
[----:B-1----:R-:W-:-:S03]  /*88b0*/  LOP3.LUT R4, R28, 0x40, RZ, 0x3c, !PT ;  /* 0x000000401c047812 */ /* 0x002fc600078e3cff */
[----:B------:R1:W-:Y:S04]  /*88c0*/  STS.U16 [R2+0x2680], R0 ;  /* 0x0026800002007388 */ /* 0x0003e80000000400 */
[----:B0-----:R-:W4:Y:S04]  /*88d0*/  LDL.LU R5, [R1+0x24] ;  /* 0x0000240001057983 */ /* 0x001f280000300800 */
[----:B------:R0:W-:Y:S04]  /*88e0*/  STS.U16 [R2+0x2700], R13 ;  /* 0x0027000d02007388 */ /* 0x0001e80000000400 */
[----:B-1----:R-:W2:Y:S04]  /*88f0*/  LDL.LU R0, [R1+0x18] ;  /* 0x0000180001007983 */ /* 0x002ea80000300800 */
[----:B------:R1:W-:Y:S04]  /*8900*/  STS.U16 [R2+0x2780], R25 ;  /* 0x0027801902007388 */ /* 0x0003e80000000400 */
[----:B0-----:R-:W2:Y:S04]  /*8910*/  LDL.LU R13, [R1+0x3f8] ;  /* 0x0003f800010d7983 */ /* 0x001ea80000300800 */
[----:B------:R0:W-:Y:S04]  /*8920*/  STS.U16 [R2+0x3600], R26 ;  /* 0x0036001a02007388 */ /* 0x0001e80000000400 */
[----:B-1----:R-:W2:Y:S04]  /*8930*/  LDL.LU R25, [R1+0x3fc] ;  /* 0x0003fc0001197983 */ /* 0x002ea80000300800 */
[----:B0-----:R-:W2:Y:S04]  /*8940*/  LDL.LU R26, [R1+0x400] ;  /* 0x00040000011a7983 */ /* 0x001ea80000300800 */
[----:B------:R-:W2:Y:S04]  /*8950*/  LDL.LU R28, [R1+0x34] ;  /* 0x00003400011c7983 */ /* 0x000ea80000300800 */
[----:B---3--:R0:W-:Y:S04]  /*8960*/  STS.U16 [R2+0x3680], R27 ;  /* 0x0036801b02007388 */ /* 0x0081e80000000400 */
[----:B0-----:R-:W3:Y:S04]  /*8970*/  LDL.LU R27, [R1+0x3f4] ;  /* 0x0003f400011b7983 */ /* 0x001ee80000300800 */
[----:B--2---:R-:W-:Y:S04]  /*8980*/  STS.U16 [R2+0x3700], R28 ;  /* 0x0037001c02007388 */ /* 0x004fe80000000400 */
[----:B------:R-:W-:Y:S04]  /*8990*/  STS.U16 [R2+0x3780], R14 ;  /* 0x0037800e02007388 */ /* 0x000fe80000000400 */
        /* <DEDUP_REMOVED lines=11> */
[----:B------:R0:W-:Y:S04]  /*8a50*/  STS.U16 [R4+0x2980], R29 ;  /* 0x0029801d04007388 */ /* 0x0001e80000000400 */
[----:B0-----:R-:W2:Y:S04]  /*8a60*/  LDL.LU R29, [R1+0x380] ;  /* 0x00038000011d7983 */ /* 0x001ea80000300800 */
[----:B------:R-:W0:Y:S04]  /*8a70*/  S2R R28, SR_TID.X ;  /* 0x00000000001c7919 */ /* 0x000e280000002100 */
[----:B------:R-:W2:Y:S04]  /*8a80*/  LDL.LU R6, [R1+0x388] ;  /* 0x0003880001067983 */ /* 0x000ea80000300800 */
[----:B------:R-:W2:Y:S04]  /*8a90*/  LDL.LU R8, [R1+0x37c] ;  /* 0x00037c0001087983 */ /* 0x000ea80000300800 */
[----:B------:R-:W2:Y:S04]  /*8aa0*/  LDL.LU R9, [R1+0x304] ;  /* 0x0003040001097983 */ /* 0x000ea80000300800 */
[----:B------:R-:W2:Y:S04]  /*8ab0*/  LDL.LU R12, [R1+0x308] ;  /* 0x00030800010c7983 */ /* 0x000ea80000300800 */
[----:B------:R-:W2:Y:S01]  /*8ac0*/  LDL.LU R11, [R1+0x30c] ;  /* 0x00030c00010b7983 */ /* 0x000ea20000300800 */
[----:B0-----:R-:W-:-:S03]  /*8ad0*/  LOP3.LUT R28, R28, 0x3f, RZ, 0xc0, !PT ;  /* 0x0000003f1c1c7812 */ /* 0x001fc600078ec0ff */
[----:B------:R-:W2:Y:S02]  /*8ae0*/  LDL.LU R10, [R1+0x300] ;  /* 0x00030000010a7983 */ /* 0x000ea40000300800 */
[----:B------:R-:W-:-:S05]  /*8af0*/  IMAD.SHL.U32 R28, R28, 0x2, RZ ;  /* 0x000000021c1c7824 */ /* 0x000fca00078e00ff */
[----:B------:R-:W-:Y:S02]  /*8b00*/  LOP3.LUT R20, R28, 0x50, RZ, 0x3c, !PT ;  /* 0x000000501c147812 */ /* 0x000fe400078e3cff */
[----:B------:R-:W2:Y:S04]  /*8b10*/  LDL.LU R28, [R1+0x384] ;  /* 0x00038400011c7983 */ /* 0x000ea80000300800 */
[----:B------:R-:W2:Y:S04]  /*8b20*/  LDL.LU R14, [R1+0x8] ;  /* 0x00000800010e7983 */ /* 0x000ea80000300800 */
[----:B------:R-:W2:Y:S04]  /*8b30*/  LDL.LU R21, [R1+0xc] ;  /* 0x00000c0001157983 */ /* 0x000ea80000300800 */
[----:B------:R-:W2:Y:S04]  /*8b40*/  LDL.LU R19, [R1] ;  /* 0x0000000001137983 */ /* 0x000ea80000300800 */
[----:B------:R0:W-:Y:S04]  /*8b50*/  STS.U16 [R4+0x3800], R16 ;  /* 0x0038001004007388 */ /* 0x0001e80000000400 */
[----:B------:R-:W2:Y:S04]  /*8b60*/  LDL.LU R18, [R1+0x3e8] ;  /* 0x0003e80001127983 */ /* 0x000ea80000300800 */
[----:B------:R1:W-:Y:S04]  /*8b70*/  STS.U16 [R4+0x3880], R7 ;  /* 0x0038800704007388 */ /* 0x0003e80000000400 */
[----:B------:R-:W2:Y:S04]  /*8b80*/  LDL.LU R17, [R1+0x3f0] ;  /* 0x0003f00001117983 */ /* 0x000ea80000300800 */
[----:B----4-:R-:W-:Y:S04]  /*8b90*/  STS.U16 [R4+0x3900], R5 ;  /* 0x0039000504007388 */ /* 0x010fe80000000400 */
[----:B0-----:R-:W4:Y:S04]  /*8ba0*/  LDL.LU R16, [R1+0x3ec] ;  /* 0x0003ec0001107983 */ /* 0x001f280000300800 */
[----:B------:R0:W-:Y:S04]  /*8bb0*/  STS.U16 [R4+0x3980], R0 ;  /* 0x0039800004007388 */ /* 0x0001e80000000400 */
[----:B-1----:R-:W4:Y:S04]  /*8bc0*/  LDL.LU R7, [R1+0x3e4] ;  /* 0x0003e40001077983 */ /* 0x002f280000300800 */
[----:B------:R1:W-:Y:S04]  /*8bd0*/  STS.U16 [R20+0xa00], R13 ;  /* 0x000a000d14007388 */ /* 0x0003e80000000400 */
[----:B0-----:R-:W4:Y:S04]  /*8be0*/  LDL.LU R4, [R1+0x370] ;  /* 0x0003700001047983 */ /* 0x001f280000300800 */
[----:B------:R-:W4:Y:S04]  /*8bf0*/  LDL.LU R5, [R1+0x378] ;  /* 0x0003780001057983 */ /* 0x000f280000300800 */
[----:B------:R0:W-:Y:S04]  /*8c00*/  STS.U16 [R20+0xa80], R25 ;  /* 0x000a801914007388 */ /* 0x0001e80000000400 */
[----:B-1----:R-:W4:Y:S04]  /*8c10*/  LDL.LU R13, [R1+0x374] ;  /* 0x00037400010d7983 */ /* 0x002f280000300800 */
[----:B------:R1:W-:Y:S04]  /*8c20*/  STS.U16 [R20+0xb00], R26 ;  /* 0x000b001a14007388 */ /* 0x0003e80000000400 */
[----:B0-----:R-:W4:Y:S04]  /*8c30*/  LDL.LU R25, [R1+0x36c] ;  /* 0x00036c0001197983 */ /* 0x001f280000300800 */
[----:B---3--:R0:W-:Y:S04]  /*8c40*/  STS.U16 [R20+0xb80], R27 ;  /* 0x000b801b14007388 */ /* 0x0081e80000000400 */
[----:B-1----:R-:W3:Y:S04]  /*8c50*/  LDL.LU R26, [R1+0x2f4] ;  /* 0x0002f400011a7983 */ /* 0x002ee80000300800 */
[----:B0-----:R-:W3:Y:S04]  /*8c60*/  LDL.LU R27, [R1+0x2fc] ;  /* 0x0002fc00011b7983 */ /* 0x001ee80000300800 */
[----:B------:R-:W3:Y:S04]  /*8c70*/  LDL.LU R0, [R1+0x2f0] ;  /* 0x0002f00001007983 */ /* 0x000ee80000300800 */
[----:B--2---:R0:W-:Y:S04]  /*8c80*/  STS.U16 [R20+0x1a00], R29 ;  /* 0x001a001d14007388 */ /* 0x0041e80000000400 */
[----:B0-----:R-:W2:Y:S04]  /*8c90*/  LDL.LU R29, [R1+0xd90] ;  /* 0x000d9000011d7983 */ /* 0x001ea80000300800 */
[----:B------:R0:W-:Y:S04]  /*8ca0*/  STS.U16 [R20+0x1a80], R28 ;  /* 0x001a801c14007388 */ /* 0x0001e80000000400 */
[----:B0-----:R-:W0:Y:S04]  /*8cb0*/  S2R R28, SR_TID.X ;  /* 0x00000000001c7919 */ /* 0x001e280000002100 */
[----:B------:R-:W-:Y:S04]  /*8cc0*/  STS.U16 [R20+0x1b00], R6 ;  /* 0x001b000614007388 */ /* 0x000fe80000000400 */
[----:B------:R1:W-:Y:S04]  /*8cd0*/  STS.U16 [R20+0x1b80], R8 ;  /* 0x001b800814007388 */ /* 0x0003e80000000400 */
[----:B------:R0:W-:Y:S04]  /*8ce0*/  STS.U16 [R20+0x2a00], R9 ;  /* 0x002a000914007388 */ /* 0x0001e80000000400 */
[----:B------:R0:W-:Y:S04]  /*8cf0*/  STS.U16 [R20+0x2a80], R12 ;  /* 0x002a800c14007388 */ /* 0x0001e80000000400 */
[----:B-1----:R-:W3:Y:S01]  /*8d00*/  LDL.LU R8, [R1+0x3d0] ;  /* 0x0003d00001087983 */ /* 0x002ee20000300800 */
[----:B0-----:R-:W-:-:S03]  /*8d10*/  LOP3.LUT R28, R28, 0x3f, RZ, 0xc0, !PT ;  /* 0x0000003f1c1c7812 */ /* 0x001fc600078ec0ff */
[----:B------:R-:W3:Y:S02]  /*8d20*/  LDL.LU R9, [R1+0x3d4] ;  /* 0x0003d40001097983 */ /* 0x000ee40000300800 */
[----:B------:R-:W-:Y:S02]  /*8d30*/  IMAD.SHL.U32 R28, R28, 0x2, RZ ;  /* 0x000000021c1c7824 */ /* 0x000fe400078e00ff */
[----:B------:R0:W-:Y:S04]  /*8d40*/  STS.U16 [R20+0x2b00], R11 ;  /* 0x002b000b14007388 */ /* 0x0001e80000000400 */
[----:B------:R-:W3:Y:S01]  /*8d50*/  LDL.LU R12, [R1+0x3e0] ;  /* 0x0003e000010c7983 */ /* 0x000ee20000300800 */
[----:B------:R-:W-:-:S03]  /*8d60*/  LOP3.LUT R6, R28, 0x60, RZ, 0x3c, !PT ;  /* 0x000000601c067812 */ /* 0x000fc600078e3cff */
[----:B------:R1:W-:Y:S04]  /*8d70*/  STS.U16 [R20+0x2b80], R10 ;  /* 0x002b800a14007388 */ /* 0x0003e80000000400 */
[----:B0-----:R-:W3:Y:S04]  /*8d80*/  LDL.LU R11, [R1+0x3cc] ;  /* 0x0003cc00010b7983 */ /* 0x001ee80000300800 */
[----:B-1----:R-:W3:Y:S04]  /*8d90*/  LDL.LU R10, [R1+0x360] ;  /* 0x00036000010a7983 */ /* 0x002ee80000300800 */
[----:B--2---:R0:W-:Y:S04]  /*8da0*/  STS.U16 [R20+0x3a00], R29 ;  /* 0x003a001d14007388 */ /* 0x0041e80000000400 */
[----:B0-----:R-:W2:Y:S04]  /*8db0*/  LDL.LU R29, [R1+0x364] ;  /* 0x00036400011d7983 */ /* 0x001ea80000300800 */
[----:B------:R-:W2:Y:S04]  /*8dc0*/  LDL.LU R28, [R1+0x2f8] ;  /* 0x0002f800011c7983 */ /* 0x000ea80000300800 */
[----:B------:R0:W-:Y:S04]  /*8dd0*/  STS.U16 [R20+0x3a80], R14 ;  /* 0x003a800e14007388 */ /* 0x0001e80000000400 */
[----:B------:R1:W-:Y:S04]  /*8de0*/  STS.U16 [R20+0x3b00], R21 ;  /* 0x003b001514007388 */ /* 0x0003e80000000400 */
[----:B------:R4:W-:Y:S04]  /*8df0*/  STS.U16 [R20+0x3b80], R19 ;  /* 0x003b801314007388 */ /* 0x0009e80000000400 */
[----:B0-----:R-:W2:Y:S04]  /*8e00*/  LDL.LU R14, [R1+0xd8c] ;  /* 0x000d8c00010e7983 */ /* 0x001ea80000300800 */
[----:B-1----:R-:W2:Y:S04]  /*8e10*/  LDL.LU R21, [R1+0xd88] ;  /* 0x000d880001157983 */ /* 0x002ea80000300800 */
[----:B----4-:R-:W4:Y:S04]  /*8e20*/  LDL.LU R20, [R1+0xd84] ;  /* 0x000d840001147983 */ /* 0x010f280000300800 */
[----:B------:R-:W4:Y:S04]  /*8e30*/  LDL.LU R19, [R1+0xd80] ;  /* 0x000d800001137983 */ /* 0x000f280000300800 */
[----:B------:R0:W-:Y:S04]  /*8e40*/  STS.U16 [R6+0xc00], R18 ;  /* 0x000c001206007388 */ /* 0x0001e80000000400 */
[----:B------:R1:W-:Y:S04]  /*8e50*/  STS.U16 [R6+0xc80], R17 ;  /* 0x000c801106007388 */ /* 0x0003e80000000400 */
[----:B------:R1:W-:Y:S04]  /*8e60*/  STS.U16 [R6+0xd00], R16 ;  /* 0x000d001006007388 */ /* 0x0003e80000000400 */
[----:B0-----:R-:W4:Y:S04]  /*8e70*/  LDL.LU R18, [R1+0xd7c] ;  /* 0x000d7c0001127983 */ /* 0x001f280000300800 */
[----:B-1----:R-:W4:Y:S04]  /*8e80*/  LDL.LU R17, [R1+0xd78] ;  /* 0x000d780001117983 */ /* 0x002f280000300800 */
[----:B------:R-:W4:Y:S04]  /*8e90*/  LDL.LU R16, [R1+0xd74] ;  /* 0x000d740001107983 */ /* 0x000f280000300800 */
[----:B------:R0:W-:Y:S04]  /*8ea0*/  STS.U16 [R6+0xd80], R7 ;  /* 0x000d800706007388 */ /* 0x0001e80000000400 */
[----:B------:R1:W-:Y:S04]  /*8eb0*/  STS.U16 [R6+0x1c00], R4 ;  /* 0x001c000406007388 */ /* 0x0003e80000000400 */
[----:B------:R3:W-:Y:S04]  /*8ec0*/  STS.U16 [R6+0x1c80], R5 ;  /* 0x001c800506007388 */ /* 0x0007e80000000400 */
[----:B0-----:R-:W4:Y:S04]  /*8ed0*/  LDL.LU R7, [R1+0xd70] ;  /* 0x000d700001077983 */ /* 0x001f280000300800 */
[----:B-1----:R-:W4:Y:S04]  /*8ee0*/  LDL.LU R4, [R1+0xd6c] ;  /* 0x000d6c0001047983 */ /* 0x002f280000300800 */
[----:B---3--:R-:W3:Y:S04]  /*8ef0*/  LDL.LU R5, [R1+0xd68] ;  /* 0x000d680001057983 */ /* 0x008ee80000300800 */
[----:B------:R0:W-:Y:S04]  /*8f00*/  STS.U16 [R6+0x1d00], R13 ;  /* 0x001d000d06007388 */ /* 0x0001e80000000400 */
[----:B------:R1:W-:Y:S04]  /*8f10*/  STS.U16 [R6+0x1d80], R25 ;  /* 0x001d801906007388 */ /* 0x0003e80000000400 */
[----:B------:R1:W-:Y:S04]  /*8f20*/  STS.U16 [R6+0x2c00], R26 ;  /* 0x002c001a06007388 */ /* 0x0003e80000000400 */
[----:B0-----:R-:W3:Y:S04]  /*8f30*/  LDL.LU R13, [R1+0xd64] ;  /* 0x000d6400010d7983 */ /* 0x001ee80000300800 */
[----:B-1----:R-:W3:Y:S04]  /*8f40*/  LDL.LU R25, [R1+0xd60] ;  /* 0x000d600001197983 */ /* 0x002ee80000300800 */
[----:B------:R-:W4:Y:S04]  /*8f50*/  LDL.LU R26, [R1+0xd5c] ;  /* 0x000d5c00011a7983 */ /* 0x000f280000300800 */
[----:B------:R0:W-:Y:S04]  /*8f60*/  STS.U16 [R6+0x2c80], R27 ;  /* 0x002c801b06007388 */ /* 0x0001e80000000400 */
[----:B0-----:R-:W4:Y:S04]  /*8f70*/  LDL.LU R27, [R1+0xd58] ;  /* 0x000d5800011b7983 */ /* 0x001f280000300800 */
[----:B--2---:R0:W-:Y:S04]  /*8f80*/  STS.U16 [R6+0x2d00], R28 ;  /* 0x002d001c06007388 */ /* 0x0041e80000000400 */
[----:B0-----:R-:W0:Y:S04]  /*8f90*/  S2R R28, SR_TID.X ;  /* 0x00000000001c7919 */ /* 0x001e280000002100 */
[----:B------:R1:W-:Y:S01]  /*8fa0*/  STS.U16 [R6+0x2d80], R0 ;  /* 0x002d800006007388 */ /* 0x0003e20000000400 */
[----:B0-----:R-:W-:-:S05]  /*8fb0*/  LOP3.LUT R28, R28, 0x3f, RZ, 0xc0, !PT ;  /* 0x0000003f1c1c7812 */ /* 0x001fca00078ec0ff */
[----:B------:R-:W-:-:S05]  /*8fc0*/  IMAD.SHL.U32 R28, R28, 0x2, RZ ;  /* 0x000000021c1c7824 */ /* 0x000fca00078e00ff */
[----:B-1----:R-:W-:Y:S01]  /*8fd0*/  LOP3.LUT R0, R28, 0x70, RZ, 0x3c, !PT ;  /* 0x000000701c007812 */ /* 0x002fe200078e3cff */
[----:B---3--:R0:W-:Y:S04]  /*8fe0*/  STS.U16 [R6+0x3c00], R25 ;  /* 0x003c001906007388 */ /* 0x0081e80000000400 */
[----:B----4-:R1:W-:Y:S04]  /*8ff0*/  STS.U16 [R6+0x3c80], R26 ;  /* 0x003c801a06007388 */ /* 0x0103e80000000400 */
[----:B0-----:R-:W2:Y:S04]  /*9000*/  LDL.LU R25, [R1+0x2ec] ;  /* 0x0002ec0001197983 */ /* 0x001ea80000300800 */
[----:B------:R-:W3:Y:S04]  /*9010*/  LDL.LU R28, [R1+0x368] ;  /* 0x00036800011c7983 */ /* 0x000ee80000300800 */
[----:B-1----:R-:W4:Y:S04]  /*9020*/  LDL.LU R26, [R1+0x2e8] ;  /* 0x0002e800011a7983 */ /* 0x002f280000300800 */
[----:B------:R0:W-:Y:S04]  /*9030*/  STS.U16 [R6+0x3d00], R27 ;  /* 0x003d001b06007388 */ /* 0x0001e80000000400 */
[----:B------:R1:W-:Y:S04]  /*9040*/  STS.U16 [R6+0x3d80], R13 ;  /* 0x003d800d06007388 */ /* 0x0003e80000000400 */
[----:B------:R1:W-:Y:S04]  /*9050*/  STS.U16 [R0+0xe00], R8 ;  /* 0x000e000800007388 */ /* 0x0003e80000000400 */
[----:B0-----:R-:W2:Y:S04]  /*9060*/  LDL.LU R27, [R1+0x1ec] ;  /* 0x0001ec00011b7983 */ /* 0x001ea80000300800 */
[----:B-1----:R-:W2:Y:S04]  /*9070*/  LDL.LU R6, [R1+0xd54] ;  /* 0x000d540001067983 */ /* 0x002ea80000300800 */
[----:B------:R-:W2:Y:S04]  /*9080*/  LDL.LU R13, [R1+0x35c] ;  /* 0x00035c00010d7983 */ /* 0x000ea80000300800 */
        /* <DEDUP_REMOVED lines=9> */
[----:B0-----:R-:W4:Y:S04]  /*9120*/  LDL.LU R10, [R1+0xd40] ;  /* 0x000d4000010a7983 */ /* 0x001f280000300800 */
[----:B-1----:R-:W4:Y:S04]  /*9130*/  LDL.LU R29, [R1+0xd3c] ;  /* 0x000d3c00011d7983 */ /* 0x002f280000300800 */
[----:B---3--:R-:W-:Y:S04]  /*9140*/  STS.U16 [R0+0x1f00], R28 ;  /* 0x001f001c00007388 */ /* 0x008fe80000000400 */
[----:B--2---:R-:W-:Y:S04]  /*9150*/  STS.U16 [R0+0x1f80], R13 ;  /* 0x001f800d00007388 */ /* 0x004fe80000000400 */
[----:B------:R-:W-:Y:S04]  /*9160*/  STS.U16 [R0+0x2e00], R27 ;  /* 0x002e001b00007388 */ /* 0x000fe80000000400 */
[----:B----4-:R-:W-:Y:S04]  /*9170*/  STS.U16 [R0+0x2e80], R26 ;  /* 0x002e801a00007388 */ /* 0x010fe80000000400 */
[----:B------:R-:W-:Y:S04]  /*9180*/  STS.U16 [R0+0x2f00], R25 ;  /* 0x002f001900007388 */ /* 0x000fe80000000400 */
[----:B------:R0:W-:Y:S04]  /*9190*/  STS.U16 [R0+0x2f80], R29 ;  /* 0x002f801d00007388 */ /* 0x0001e80000000400 */
[----:B0-----:R-:W2:Y:S04]  /*91a0*/  LDL.LU R29, [R1+0xd38] ;  /* 0x000d3800011d7983 */ /* 0x001ea80000300800 */
[----:B------:R-:W-:Y:S04]  /*91b0*/  STS.U16 [R0+0x3e00], R12 ;  /* 0x003e000c00007388 */ /* 0x000fe80000000400 */
[----:B------:R-:W-:Y:S04]  /*91c0*/  STS.U16 [R0+0x3e80], R11 ;  /* 0x003e800b00007388 */ /* 0x000fe80000000400 */
[----:B------:R-:W-:Y:S04]  /*91d0*/  STS.U16 [R0+0x3f00], R10 ;  /* 0x003f000a00007388 */ /* 0x000fe80000000400 */
[----:B------:R0:W-:Y:S04]  /*91e0*/  STS.U16 [R0+0x3f80], R9 ;  /* 0x003f800900007388 */ /* 0x0001e80000000400 */
[----:B0-----:R-:W3:Y:S04]  /*91f0*/  LDL R0, [R1+0x444] ;  /* 0x0004440001007983 */ /* 0x001ee80000100800 */
[----:B------:R-:W0:Y:S02]  /*9200*/  S2R R28, SR_TID.X ;  /* 0x00000000001c7919 */ /* 0x000e240000002100 */
[----:B0-----:R-:W-:-:S05]  /*9210*/  LOP3.LUT R28, R28, 0x3f, RZ, 0xc0, !PT ;  /* 0x0000003f1c1c7812 */ /* 0x001fca00078ec0ff */
[----:B------:R-:W-:-:S05]  /*9220*/  IMAD.SHL.U32 R28, R28, 0x2, RZ ;  /* 0x000000021c1c7824 */ /* 0x000fca00078e00ff */
[----:B------:R-:W-:Y:S01]  /*9230*/  LOP3.LUT R25, R28, 0x10, RZ, 0x3c, !PT ;  /* 0x000000101c197812 */ /* 0x000fe200078e3cff */
        /* <DEDUP_REMOVED lines=16> */
[----:B------:R-:W-:Y:S06]  /*9340*/  BAR.SYNC.DEFER_BLOCKING 0x0 ;  /* 0x0000000000007b1d */ /* 0x000fec0000010000 */
[----:B--2---:R-:W0:Y:S04]  /*9350*/  LDSM.16.MT88.4 R12, [R29] ;  /* 0x000000001d0c783b */ /* 0x004e280000004200 */
[----:B------:R-:W-:Y:S04]  /*9360*/  LDSM.16.MT88.4 R20, [R29+0x100] ;  /* 0x000100001d14783b */ /* 0x000fe80000004200 */
[----:B------:R-:W-:Y:S04]  /*9370*/  LDSM.16.MT88.4 R24, [R29+0x180] ;  /* 0x000180001d18783b */ /* 0x000fe80000004200 */
[----:B---3--:R-:W1:Y:S04]  /*9380*/  LDSM.16.M88.4 R8, [R0+0x4200] ;  /* 0x004200000008783b */ /* 0x008e680000000200 */
[----:B------:R-:W-:Y:S04]  /*9390*/  LDSM.16.M88.4 R16, [R0+0x4600] ;  /* 0x004600000010783b */ /* 0x000fe80000000200 */
[----:B------:R-:W-:Y:S04]  /*93a0*/  LDSM.16.M88.4 R4, [R0+0x4000] ;  /* 0x004000000004783b */ /* 0x000fe80000000200 */
[----:B0-----:R-:W-:Y:S04]  /*93b0*/  STL.64 [R1+0x30], R12 ;  /* 0x0000300c01007387 */ /* 0x001fe80000100a00 */
[----:B------:R-:W-:Y:S04]  /*93c0*/  STL.64 [R1+0x38], R14 ;  /* 0x0000380e01007387 */ /* 0x000fe80000100a00 */
[----:B------:R-:W0:Y:S04]  /*93d0*/  LDSM.16.M88.4 R12, [R0+0x4400] ;  /* 0x00440000000c783b */ /* 0x000e280000000200 */
[----:B-1----:R-:W-:Y:S04]  /*93e0*/  STL.64 [R1+0xd20], R10 ;  /* 0x000d200a01007387 */ /* 0x002fe80000100a00 */
[----:B------:R-:W-:Y:S04]  /*93f0*/  STL.64 [R1+0xd18], R8 ;  /* 0x000d180801007387 */ /* 0x000fe80000100a00 */
[----:B0-----:R-:W-:Y:S04]  /*9400*/  STL.64 [R1+0xd30], R14 ;  /* 0x000d300e01007387 */ /* 0x001fe80000100a00 */
[----:B------:R0:W-:Y:S04]  /*9410*/  STL.64 [R1+0xd28], R12 ;  /* 0x000d280c01007387 */ /* 0x0001e80000100a00 */
[----:B0-----:R-:W2:Y:S04]  /*9420*/  LDL.LU.64 R12, [R1+0x30] ;  /* 0x00003000010c7983 */ /* 0x001ea80000300a00 */
[----:B------:R-:W2:Y:S04]  /*9430*/  LDL.LU.64 R14, [R1+0x38] ;  /* 0x00003800010e7983 */ /* 0x000ea80000300a00 */
[----:B------:R-:W2:Y:S04]  /*9440*/  LDL.LU.64 R8, [R1+0x240] ;  /* 0x0002400001087983 */ /* 0x000ea80000300a00 */
[----:B------:R-:W2:Y:S04]  /*9450*/  LDL.LU.64 R10, [R1+0x248] ;  /* 0x00024800010a7983 */ /* 0x000ea80000300a00 */
[----:B------:R-:W-:Y:S04]  /*9460*/  STL [R1+0xd14], R16 ;  /* 0x000d141001007387 */ /* 0x000fe80000100800 */
[----:B------:R-:W-:Y:S04]  /*9470*/  STL [R1+0xd10], R17 ;  /* 0x000d101101007387 */ /* 0x000fe80000100800 */
[----:B------:R-:W-:Y:S04]  /*9480*/  STL [R1+0xb2c], R18 ;  /* 0x000b2c1201007387 */ /* 0x000fe80000100800 */
[----:B------:R-:W-:Y:S04]  /*9490*/  STL [R1+0xb28], R19 ;  /* 0x000b281301007387 */ /* 0x000fe80000100800 */
[----:B------:R-:W0:Y:S01]  /*94a0*/  LDSM.16.MT88.4 R16, [R29+0x80] ;  /* 0x000080001d10783b */ /* 0x000e220000004200 */
[----:B------:R-:W-:-:S03]  /*94b0*/  LOP3.LUT R0, R29, 0x40, RZ, 0x3c, !PT ;  /* 0x000000401d007812 */ /* 0x000fc600078e3cff */
[----:B0-----:R0:W-:Y:S04]  /*94c0*/  STL.64 [R1+0x20], R16 ;  /* 0x0000201001007387 */ /* 0x0011e80000100a00 */
[----:B------:R-:W-:Y:S04]  /*94d0*/  STL.64 [R1+0x28], R18 ;  /* 0x0000281201007387 */ /* 0x000fe80000100a00 */
[----:B------:R-:W-:Y:S01]  /*94e0*/  STL.64 [R1+0x10], R20 ;  /* 0x0000101401007387 */ /* 0x000fe20000100a00 */
[----:B0-----:R-:W-:Y:S02]  /*94f0*/  IMAD.MOV.U32 R16, RZ, RZ, R22 ;  /* 0x000000ffff107224 */ /* 0x001fe400078e0016 */
[----:B------:R-:W-:-:S02]  /*9500*/  IMAD.MOV.U32 R17, RZ, RZ, R23 ;  /* 0x000000ffff117224 */ /* 0x000fc400078e0017 */
[----:B------:R-:W0:Y:S04]  /*9510*/  LDSM.16.MT88.4 R20, [R0] ;  /* 0x000000000014783b */ /* 0x000e280000004200 */
[----:B0-----:R-:W-:Y:S04]  /*9520*/  STL.64 [R1+0xc18], R22 ;  /* 0x000c181601007387 */ /* 0x001fe80000100a00 */
[----:B------:R-:W-:Y:S04]  /*9530*/  STL.64 [R1], R24 ;  /* 0x0000001801007387 */ /* 0x000fe80000100a00 */
[----:B------:R-:W-:Y:S04]  /*9540*/  STL.64 [R1+0x8], R26 ;  /* 0x0000081a01007387 */ /* 0x000fe80000100a00 */
[----:B------:R-:W0:Y:S04]  /*9550*/  LDSM.16.MT88.4 R24, [R0+0x80] ;  /* 0x000080000018783b */ /* 0x000e280000004200 */
[----:B------:R1:W-:Y:S04]  /*9560*/  STL.64 [R1+0xc10], R20 ;  /* 0x000c101401007387 */ /* 0x0003e80000100a00 */
[----:B-1----:R-:W3:Y:S04]  /*9570*/  LDL.LU.64 R20, [R1+0x220] ;  /* 0x0002200001147983 */ /* 0x002ee80000300a00 */
[----:B------:R-:W3:Y:S04]  /*9580*/  LDL.LU.64 R22, [R1+0x228] ;  /* 0x0002280001167983 */ /* 0x000ee80000300a00 */
[----:B0-----:R-:W-:Y:S04]  /*9590*/  STL.64 [R1+0xbd8], R26 ;  /* 0x000bd81a01007387 */ /* 0x001fe80000100a00 */
[----:B------:R0:W-:Y:S04]  /*95a0*/  STL.64 [R1+0xbd0], R24 ;  /* 0x000bd01801007387 */ /* 0x0001e80000100a00 */
[----:B0-----:R-:W4:Y:S04]  /*95b0*/  LDL.LU.64 R24, [R1+0x230] ;  /* 0x0002300001187983 */ /* 0x001f280000300a00 */
[----:B------:R-:W4:Y:S01]  /*95c0*/  LDL.LU.64 R26, [R1+0x238] ;  /* 0x00023800011a7983 */ /* 0x000f220000300a00 */
[----:B--2---:R-:W-:Y:S01]  /*95d0*/  HMMA.16816.F32 R8, R12, R4, R8 ;  /* 0x000000040c08723c */ /* 0x004fe20000001808 */
[----:B------:R-:W-:-:S02]  /*95e0*/  IMAD.MOV.U32 R3, RZ, RZ, R14 ;  /* 0x000000ffff037224 */ /* 0x000fc400078e000e */
[----:B------:R-:W-:Y:S11]  /*95f0*/  IMAD.MOV.U32 R2, RZ, RZ, R15 ;  /* 0x000000ffff027224 */ /* 0x000ff600078e000f */
[----:B------:R-:W-:Y:S09]  /*9600*/  @!UPT UIADD3 URZ, URZ, URZ, URZ ;  /* 0x0000003f3f3ff290 */ /* 0x000ff2000fffe03f */
[----:B------:R0:W-:Y:S04]  /*9610*/  STL.64 [R1+0x240], R8 ;  /* 0x0002400801007387 */ /* 0x0001e80000100a00 */
[----:B------:R-:W-:Y:S04]  /*9620*/  STL.64 [R1+0x248], R10 ;  /* 0x0002480a01007387 */ /* 0x000fe80000100a00 */
[----:B------:R-:W2:Y:S01]  /*9630*/  LDL.LU.64 R14, [R1+0xd30] ;  /* 0x000d3000010e7983 */ /* 0x000ea20000300a00 */
[----:B0-----:R-:W-:Y:S02]  /*9640*/  IMAD.MOV.U32 R9, RZ, RZ, R12 ;  /* 0x000000ffff097224 */ /* 0x001fe400078e000c */
[----:B------:R-:W-:-:S02]  /*9650*/  IMAD.MOV.U32 R8, RZ, RZ, R13 ;  /* 0x000000ffff087224 */ /* 0x000fc400078e000d */
[----:B------:R-:W3:Y:S04]  /*9660*/  LDL.LU.64 R12, [R1+0xd28] ;  /* 0x000d2800010c7983 */ /* 0x000ee80000300a00 */
[----:B------:R-:W-:Y:S04]  /*9670*/  STL.64 [R1+0xcf8], R6 ;  /* 0x000cf80601007387 */ /* 0x000fe80000100a00 */
[----:B------:R0:W-:Y:S02]  /*9680*/  STL.64 [R1+0xcf0], R4 ;  /* 0x000cf00401007387 */ /* 0x0001e40000100a00 */
[----:B0-----:R-:W-:-:S02]  /*9690*/  IMAD.MOV.U32 R4, RZ, RZ, R9 ;  /* 0x000000ffff047224 */ /* 0x001fc400078e0009 */
[----:B------:R-:W-:Y:S02]  /*96a0*/  IMAD.MOV.U32 R5, RZ, RZ, R8 ;  /* 0x000000ffff057224 */ /* 0x000fe400078e0008 */
[----:B------:R-:W0:Y:S01]  /*96b0*/  LDSM.16.MT88.4 R8, [R0+0x100] ;  /* 0x000100000008783b */ /* 0x000e220000004200 */
[----:B------:R-:W-:Y:S02]  /*96c0*/  IMAD.MOV.U32 R6, RZ, RZ, R3 ;  /* 0x000000ffff067224 */ /* 0x000fe400078e0003 */
[----:B------:R-:W-:Y:S02]  /*96d0*/  IMAD.MOV.U32 R7, RZ, RZ, R2 ;  /* 0x000000ffff077224 */ /* 0x000fe400078e0002 */
[----:B0-----:R-:W-:Y:S01]  /*96e0*/  IMAD.MOV.U32 R3, RZ, RZ, R10 ;  /* 0x000000ffff037224 */ /* 0x001fe200078e000a */
[----:B------:R0:W-:Y:S01]  /*96f0*/  STL.64 [R1+0x40], R8 ;  /* 0x0000400801007387 */ /* 0x0001e20000100a00 */
[----:B------:R-:W-:-:S03]  /*9700*/  IMAD.MOV.U32 R2, RZ, RZ, R11 ;  /* 0x000000ffff027224 */ /* 0x000fc600078e000b */
[----:B------:R-:W2:Y:S04]  /*9710*/  LDL.LU.64 R10, [R1+0xd20] ;  /* 0x000d2000010a7983 */ /* 0x000ea80000300a00 */
[----:B0-----:R-:W4:Y:S01]  /*9720*/  LDL.LU.64 R8, [R1+0xd18] ;  /* 0x000d180001087983 */ /* 0x001f220000300a00 */
[C---:B---3--:R-:W-:Y:S11]  /*9730*/  HMMA.16816.F32 R20, R4.reuse, R12, R20 ;  /* 0x0000000c0414723c */ /* 0x048ff60000001814 */
[----:B------:R-:W-:Y:S11]  /*9740*/  @!UPT UIADD3 URZ, URZ, URZ, URZ ;  /* 0x0000003f3f3ff290 */ /* 0x000ff6000fffe03f */
[----:B------:R-:W-:Y:S02]  /*9750*/  @!UPT UIADD3 URZ, URZ, URZ, URZ ;  /* 0x0000003f3f3ff290 */ /* 0x000fe4000fffe03f */
[----:B------:R-:W-:Y:S02]  /*9760*/  IMAD.MOV.U32 R18, RZ, RZ, R20 ;  /* 0x000000ffff127224 */ /* 0x000fe400078e0014 */
[----:B------:R-:W-:Y:S02]  /*9770*/  IMAD.MOV.U32 R19, RZ, RZ, R21 ;  /* 0x000000ffff137224 */ /* 0x000fe400078e0015 */
[----:B------:R-:W-:Y:S02]  /*9780*/  IMAD.MOV.U32 R28, RZ, RZ, R22 ;  /* 0x000000ffff1c7224 */ /* 0x000fe400078e0016 */
[----:B------:R-:W-:Y:S01]  /*9790*/  IMAD.MOV.U32 R0, RZ, RZ, R23 ;  /* 0x000000ffff007224 */ /* 0x000fe200078e0017 */
[----:B----4-:R-:W-:Y:S01]  /*97a0*/  HMMA.16816.F32 R24, R4, R8, R24 ;  /* 0x000000080418723c */ /* 0x010fe20000001818 */
[----:B--2---:R-:W-:Y:S04]  /*97b0*/  STL.64 [R1+0xcd8], R10 ;  /* 0x000cd80a01007387 */ /* 0x004fe80000100a00 */
[----:B------:R-:W-:Y:S11]  /*97c0*/  STL.64 [R1+0xcd0], R8 ;  /* 0x000cd00801007387 */ /* 0x000ff60000100a00 */
[----:B------:R-:W-:Y:S07]  /*97d0*/  @!UPT UIADD3 URZ, URZ, URZ, URZ ;  /* 0x0000003f3f3ff290 */ /* 0x000fee000fffe03f */
[----:B------:R-:W-:Y:S04]  /*97e0*/  STL.64 [R1+0x230], R24 ;  /* 0x0002301801007387 */ /* 0x000fe80000100a00 */
[----:B------:R-:W-:Y:S04]  /*97f0*/  STL.64 [R1+0x238], R26 ;  /* 0x0002381a01007387 */ /* 0x000fe80000100a00 */
[----:B------:R-:W-:Y:S04]  /*9800*/  STL.64 [R1+0xcc8], R14 ;  /* 0x000cc80e01007387 */ /* 0x000fe80000100a00 */
[----:B------:R-:W-:Y:S04]  /*9810*/  STL.64 [R1+0xcc0], R12 ;  /* 0x000cc00c01007387 */ /* 0x000fe80000100a00 */
[----:B------:R-:W2:Y:S04]  /*9820*/  LDL.LU R20, [R1] ;  /* 0x0000000001147983 */ /* 0x000ea80000300800 */
[----:B------:R-:W2:Y:S04]  /*9830*/  LDL.LU R21, [R1+0x4] ;  /* 0x0000040001157983 */ /* 0x000ea80000300800 */
[----:B------:R-:W3:Y:S04]  /*9840*/  LDL.LU R22, [R1+0x8] ;  /* 0x0000080001167983 */ /* 0x000ee80000300800 */
[----:B------:R-:W3:Y:S04]  /*9850*/  LDL.LU R23, [R1+0xc] ;  /* 0x00000c0001177983 */ /* 0x000ee80000300800 */
[----:B---3--:R-:W-:Y:S04]  /*9860*/  STL.64 [R1+0xc68], R22 ;  /* 0x000c681601007387 */ /* 0x008fe80000100a00 */
[----:B--2---:R0:W-:Y:S04]  /*9870*/  STL.64 [R1+0xc60], R20 ;  /* 0x000c601401007387 */ /* 0x0041e80000100a00 */
[----:B0-----:R-:W2:Y:S04]  /*9880*/  LDL.LU R20, [R1+0x10] ;  /* 0x0000100001147983 */ /* 0x001ea80000300800 */
[----:B------:R-:W2:Y:S01]  /*9890*/  LDL.LU R21, [R1+0x14] ;  /* 0x0000140001157983 */ /* 0x000ea20000300800 */
[----:B------:R-:W-:-:S02]  /*98a0*/  IMAD.MOV.U32 R22, RZ, RZ, R16 ;  /* 0x000000ffff167224 */ /* 0x000fc400078e0010 */
[----:B------:R-:W-:Y:S01]  /*98b0*/  IMAD.MOV.U32 R23, RZ, RZ, R17 ;  /* 0x000000ffff177224 */ /* 0x000fe200078e0011 */
[----:B------:R-:W3:Y:S04]  /*98c0*/  LDL.LU R16, [R1+0xd14] ;  /* 0x000d140001107983 */ /* 0x000ee80000300800 */
[----:B------:R-:W3:Y:S04]  /*98d0*/  LDL.LU R17, [R1+0xd10] ;  /* 0x000d100001117983 */ /* 0x000ee80000300800 */
[----:B------:R-:W-:Y:S04]  /*98e0*/  STL.64 [R1+0xc98], R22 ;  /* 0x000c981601007387 */ /* 0x000fe80000100a00 */
[----:B--2---:R0:W-:Y:S04]  /*98f0*/  STL.64 [R1+0xc90], R20 ;  /* 0x000c901401007387 */ /* 0x0041e80000100a00 */
[----:B0-----:R-:W2:Y:S04]  /*9900*/  LDL.LU R20, [R1+0x20] ;  /* 0x0000200001147983 */ /* 0x001ea80000300800 */
[----:B------:R-:W2:Y:S04]  /*9910*/  LDL.LU R21, [R1+0x24] ;  /* 0x0000240001157983 */ /* 0x000ea80000300800 */
[----:B------:R-:W4:Y:S04]  /*9920*/  LDL.LU R22, [R1+0x28] ;  /* 0x0000280001167983 */ /* 0x000f280000300800 */
[----:B------:R-:W4:Y:S04]  /*9930*/  LDL.LU R23, [R1+0x2c] ;  /* 0x00002c0001177983 */ /* 0x000f280000300800 */
[----:B----4-:R-:W-:Y:S04]  /*9940*/  STL.64 [R1+0xd08], R22 ;  /* 0x000d081601007387 */ /* 0x010fe80000100a00 */
[----:B--2---:R0:W-:Y:S04]  /*9950*/  STL.64 [R1+0xd00], R20 ;  /* 0x000d001401007387 */ /* 0x0041e80000100a00 */
[----:B0-----:R-:W3:Y:S04]  /*9960*/  LDL.LU.64 R20, [R1+0x1f0] ;  /* 0x0001f00001147983 */ /* 0x001ee80000300a00 */
[----:B------:R-:W3:Y:S04]  /*9970*/  LDL.LU.64 R22, [R1+0x1f8] ;  /* 0x0001f80001167983 */ /* 0x000ee80000300a00 */
[----:B------:R-:W2:Y:S04]  /*9980*/  LDL.LU.64 R12, [R1+0x210] ;  /* 0x00021000010c7983 */ /* 0x000ea80000300a00 */
[----:B------:R-:W4:Y:S04]  /*9990*/  LDL.LU.64 R14, [R1+0x218] ;  /* 0x00021800010e7983 */ /* 0x000f280000300a00 */
[----:B----4-:R-:W-:Y:S04]  /*99a0*/  STL.64 [R1+0xce8], R14 ;  /* 0x000ce80e01007387 */ /* 0x010fe80000100a00 */
[----:B--2---:R0:W-:Y:S04]  /*99b0*/  STL.64 [R1+0xce0], R12 ;  /* 0x000ce00c01007387 */ /* 0x0041e80000100a00 */
[----:B0-----:R-:W2:Y:S04]  /*99c0*/  LDL.LU.64 R12, [R1+0x60] ;  /* 0x00006000010c7983 */ /* 0x001ea80000300a00 */
[----:B------:R-:W2:Y:S04]  /*99d0*/  LDL.LU.64 R14, [R1+0x68] ;  /* 0x00006800010e7983 */ /* 0x000ea80000300a00 */
[----:B------:R-:W4:Y:S04]  /*99e0*/  LDL.LU.64 R24, [R1+0x1a0] ;  /* 0x0001a00001187983 */ /* 0x000f280000300a00 */
[----:B------:R-:W2:Y:S04]  /*99f0*/  LDL.LU.64 R26, [R1+0x1a8] ;  /* 0x0001a800011a7983 */ /* 0x000ea80000300a00 */
[----:B--2---:R-:W-:Y:S04]  /*9a00*/  STL.64 [R1+0xc88], R26 ;  /* 0x000c881a01007387 */ /* 0x004fe80000100a00 */
[----:B----4-:R0:W-:Y:S04]  /*9a10*/  STL.64 [R1+0xc80], R24 ;  /* 0x000c801801007387 */ /* 0x0101e80000100a00 */
[----:B0-----:R-:W2:Y:S04]  /*9a20*/  LDL.LU.64 R24, [R1+0x1c0] ;  /* 0x0001c00001187983 */ /* 0x001ea80000300a00 */
[----:B------:R-:W4:Y:S01]  /*9a30*/  LDL.LU.64 R26, [R1+0x1c8] ;  /* 0x0001c800011a7983 */ /* 0x000f220000300a00 */
[----:B---3--:R-:W-:Y:S03]  /*9a40*/  HMMA.16816.F32 R4, R4, R16, R20 ;  /* 0x000000100404723c */ /* 0x008fe60000001814 */
[----:B----4-:R-:W-:Y:S04]  /*9a50*/  STL.64 [R1+0xca8], R26 ;  /* 0x000ca81a01007387 */ /* 0x010fe80000100a00 */
[----:B--2---:R0:W-:Y:S04]  /*9a60*/  STL.64 [R1+0xca0], R24 ;  /* 0x000ca01801007387 */ /* 0x0041e80000100a00 */
[----:B0-----:R-:W2:Y:S04]  /*9a70*/  LDL.LU.64 R24, [R1+0x1d0] ;  /* 0x0001d00001187983 */ /* 0x001ea80000300a00 */
[----:B------:R-:W3:Y:S01]  /*9a80*/  LDL.LU.64 R26, [R1+0x1d8] ;  /* 0x0001d800011a7983 */ /* 0x000ee20000300a00 */
[----:B------:R-:W-:-:S06]  /*9a90*/  LOP3.LUT R11, R29, 0x40, RZ, 0x3c, !PT ;  /* 0x000000401d0b7812 */ /* 0x000fcc00078e3cff */
[----:B------:R-:W0:Y:S04]  /*9aa0*/  LDSM.16.MT88.4 R8, [R11+0x180] ;  /* 0x000180000b08783b */ /* 0x000e280000004200 */
[----:B---3--:R-:W-:Y:S04]  /*9ab0*/  STL.64 [R1+0xcb8], R26 ;  /* 0x000cb81a01007387 */ /* 0x008fe80000100a00 */
[----:B--2---:R1:W-:Y:S04]  /*9ac0*/  STL.64 [R1+0xcb0], R24 ;  /* 0x000cb01801007387 */ /* 0x0043e80000100a00 */
[----:B-1----:R-:W2:Y:S04]  /*9ad0*/  LDL.LU.64 R24, [R1+0x200] ;  /* 0x0002000001187983 */ /* 0x002ea80000300a00 */
[----:B------:R-:W2:Y:S04]  /*9ae0*/  LDL.LU.64 R26, [R1+0x208] ;  /* 0x00020800011a7983 */ /* 0x000ea80000300a00 */
[----:B------:R-:W-:Y:S04]  /*9af0*/  STL [R1+0xb3c], R0 ;  /* 0x000b3c0001007387 */ /* 0x000fe80000100800 */
[----:B------:R-:W-:Y:S04]  /*9b00*/  STL [R1+0xb38], R28 ;  /* 0x000b381c01007387 */ /* 0x000fe80000100800 */
[----:B------:R-:W-:Y:S04]  /*9b10*/  STL [R1+0xb34], R19 ;  /* 0x000b341301007387 */ /* 0x000fe80000100800 */
[----:B------:R-:W-:Y:S04]  /*9b20*/  STL [R1+0xb30], R18 ;  /* 0x000b301201007387 */ /* 0x000fe80000100800 */
[----:B------:R-:W3:Y:S04]  /*9b30*/  LDL.LU.64 R22, [R1+0xd08] ;  /* 0x000d080001167983 */ /* 0x000ee80000300a00 */
[----:B------:R-:W3:Y:S04]  /*9b40*/  LDL.LU.64 R20, [R1+0xd00] ;  /* 0x000d000001147983 */ /* 0x000ee80000300a00 */
[----:B------:R-:W-:Y:S04]  /*9b50*/  STL.64 [R1+0x1f0], R4 ;  /* 0x0001f00401007387 */ /* 0x000fe80000100a00 */
[----:B------:R1:W-:Y:S04]  /*9b60*/  STL.64 [R1+0x1f8], R6 ;  /* 0x0001f80601007387 */ /* 0x0003e80000100a00 */
[----:B-1----:R-:W4:Y:S04]  /*9b70*/  LDL.LU.64 R6, [R1+0xcf8] ;  /* 0x000cf80001067983 */ /* 0x002f280000300a00 */
[----:B------:R-:W3:Y:S01]  /*9b80*/  LDL.LU.64 R4, [R1+0xcf0] ;  /* 0x000cf00001047983 */ /* 0x000ee20000300a00 */
[----:B0-----:R-:W-:-:S02]  /*9b90*/  IMAD.MOV.U32 R18, RZ, RZ, R10 ;  /* 0x000000ffff127224 */ /* 0x001fc400078e000a */
[----:B------:R-:W-:Y:S02]  /*9ba0*/  IMAD.MOV.U32 R0, RZ, RZ, R11 ;  /* 0x000000ffff007224 */ /* 0x000fe400078e000b */
[----:B------:R-:W-:Y:S02]  /*9bb0*/  IMAD.MOV.U32 R28, RZ, RZ, R8 ;  /* 0x000000ffff1c7224 */ /* 0x000fe400078e0008 */
[----:B------:R-:W-:Y:S01]  /*9bc0*/  IMAD.MOV.U32 R19, RZ, RZ, R9 ;  /* 0x000000ffff137224 */ /* 0x000fe200078e0009 */
[C---:B---3--:R-:W-:Y:S11]  /*9bd0*/  HMMA.16816.F32 R12, R20.reuse, R4, R12 ;  /* 0x00000004140c723c */ /* 0x048ff6000000180c */
[----:B------:R-:W-:Y:S11]  /*9be0*/  @!UPT UIADD3 URZ, URZ, URZ, URZ ;  /* 0x0000003f3f3ff290 */ /* 0x000ff6000fffe03f */
[----:B------:R-:W-:Y:S01]  /*9bf0*/  @!UPT UIADD3 URZ, URZ, URZ, URZ ;  /* 0x0000003f3f3ff290 */ /* 0x000fe2000fffe03f */
[----:B------:R-:W-:Y:S04]  /*9c00*/  STL.64 [R1+0x1e0], R12 ;  /* 0x0001e00c01007387 */ /* 0x000fe80000100a00 */
[----:B------:R0:W-:Y:S04]  /*9c10*/  STL.64 [R1+0x1e8], R14 ;  /* 0x0001e80e01007387 */ /* 0x0001e80000100a00 */
[----:B0-----:R-:W3:Y:S04]  /*9c20*/  LDL.LU.64 R14, [R1+0xce8] ;  /* 0x000ce800010e7983 */ /* 0x001ee80000300a00 */
[----:B------:R-:W3:Y:S04]  /*9c30*/  LDL.LU.64 R12, [R1+0xce0] ;  /* 0x000ce000010c7983 */ /* 0x000ee80000300a00 */
[----:B------:R-:W2:Y:S04]  /*9c40*/  LDL.LU.64 R10, [R1+0xcd8] ;  /* 0x000cd800010a7983 */ /* 0x000ea80000300a00 */
[----:B------:R-:W3:Y:S02]  /*9c50*/  LDL.LU.64 R8, [R1+0xcd0] ;  /* 0x000cd00001087983 */ /* 0x000ee40000300a00 */
[C---:B---3--:R-:W-:Y:S11]  /*9c60*/  HMMA.16816.F32 R12, R20.reuse, R8, R12 ;  /* 0x00000008140c723c */ /* 0x048ff6000000180c */
[----:B------:R-:W-:Y:S11]  /*9c70*/  @!UPT UIADD3 URZ, URZ, URZ, URZ ;  /* 0x0000003f3f3ff290 */ /* 0x000ff6000fffe03f */
[----:B------:R-:W-:Y:S01]  /*9c80*/  @!UPT UIADD3 URZ, URZ, URZ, URZ ;  /* 0x0000003f3f3ff290 */ /* 0x000fe2000fffe03f */
[----:B------:R-:W-:Y:S04]  /*9c90*/  STL.64 [R1+0x210], R12 ;  /* 0x0002100c01007387 */ /* 0x000fe80000100a00 */
[----:B------:R0:W-:Y:S04]  /*9ca0*/  STL.64 [R1+0x218], R14 ;  /* 0x0002180e01007387 */ /* 0x0001e80000100a00 */
[----:B0-----:R-:W3:Y:S04]  /*9cb0*/  LDL.LU.64 R14, [R1+0xcc8] ;  /* 0x000cc800010e7983 */ /* 0x001ee80000300a00 */
[----:B------:R-:W2:Y:S02]  /*9cc0*/  LDL.LU.64 R12, [R1+0xcc0] ;  /* 0x000cc000010c7983 */ /* 0x000ea40000300a00 */
[C---:B--2---:R-:W-:Y:S11]  /*9cd0*/  HMMA.16816.F32 R24, R20.reuse, R12, R24 ;  /* 0x0000000c1418723c */ /* 0x044ff60000001818 */
[----:B------:R-:W-:Y:S11]  /*9ce0*/  @!UPT UIADD3 URZ, URZ, URZ, URZ ;  /* 0x0000003f3f3ff290 */ /* 0x000ff6000fffe03f */
[----:B------:R-:W-:Y:S01]  /*9cf0*/  @!UPT UIADD3 URZ, URZ, URZ, URZ ;  /* 0x0000003f3f3ff290 */ /* 0x000fe2000fffe03f */
[----:B------:R-:W-:Y:S04]  /*9d00*/  STL.64 [R1+0x200], R24 ;  /* 0x0002001801007387 */ /* 0x000fe80000100a00 */
[----:B------:R0:W-:Y:S04]  /*9d10*/  STL.64 [R1+0x208], R26 ;  /* 0x0002081a01007387 */ /* 0x0001e80000100a00 */
[----:B0-----:R-:W2:Y:S04]  /*9d20*/  LDL.LU.64 R26, [R1+0xcb8] ;  /* 0x000cb800011a7983 */ /* 0x001ea80000300a00 */
[----:B------:R-:W2:Y:S02]  /*9d30*/  LDL.LU.64 R24, [R1+0xcb0] ;  /* 0x000cb00001187983 */ /* 0x000ea40000300a00 */
[----:B--2---:R-:W-:Y:S02]  /*9d40*/  HMMA.16816.F32 R20, R20, R16, R24 ;  /* 0x000000101414723c */ /* 0x004fe40000001818 */
[----:B------:R-:W2:Y:S04]  /*9d50*/  LDL.LU.64 R26, [R1+0xca8] ;  /* 0x000ca800011a7983 */ /* 0x000ea80000300a00 */
[----:B------:R-:W2:Y:S11]  /*9d60*/  LDL.LU.64 R24, [R1+0xca0] ;  /* 0x000ca00001187983 */ /* 0x000eb60000300a00 */
[----:B------:R-:W-:Y:S06]  /*9d70*/  @!UPT UIADD3 URZ, URZ, URZ, URZ ;  /* 0x0000003f3f3ff290 */ /* 0x000fec000fffe03f */
[----:B------:R-:W-:Y:S04]  /*9d80*/  STL.64 [R1+0x1d0], R20 ;  /* 0x0001d01401007387 */ /* 0x000fe80000100a00 */
[----:B------:R0:W-:Y:S04]  /*9d90*/  STL.64 [R1+0x1d8], R22 ;  /* 0x0001d81601007387 */ /* 0x0001e80000100a00 */
[----:B0-----:R-:W2:Y:S04]  /*9da0*/  LDL.LU.64 R22, [R1+0xc98] ;  /* 0x000c980001167983 */ /* 0x001ea80000300a00 */
[----:B------:R-:W2:Y:S02]  /*9db0*/  LDL.LU.64 R20, [R1+0xc90] ;  /* 0x000c900001147983 */ /* 0x000ea40000300a00 */
[C---:B--2---:R-:W-:Y:S11]  /*9dc0*/  HMMA.16816.F32 R24, R20.reuse, R4, R24 ;  /* 0x000000041418723c */ /* 0x044ff60000001818 */
[----:B------:R-:W-:Y:S11]  /*9dd0*/  @!UPT UIADD3 URZ, URZ, URZ, URZ ;  /* 0x0000003f3f3ff290 */ /* 0x000ff6000fffe03f */
[----:B------:R-:W-:Y:S01]  /*9de0*/  @!UPT UIADD3 URZ, URZ, URZ, URZ ;  /* 0x0000003f3f3ff290 */ /* 0x000fe2000fffe03f */
[----:B------:R-:W-:Y:S04]  /*9df0*/  STL.64 [R1+0x1c0], R24 ;  /* 0x0001c01801007387 */ /* 0x000fe80000100a00 */
[----:B------:R0:W-:Y:S04]  /*9e00*/  STL.64 [R1+0x1c8], R26 ;  /* 0x0001c81a01007387 */ /* 0x0001e80000100a00 */
[----:B0-----:R-:W2:Y:S04]  /*9e10*/  LDL.LU.64 R26, [R1+0xc88] ;  /* 0x000c8800011a7983 */ /* 0x001ea80000300a00 */
[----:B------:R-:W2:Y:S04]  /*9e20*/  LDL.LU.64 R24, [R1+0xc80] ;  /* 0x000c800001187983 */ /* 0x000ea80000300a00 */
[----:B----4-:R-:W-:Y:S04]  /*9e30*/  STL.64 [R1+0xc78], R6 ;  /* 0x000c780601007387 */ /* 0x010fe80000100a00 */
[----:B------:R0:W-:Y:S04]  /*9e40*/  STL.64 [R1+0xc70], R4 ;  /* 0x000c700401007387 */ /* 0x0001e80000100a00 */
[----:B0-----:R-:W4:Y:S04]  /*9e50*/  LDL.LU.64 R4, [R1+0x1b0] ;  /* 0x0001b00001047983 */ /* 0x001f280000300a00 */
[----:B------:R-:W4:Y:S04]  /*9e60*/  LDL.LU.64 R6, [R1+0x1b8] ;  /* 0x0001b80001067983 */ /* 0x000f280000300a00 */
[----:B------:R-:W-:Y:S04]  /*9e70*/  STL.64 [R1+0xc58], R10 ;  /* 0x000c580a01007387 */ /* 0x000fe80000100a00 */
[----:B------:R2:W-:Y:S01]  /*9e80*/  STL.64 [R1+0xc50], R8 ;  /* 0x000c500801007387 */ /* 0x0005e20000100a00 */
[C---:B----4-:R-:W-:Y:S08]  /*9e90*/  HMMA.16816.F32 R4, R20.reuse, R8, R4 ;  /* 0x000000081404723c */ /* 0x050ff00000001804 */
[C---:B--2---:R-:W-:Y:S11]  /*9ea0*/  HMMA.16816.F32 R8, R20.reuse, R12, R24 ;  /* 0x0000000c1408723c */ /* 0x044ff60000001818 */
[----:B------:R-:W-:Y:S04]  /*9eb0*/  @!UPT UIADD3 URZ, URZ, URZ, URZ ;  /* 0x0000003f3f3ff290 */ /* 0x000fe8000fffe03f */
[----:B------:R0:W-:Y:S04]  /*9ec0*/  STL.64 [R1+0x1b0], R4 ;  /* 0x0001b00401007387 */ /* 0x0001e80000100a00 */
[----:B------:R1:W-:Y:S04]  /*9ed0*/  STL.64 [R1+0x1b8], R6 ;  /* 0x0001b80601007387 */ /* 0x0003e80000100a00 */
[----:B0-----:R-:W2:Y:S04]  /*9ee0*/  LDL.LU.64 R4, [R1+0x180] ;  /* 0x0001800001047983 */ /* 0x001ea80000300a00 */
[----:B-1----:R-:W2:Y:S04]  /*9ef0*/  LDL.LU.64 R6, [R1+0x188] ;  /* 0x0001880001067983 */ /* 0x002ea80000300a00 */
[----:B------:R0:W-:Y:S04]  /*9f00*/  STL.64 [R1+0x1a0], R8 ;  /* 0x0001a00801007387 */ /* 0x0001e80000100a00 */
[----:B------:R1:W-:Y:S04]  /*9f10*/  STL.64 [R1+0x1a8], R10 ;  /* 0x0001a80a01007387 */ /* 0x0003e80000100a00 */
[----:B0-----:R-:W4:Y:S04]  /*9f20*/  LDL.LU.64 R8, [R1+0x170] ;  /* 0x0001700001087983 */ /* 0x001f280000300a00 */
[----:B-1----:R-:W4:Y:S04]  /*9f30*/  LDL.LU.64 R10, [R1+0x178] ;  /* 0x00017800010a7983 */ /* 0x002f280000300a00 */
[----:B---3--:R-:W-:Y:S04]  /*9f40*/  STL.64 [R1+0xc48], R14 ;  /* 0x000c480e01007387 */ /* 0x008fe80000100a00 */
[----:B------:R0:W-:Y:S04]  /*9f50*/  STL.64 [R1+0xc40], R12 ;  /* 0x000c400c01007387 */ /* 0x0001e80000100a00 */
[----:B0-----:R-:W3:Y:S04]  /*9f60*/  LDL.LU.64 R12, [R1+0x160] ;  /* 0x00016000010c7983 */ /* 0x001ee80000300a00 */
[----:B------:R-:W3:Y:S04]  /*9f70*/  LDL.LU.64 R14, [R1+0x168] ;  /* 0x00016800010e7983 */ /* 0x000ee80000300a00 */
[----:B------:R-:W2:Y:S04]  /*9f80*/  LDL.LU.64 R24, [R1+0xf0] ;  /* 0x0000f00001187983 */ /* 0x000ea80000300a00 */
[----:B------:R-:W2:Y:S04]  /*9f90*/  LDL.LU.64 R26, [R1+0xf8] ;  /* 0x0000f800011a7983 */ /* 0x000ea80000300a00 */
[----:B--2---:R-:W-:Y:S04]  /*9fa0*/  STL.64 [R1+0xbe8], R26 ;  /* 0x000be81a01007387 */ /* 0x004fe80000100a00 */
[----:B------:R0:W-:Y:S04]  /*9fb0*/  STL.64 [R1+0xbe0], R24 ;  /* 0x000be01801007387 */ /* 0x0001e80000100a00 */
[----:B0-----:R-:W2:Y:S04]  /*9fc0*/  LDL.LU.64 R24, [R1+0x110] ;  /* 0x0001100001187983 */ /* 0x001ea80000300a00 */
        /* <DEDUP_REMOVED lines=8> */
[----:B------:R-:W2:Y:S01]  /*a050*/  LDL.LU.64 R26, [R1+0x138] ;  /* 0x00013800011a7983 */ /* 0x000ea20000300a00 */
[----:B------:R-:W-:Y:S03]  /*a060*/  HMMA.16816.F32 R20, R20, R16, R4 ;  /* 0x000000101414723c */ /* 0x000fe60000001804 */
        /* <DEDUP_REMOVED lines=8> */
[----:B------:R-:W2:Y:S04]  /*a0f0*/  LDL.LU.64 R6, [R1+0xc78] ;  /* 0x000c780001067983 */ /* 0x000ea80000300a00 */
[----:B------:R-:W4:Y:S04]  /*a100*/  LDL.LU.64 R4, [R1+0xc70] ;  /* 0x000c700001047983 */ /* 0x000f280000300a00 */
[----:B------:R-:W-:Y:S04]  /*a110*/  STL.64 [R1+0x180], R20 ;  /* 0x0001801401007387 */ /* 0x000fe80000100a00 */
[----:B------:R0:W-:Y:S04]  /*a120*/  STL.64 [R1+0x188], R22 ;  /* 0x0001881601007387 */ /* 0x0001e80000100a00 */
[----:B0-----:R-:W4:Y:S04]  /*a130*/  LDL.LU.64 R22, [R1+0xc68] ;  /* 0x000c680001167983 */ /* 0x001f280000300a00 */
[----:B------:R-:W4:Y:S02]  /*a140*/  LDL.LU.64 R20, [R1+0xc60] ;  /* 0x000c600001147983 */ /* 0x000f240000300a00 */
[C---:B----4-:R-:W-:Y:S11]  /*a150*/  HMMA.16816.F32 R8, R20.reuse, R4, R8 ;  /* 0x000000041408723c */ /* 0x050ff60000001808 */
[----:B------:R-:W-:Y:S11]  /*a160*/  @!UPT UIADD3 URZ, URZ, URZ, URZ ;  /* 0x0000003f3f3ff290 */ /* 0x000ff6000fffe03f */
[----:B------:R-:W-:Y:S01]  /*a170*/  @!UPT UIADD3 URZ, URZ, URZ, URZ ;  /* 0x0000003f3f3ff290 */ /* 0x000fe2000fffe03f */
[----:B------:R-:W-:Y:S04]  /*a180*/  STL.64 [R1+0x170], R8 ;  /* 0x0001700801007387 */ /* 0x000fe80000100a00 */
[----:B------:R0:W-:Y:S04]  /*a190*/  STL.64 [R1+0x178], R10 ;  /* 0x0001780a01007387 */ /* 0x0001e80000100a00 */
[----:B0-----:R-:W4:Y:S04]  /*a1a0*/  LDL.LU.64 R10, [R1+0xc58] ;  /* 0x000c5800010a7983 */ /* 0x001f280000300a00 */
        /* <DEDUP_REMOVED lines=40> */
[----:B------:R-:W4:Y:S01]  /*a430*/  LDL.LU.64 R10, [R1+0xe8] ;  /* 0x0000e800010a7983 */ /* 0x000f220000300a00 */
[C---:B--2---:R-:W-:Y:S11]  /*a440*/  HMMA.16816.F32 R24, R20.reuse, R12, R24 ;  /* 0x0000000c1418723c */ /* 0x044ff60000001818 */
[----:B------:R-:W-:Y:S11]  /*a450*/  @!UPT UIADD3 URZ, URZ, URZ, URZ ;  /* 0x0000003f3f3ff290 */ /* 0x000ff6000fffe03f */
[----:B------:R-:W-:Y:S01]  /*a460*/  @!UPT UIADD3 URZ, URZ, URZ, URZ ;  /* 0x0000003f3f3ff290 */ /* 0x000fe2000fffe03f */
[----:B------:R-:W-:Y:S04]  /*a470*/  STL.64 [R1+0x110], R24 ;  /* 0x0001101801007387 */ /* 0x000fe80000100a00 */
[----:B------:R0:W-:Y:S04]  /*a480*/  STL.64 [R1+0x118], R26 ;  /* 0x0001181a01007387 */ /* 0x0001e80000100a00 */
[----:B0-----:R-:W2:Y:S04]  /*a490*/  LDL.LU.64 R26, [R1+0xbe8] ;  /* 0x000be800011a7983 */ /* 0x001ea80000300a00 */
[----:B------:R-:W2:Y:S04]  /*a4a0*/  LDL.LU.64 R24, [R1+0xbe0] ;  /* 0x000be00001187983 */ /* 0x000ea80000300a00 */
[----:B---3--:R-:W-:Y:S04]  /*a4b0*/  STL.64 [R1+0xbb8], R14 ;  /* 0x000bb80e01007387 */ /* 0x008fe80000100a00 */
[----:B------:R0:W-:Y:S04]  /*a4c0*/  STL.64 [R1+0xbb0], R12 ;  /* 0x000bb00c01007387 */ /* 0x0001e80000100a00 */
[----:B0-----:R-:W3:Y:S04]  /*a4d0*/  LDL.LU.64 R12, [R1+0xd0] ;  /* 0x0000d000010c7983 */ /* 0x001ee80000300a00 */
[----:B------:R-:W3:Y:S01]  /*a4e0*/  LDL.LU.64 R14, [R1+0xd8] ;  /* 0x0000d800010e7983 */ /* 0x000ee20000300a00 */
[----:B--2---:R-:W-:Y:S03]  /*a4f0*/  HMMA.16816.F32 R20, R20, R16, R24 ;  /* 0x000000101414723c */ /* 0x004fe60000001818 */
[----:B------:R-:W4:Y:S04]  /*a500*/  LDL.LU.64 R26, [R1+0xbd8] ;  /* 0x000bd800011a7983 */ /* 0x000f280000300a00 */
[----:B------:R-:W4:Y:S11]  /*a510*/  LDL.LU.64 R24, [R1+0xbd0] ;  /* 0x000bd00001187983 */ /* 0x000f360000300a00 */
[----:B------:R-:W-:Y:S05]  /*a520*/  @!UPT UIADD3 URZ, URZ, URZ, URZ ;  /* 0x0000003f3f3ff290 */ /* 0x000fea000fffe03f */
[----:B------:R0:W-:Y:S04]  /*a530*/  STL.64 [R1+0xf0], R20 ;  /* 0x0000f01401007387 */ /* 0x0001e80000100a00 */
[----:B------:R1:W-:Y:S04]  /*a540*/  STL.64 [R1+0xf8], R22 ;  /* 0x0000f81601007387 */ /* 0x0003e80000100a00 */
[----:B0-----:R-:W2:Y:S04]  /*a550*/  LDL.LU.64 R20, [R1+0xb0] ;  /* 0x0000b00001147983 */ /* 0x001ea80000300a00 */
[----:B-1----:R-:W2:Y:S01]  /*a560*/  LDL.LU.64 R22, [R1+0xb8] ;  /* 0x0000b80001167983 */ /* 0x002ea20000300a00 */
        /* <DEDUP_REMOVED lines=13> */
[----:B------:R-:W2:Y:S04]  /*a640*/  LDL.LU.64 R12, [R1+0xbb0] ;  /* 0x000bb000010c7983 */ /* 0x000ea80000300a00 */
[----:B----4-:R-:W-:Y:S04]  /*a650*/  STL.64 [R1+0xba8], R10 ;  /* 0x000ba80a01007387 */ /* 0x010fe80000100a00 */
[----:B------:R0:W-:Y:S04]  /*a660*/  STL.64 [R1+0xba0], R8 ;  /* 0x000ba00801007387 */ /* 0x0001e80000100a00 */
[----:B0-----:R-:W2:Y:S04]  /*a670*/  LDL.LU.64 R8, [R1+0xc0] ;  /* 0x0000c00001087983 */ /* 0x001ea80000300a00 */
[----:B------:R-:W2:Y:S02]  /*a680*/  LDL.LU.64 R10, [R1+0xc8] ;  /* 0x0000c800010a7983 */ /* 0x000ea40000300a00 */
[C---:B--2---:R-:W-:Y:S11]  /*a690*/  HMMA.16816.F32 R8, R24.reuse, R12, R8 ;  /* 0x0000000c1808723c */ /* 0x044ff60000001808 */
[----:B------:R-:W-:Y:S11]  /*a6a0*/  @!UPT UIADD3 URZ, URZ, URZ, URZ ;  /* 0x0000003f3f3ff290 */ /* 0x000ff6000fffe03f */
[----:B------:R-:W-:Y:S01]  /*a6b0*/  @!UPT UIADD3 URZ, URZ, URZ, URZ ;  /* 0x0000003f3f3ff290 */ /* 0x000fe2000fffe03f */
[----:B------:R0:W-:Y:S04]  /*a6c0*/  STL.64 [R1+0xc0], R8 ;  /* 0x0000c00801007387 */ /* 0x0001e80000100a00 */
[----:B------:R1:W-:Y:S04]  /*a6d0*/  STL.64 [R1+0xc8], R10 ;  /* 0x0000c80a01007387 */ /* 0x0003e80000100a00 */
[----:B0-----:R-:W2:Y:S04]  /*a6e0*/  LDL.LU.64 R8, [R1+0x50] ;  /* 0x0000500001087983 */ /* 0x001ea80000300a00 */
[----:B-1----:R-:W2:Y:S04]  /*a6f0*/  LDL.LU.64 R10, [R1+0x58] ;  /* 0x00005800010a7983 */ /* 0x002ea80000300a00 */
[----:B---3--:R-:W-:Y:S04]  /*a700*/  STL.64 [R1+0xb98], R14 ;  /* 0x000b980e01007387 */ /* 0x008fe80000100a00 */
[----:B------:R0:W-:Y:S02]  /*a710*/  STL.64 [R1+0xb90], R12 ;  /* 0x000b900c01007387 */ /* 0x0001e40000100a00 */
[----:B0-----:R-:W-:Y:S02]  /*a720*/  HMMA.16816.F32 R12, R24, R16, R20 ;  /* 0x00000010180c723c */ /* 0x001fe40000001814 */
[----:B------:R-:W0:Y:S04]  /*a730*/  LDSM.16.MT88.4 R20, [R29+0x2000] ;  /* 0x002000001d14783b */ /* 0x000e280000004200 */
[----:B0-----:R0:W-:Y:S11]  /*a740*/  STL.64 [R1+0xb10], R22 ;  /* 0x000b101601007387 */ /* 0x0011f60000100a00 */
[----:B------:R-:W-:Y:S06]  /*a750*/  @!UPT UIADD3 URZ, URZ, URZ, URZ ;  /* 0x0000003f3f3ff290 */ /* 0x000fec000fffe03f */
[----:B------:R-:W-:Y:S04]  /*a760*/  STL.64 [R1+0xb0], R12 ;  /* 0x0000b00c01007387 */ /* 0x000fe80000100a00 */
[----:B------:R-:W-:Y:S04]  /*a770*/  STL.64 [R1+0xb8], R14 ;  /* 0x0000b80e01007387 */ /* 0x000fe80000100a00 */
[----:B------:R1:W-:Y:S01]  /*a780*/  STL.64 [R1+0xb08], R20 ;  /* 0x000b081401007387 */ /* 0x0003e20000100a00 */
[----:B0-----:R-:W-:Y:S02]  /*a790*/  IMAD.MOV.U32 R22, RZ, RZ, R18 ;  /* 0x000000ffff167224 */ /* 0x001fe400078e0012 */
[----:B------:R-:W-:-:S05]  /*a7a0*/  IMAD.MOV.U32 R23, RZ, RZ, R0 ;  /* 0x000000ffff177224 */ /* 0x000fca00078e0000 */
[----:B------:R-:W-:Y:S01]  /*a7b0*/  STL.64 [R1+0xb68], R22 ;  /* 0x000b681601007387 */ /* 0x000fe20000100a00 */
[----:B-1----:R-:W-:Y:S02]  /*a7c0*/  IMAD.MOV.U32 R20, RZ, RZ, R28 ;  /* 0x000000ffff147224 */ /* 0x002fe400078e001c */
[----:B------:R-:W-:-:S05]  /*a7d0*/  IMAD.MOV.U32 R21, RZ, RZ, R19 ;  /* 0x000000ffff157224 */ /* 0x000fca00078e0013 */
[----:B------:R0:W-:Y:S04]  /*a7e0*/  STL.64 [R1+0xb60], R20 ;  /* 0x000b601401007387 */ /* 0x0001e80000100a00 */
[----:B0-----:R-:W2:Y:S04]  /*a7f0*/  LDL.LU R20, [R1+0x40] ;  /* 0x0000400001147983 */ /* 0x001ea80000300800 */
[----:B------:R-:W2:Y:S01]  /*a800*/  LDL.LU R21, [R1+0x44] ;  /* 0x0000440001157983 */ /* 0x000ea20000300800 */
[----:B------:R-:W-:Y:S02]  /*a810*/  IMAD.MOV.U32 R22, RZ, RZ, R3 ;  /* 0x000000ffff167224 */ /* 0x000fe400078e0003 */
[----:B------:R-:W-:Y:S01]  /*a820*/  IMAD.MOV.U32 R23, RZ, RZ, R2 ;  /* 0x000000ffff177224 */ /* 0x000fe200078e0002 */
[----:B------:R-:W3:Y:S04]  /*a830*/  LDL.LU.64 R12, [R1+0x90] ;  /* 0x00009000010c7983 */ /* 0x000ee80000300a00 */
[----:B------:R-:W3:Y:S02]  /*a840*/  LDL.LU.64 R14, [R1+0x98] ;  /* 0x00009800010e7983 */ /* 0x000ee40000300a00 */
[----:B--2---:R-:W-:Y:S11]  /*a850*/  HMMA.16816.F32 R8, R20, R4, R8 ;  /* 0x000000041408723c */ /* 0x004ff60000001808 */
[----:B------:R-:W-:Y:S11]  /*a860*/  @!UPT UIADD3 URZ, URZ, URZ, URZ ;  /* 0x0000003f3f3ff290 */ /* 0x000ff6000fffe03f */
[----:B------:R-:W-:Y:S01]  /*a870*/  @!UPT UIADD3 URZ, URZ, URZ, URZ ;  /* 0x0000003f3f3ff290 */ /* 0x000fe2000fffe03f */
[----:B------:R-:W-:Y:S04]  /*a880*/  STL.64 [R1+0xa0], R8 ;  /* 0x0000a00801007387 */ /* 0x000fe80000100a00 */
[----:B------:R-:W-:Y:S04]  /*a890*/  STL.64 [R1+0xa8], R10 ;  /* 0x0000a80a01007387 */ /* 0x000fe80000100a00 */
[----:B------:R-:W-:Y:S04]  /*a8a0*/  STL.64 [R1+0xb78], R6 ;  /* 0x000b780601007387 */ /* 0x000fe80000100a00 */
[----:B------:R0:W-:Y:S04]  /*a8b0*/  STL.64 [R1+0xb70], R4 ;  /* 0x000b700401007387 */ /* 0x0001e80000100a00 */
[----:B------:R-:W1:Y:S04]  /*a8c0*/  LDSM.16.MT88.4 R8, [R29+0x2080] ;  /* 0x002080001d08783b */ /* 0x000e680000004200 */
[----:B0-----:R-:W2:Y:S04]  /*a8d0*/  LDL.LU.64 R4, [R1+0x70] ;  /* 0x0000700001047983 */ /* 0x001ea80000300a00 */
[----:B------:R-:W4:Y:S01]  /*a8e0*/  LDL.LU.64 R6, [R1+0x78] ;  /* 0x0000780001067983 */ /* 0x000f220000300a00 */
[----:B-1----:R-:W-:-:S02]  /*a8f0*/  IMAD.MOV.U32 R19, RZ, RZ, R10 ;  /* 0x000000ffff137224 */ /* 0x002fc400078e000a */
[----:B------:R-:W-:Y:S02]  /*a900*/  IMAD.MOV.U32 R18, RZ, RZ, R11 ;  /* 0x000000ffff127224 */ /* 0x000fe400078e000b */
[----:B------:R-:W-:Y:S02]  /*a910*/  IMAD.MOV.U32 R0, RZ, RZ, R8 ;  /* 0x000000ffff007224 */ /* 0x000fe400078e0008 */
[----:B------:R-:W-:Y:S01]  /*a920*/  IMAD.MOV.U32 R28, RZ, RZ, R9 ;  /* 0x000000ffff1c7224 */ /* 0x000fe200078e0009 */
[----:B----4-:R-:W-:Y:S04]  /*a930*/  STL.64 [R1+0xb88], R6 ;  /* 0x000b880601007387 */ /* 0x010fe80000100a00 */
[----:B--2---:R0:W-:Y:S04]  /*a940*/  STL.64 [R1+0xb80], R4 ;  /* 0x000b800401007387 */ /* 0x0041e80000100a00 */
[----:B0-----:R-:W2:Y:S04]  /*a950*/  LDL.LU.64 R4, [R1+0x80] ;  /* 0x0000800001047983 */ /* 0x001ea80000300a00 */
[----:B------:R-:W2:Y:S04]  /*a960*/  LDL.LU.64 R6, [R1+0x88] ;  /* 0x0000880001067983 */ /* 0x000ea80000300a00 */
[----:B------:R-:W4:Y:S04]  /*a970*/  LDL.LU.64 R24, [R1+0x140] ;  /* 0x0001400001187983 */ /* 0x000f280000300a00 */
[----:B------:R-:W4:Y:S04]  /*a980*/  LDL.LU.64 R26, [R1+0x148] ;  /* 0x00014800011a7983 */ /* 0x000f280000300a00 */
[----:B------:R-:W2:Y:S04]  /*a990*/  LDL.LU.64 R10, [R1+0xba8] ;  /* 0x000ba800010a7983 */ /* 0x000ea80000300a00 */
[----:B------:R-:W3:Y:S04]  /*a9a0*/  LDL.LU.64 R8, [R1+0xba0] ;  /* 0x000ba00001087983 */ /* 0x000ee80000300a00 */
[----:B------:R-:W-:Y:S04]  /*a9b0*/  STL [R1+0xb4c], R28 ;  /* 0x000b4c1c01007387 */ /* 0x000fe80000100800 */
[----:B------:R-:W-:Y:S04]  /*a9c0*/  STL [R1+0xb48], R19 ;  /* 0x000b481301007387 */ /* 0x000fe80000100800 */
[----:B------:R-:W-:Y:S01]  /*a9d0*/  STL [R1+0xb44], R18 ;  /* 0x000b441201007387 */ /* 0x000fe20000100800 */
        /* <DEDUP_REMOVED lines=19> */
[----:B------:R-:W2:Y:S04]  /*ab10*/  LDL.LU.64 R6, [R1+0xb78] ;  /* 0x000b780001067983 */ /* 0x000ea80000300a00 */
[----:B------:R-:W4:Y:S11]  /*ab20*/  LDL.LU.64 R4, [R1+0xb70] ;  /* 0x000b700001047983 */ /* 0x000f360000300a00 */
[----:B------:R-:W-:Y:S05]  /*ab30*/  @!UPT UIADD3 URZ, URZ, URZ, URZ ;  /* 0x0000003f3f3ff290 */ /* 0x000fea000fffe03f */
[----:B------:R-:W-:Y:S04]  /*ab40*/  STL.64 [R1+0x70], R20 ;  /* 0x0000701401007387 */ /* 0x000fe80000100a00 */
[----:B------:R0:W-:Y:S04]  /*ab50*/  STL.64 [R1+0x78], R22 ;  /* 0x0000781601007387 */ /* 0x0001e80000100a00 */
[----:B0-----:R-:W4:Y:S04]  /*ab60*/  LDL.LU.64 R22, [R1+0xb68] ;  /* 0x000b680001167983 */ /* 0x001f280000300a00 */
[----:B------:R-:W4:Y:S04]  /*ab70*/  LDL.LU.64 R20, [R1+0xb60] ;  /* 0x000b600001147983 */ /* 0x000f280000300a00 */
[----:B------:R-:W-:Y:S01]  /*ab80*/  STL [R1+0xb40], R17 ;  /* 0x000b401101007387 */ /* 0x000fe20000100800 */
[----:B----4-:R-:W-:Y:S11]  /*ab90*/  HMMA.16816.F32 R24, R20, R4, R24 ;  /* 0x000000041418723c */ /* 0x010ff60000001818 */
[----:B------:R-:W-:Y:S11]  /*aba0*/  @!UPT UIADD3 URZ, URZ, URZ, URZ ;  /* 0x0000003f3f3ff290 */ /* 0x000ff6000fffe03f */
[----:B------:R-:W-:Y:S01]  /*abb0*/  @!UPT UIADD3 URZ, URZ, URZ, URZ ;  /* 0x0000003f3f3ff290 */ /* 0x000fe2000fffe03f */
[----:B------:R-:W-:Y:S01]  /*abc0*/  STL.64 [R1+0x140], R24 ;  /* 0x0001401801007387 */ /* 0x000fe20000100a00 */
[----:B------:R-:W-:Y:S02]  /*abd0*/  IMAD.MOV.U32 R5, RZ, RZ, R26 ;  /* 0x000000ffff057224 */ /* 0x000fe400078e001a */
[----:B------:R-:W-:Y:S02]  /*abe0*/  IMAD.MOV.U32 R4, RZ, RZ, R27 ;  /* 0x000000ffff047224 */ /* 0x000fe400078e001b */
[----:B------:R-:W0:Y:S02]  /*abf0*/  LDSM.16.MT88.4 R24, [R29+0x2100] ;  /* 0x002100001d18783b */ /* 0x000e240000004200 */
[----:B0-----:R-:W-:Y:S02]  /*ac00*/  IMAD.MOV.U32 R28, RZ, RZ, R24 ;  /* 0x000000ffff1c7224 */ /* 0x001fe400078e0018 */
[----:B------:R-:W-:Y:S02]  /*ac10*/  IMAD.MOV.U32 R19, RZ, RZ, R25 ;  /* 0x000000ffff137224 */ /* 0x000fe400078e0019 */
[----:B------:R-:W-:-:S02]  /*ac20*/  IMAD.MOV.U32 R18, RZ, RZ, R26 ;  /* 0x000000ffff127224 */ /* 0x000fc400078e001a */
[----:B------:R-:W-:Y:S02]  /*ac30*/  IMAD.MOV.U32 R17, RZ, RZ, R27 ;  /* 0x000000ffff117224 */ /* 0x000fe400078e001b */
[----:B------:R-:W0:Y:S04]  /*ac40*/  LDSM.16.MT88.4 R24, [R29+0x2180] ;  /* 0x002180001d18783b */ /* 0x000e280000004200 */
[----:B------:R-:W-:Y:S04]  /*ac50*/  STL [R1+0x940], R5 ;  /* 0x0009400501007387 */ /* 0x000fe80000100800 */
[----:B0-----:R0:W-:Y:S04]  /*ac60*/  STL.64 [R1+0x20], R24 ;  /* 0x0000201801007387 */ /* 0x0011e80000100a00 */
[----:B------:R1:W-:Y:S04]  /*ac70*/  STL.64 [R1+0x28], R26 ;  /* 0x0000281a01007387 */ /* 0x0003e80000100a00 */
[----:B0-----:R-:W4:Y:S04]  /*ac80*/  LDL.LU.64 R24, [R1+0x190] ;  /* 0x0001900001187983 */ /* 0x001f280000300a00 */
[----:B-1----:R-:W4:Y:S04]  /*ac90*/  LDL.LU.64 R26, [R1+0x198] ;  /* 0x00019800011a7983 */ /* 0x002f280000300a00 */
[----:B------:R0:W-:Y:S04]  /*aca0*/  STL [R1+0x8cc], R29 ;  /* 0x0008cc1d01007387 */ /* 0x0001e80000100800 */
[----:B0-----:R-:W4:Y:S01]  /*acb0*/  LDL R29, [R1+0x89c] ;  /* 0x00089c00011d7983 */ /* 0x001f220000100800 */
[----:B---3--:R-:W-:Y:S11]  /*acc0*/  HMMA.16816.F32 R12, R20, R8, R12 ;  /* 0x00000008140c723c */ /* 0x008ff6000000180c */
[----:B------:R-:W-:Y:S11]  /*acd0*/  @!UPT UIADD3 URZ, URZ, URZ, URZ ;  /* 0x0000003f3f3ff290 */ /* 0x000ff6000fffe03f */
[----:B------:R-:W-:Y:S01]  /*ace0*/  @!UPT UIADD3 URZ, URZ, URZ, URZ ;  /* 0x0000003f3f3ff290 */ /* 0x000fe2000fffe03f */
[----:B------:R0:W-:Y:S01]  /*acf0*/  STL [R1+0x25c], R15 ;  /* 0x00025c0f01007387 */ /* 0x0001e20000100800 */
[----:B------:R-:W-:Y:S02]  /*ad00*/  IMAD.MOV.U32 R3, RZ, RZ, R14 ;  /* 0x000000ffff037224 */ /* 0x000fe400078e000e */
[----:B------:R-:W-:Y:S02]  /*ad10*/  IMAD.MOV.U32 R5, RZ, RZ, R12 ;  /* 0x000000ffff057224 */ /* 0x000fe400078e000c */
[----:B------:R-:W-:Y:S01]  /*ad20*/  IMAD.MOV.U32 R2, RZ, RZ, R13 ;  /* 0x000000ffff027224 */ /* 0x000fe200078e000d */
[----:B0-----:R-:W3:Y:S04]  /*ad30*/  LDL.LU.64 R14, [R1+0xb58] ;  /* 0x000b5800010e7983 */ /* 0x001ee80000300a00 */
[----:B------:R-:W3:Y:S04]  /*ad40*/  LDL.LU.64 R12, [R1+0xb50] ;  /* 0x000b5000010c7983 */ /* 0x000ee80000300a00 */
[----:B--2---:R-:W-:Y:S04]  /*ad50*/  STL.64 [R1+0xb20], R6 ;  /* 0x000b200601007387 */ /* 0x004fe80000100a00 */
[----:B------:R-:W-:Y:S04]  /*ad60*/  STL.64 [R1+0xb18], R4 ;  /* 0x000b180401007387 */ /* 0x000fe80000100a00 */
[----:B------:R-:W-:Y:S04]  /*ad70*/  STL [R1+0xa2c], R3 ;  /* 0x000a2c0301007387 */ /* 0x000fe80000100800 */
[----:B------:R-:W-:Y:S04]  /*ad80*/  STL [R1+0xa28], R2 ;  /* 0x000a280201007387 */ /* 0x000fe80000100800 */
[----:B----4-:R-:W0:Y:S02]  /*ad90*/  LDSM.16.MT88.4 R4, [R29+0x2000] ;  /* 0x002000001d04783b */ /* 0x010e240000004200 */
[----:B0-----:R-:W-:-:S02]  /*ada0*/  IMAD.MOV.U32 R9, RZ, RZ, R6 ;  /* 0x000000ffff097224 */ /* 0x001fc400078e0006 */
[----:B------:R-:W-:Y:S01]  /*adb0*/  STL.64 [R1+0x10], R4 ;  /* 0x0000100401007387 */ /* 0x000fe20000100a00 */
[----:B------:R-:W-:-:S03]  /*adc0*/  IMAD.MOV.U32 R8, RZ, RZ, R7 ;  /* 0x000000ffff087224 */ /* 0x000fc600078e0007 */
[----:B------:R-:W0:Y:S04]  /*add0*/  LDSM.16.MT88.4 R4, [R29+0x2080] ;  /* 0x002080001d04783b */ /* 0x000e280000004200 */
[----:B------:R-:W-:Y:S04]  /*ade0*/  STL.64 [R1+0xb00], R10 ;  /* 0x000b000a01007387 */ /* 0x000fe80000100a00 */
[----:B------:R-:W-:Y:S01]  /*adf0*/  STL.64 [R1+0xaf8], R8 ;  /* 0x000af80801007387 */ /* 0x000fe20000100a00 */
[----:B0-----:R-:W-:-:S03]  /*ae00*/  IMAD.MOV.U32 R3, RZ, RZ, R6 ;  /* 0x000000ffff037224 */ /* 0x001fc600078e0006 */
[----:B------:R3:W-:Y:S01]  /*ae10*/  STL.64 [R1], R4 ;  /* 0x0000000401007387 */ /* 0x0007e20000100a00 */
[----:B------:R-:W-:Y:S02]  /*ae20*/  IMAD.MOV.U32 R2, RZ, RZ, R7 ;  /* 0x000000ffff027224 */ /* 0x000fe400078e0007 */
[----:B---3--:R-:W-:Y:S01]  /*ae30*/  HMMA.16816.F32 R4, R20, R12, R24 ;  /* 0x0000000c1404723c */ /* 0x008fe20000001818 */
[----:B------:R-:W2:Y:S11]  /*ae40*/  LDL R13, [R1+0x89c] ;  /* 0x00089c00010d7983 */ /* 0x000eb60000100800 */
[----:B------:R-:W-:Y:S11]  /*ae50*/  @!UPT UIADD3 URZ, URZ, URZ, URZ ;  /* 0x0000003f3f3ff290 */ /* 0x000ff6000fffe03f */
[----:B------:R-:W-:Y:S04]  /*ae60*/  STL.64 [R1+0x190], R4 ;  /* 0x0001900401007387 */ /* 0x000fe80000100a00 */
[----:B------:R-:W-:Y:S04]  /*ae70*/  STL.64 [R1+0x198], R6 ;  /* 0x0001980601007387 */ /* 0x000fe80000100a00 */
[----:B------:R-:W-:Y:S04]  /*ae80*/  STL.64 [R1+0xaf0], R14 ;  /* 0x000af00e01007387 */ /* 0x000fe80000100a00 */
[----:B--2---:R-:W0:Y:S04]  /*ae90*/  LDSM.16.MT88.4 R24, [R13+0x2100] ;  /* 0x002100000d18783b */ /* 0x004e280000004200 */
[----:B------:R-:W-:Y:S04]  /*aea0*/  STL [R1+0xae8], R13 ;  /* 0x000ae80d01007387 */ /* 0x000fe80000100800 */
[----:B0-----:R-:W-:Y:S04]  /*aeb0*/  STL.64 [R1+0x980], R26 ;  /* 0x0009801a01007387 */ /* 0x001fe80000100a00 */
[----:B------:R0:W-:Y:S04]  /*aec0*/  STL.64 [R1+0x978], R24 ;  /* 0x0009781801007387 */ /* 0x0001e80000100a00 */
[----:B0-----:R-:W2:Y:S04]  /*aed0*/  LDL.LU R24, [R1+0x170] ;  /* 0x0001700001187983 */ /* 0x001ea80000300800 */
[----:B------:R-:W2:Y:S04]  /*aee0*/  LDL.LU R25, [R1+0x174] ;  /* 0x0001740001197983 */ /* 0x000ea80000300800 */
[----:B------:R-:W3:Y:S04]  /*aef0*/  LDL.LU R26, [R1+0x178] ;  /* 0x00017800011a7983 */ /* 0x000ee80000300800 */
[----:B------:R-:W3:Y:S04]  /*af00*/  LDL.LU R27, [R1+0x17c] ;  /* 0x00017c00011b7983 */ /* 0x000ee80000300800 */
[----:B------:R-:W4:Y:S04]  /*af10*/  LDL.LU.64 R4, [R1+0x260] ;  /* 0x0002600001047983 */ /* 0x000f280000300a00 */
[----:B------:R-:W4:Y:S04]  /*af20*/  LDL.LU.64 R6, [R1+0x268] ;  /* 0x0002680001067983 */ /* 0x000f280000300a00 */
[----:B------:R-:W4:Y:S04]  /*af30*/  LDL.LU R8, [R1+0x240] ;  /* 0x0002400001087983 */ /* 0x000f280000300800 */
[----:B------:R-:W4:Y:S04]  /*af40*/  LDL.LU R9, [R1+0x244] ;  /* 0x0002440001097983 */ /* 0x000f280000300800 */
[----:B------:R-:W4:Y:S04]  /*af50*/  LDL.LU R10, [R1+0x248] ;  /* 0x00024800010a7983 */ /* 0x000f280000300800 */
[----:B------:R-:W4:Y:S04]  /*af60*/  LDL.LU R11, [R1+0x24c] ;  /* 0x00024c00010b7983 */ /* 0x000f280000300800 */
[----:B------:R-:W4:Y:S04]  /*af70*/  LDL.LU R12, [R1+0x230] ;  /* 0x00023000010c7983 */ /* 0x000f280000300800 */
[----:B------:R-:W4:Y:S04]  /*af80*/  LDL.LU R13, [R1+0x234] ;  /* 0x00023400010d7983 */ /* 0x000f280000300800 */
[----:B------:R-:W4:Y:S04]  /*af90*/  LDL.LU R14, [R1+0x238] ;  /* 0x00023800010e7983 */ /* 0x000f280000300800 */
[----:B------:R-:W4:Y:S04]  /*afa0*/  LDL.LU R15, [R1+0x23c] ;  /* 0x00023c00010f7983 */ /* 0x000f280000300800 */
[----:B---3--:R0:W-:Y:S04]  /*afb0*/  STL.64 [R1+0xa48], R26 ;  /* 0x000a481a01007387 */ /* 0x0081e80000100a00 */
[----:B--2---:R1:W-:Y:S01]  /*afc0*/  STL.64 [R1+0xa40], R24 ;  /* 0x000a401801007387 */ /* 0x0043e20000100a00 */
[----:B0-----:R-:W-:-:S02]  /*afd0*/  IMAD.MOV.U32 R26, RZ, RZ, R18 ;  /* 0x000000ffff1a7224 */ /* 0x001fc400078e0012 */
[----:B-1----:R-:W-:Y:S02]  /*afe0*/  IMAD.MOV.U32 R24, RZ, RZ, R28 ;  /* 0x000000ffff187224 */ /* 0x002fe400078e001c */
[----:B------:R-:W2:Y:S01]  /*aff0*/  LDL.LU R28, [R1+0xb4c] ;  /* 0x000b4c00011c7983 */ /* 0x000ea20000300800 */
[----:B------:R-:W-:-:S03]  /*b000*/  IMAD.MOV.U32 R25, RZ, RZ, R19 ;  /* 0x000000ffff197224 */ /* 0x000fc600078e0013 */
[----:B------:R-:W3:Y:S04]  /*b010*/  LDL.LU R19, [R1+0xb48] ;  /* 0x000b480001137983 */ /* 0x000ee80000300800 */
[----:B------:R-:W4:Y:S01]  /*b020*/  LDL.LU R18, [R1+0xb44] ;  /* 0x000b440001127983 */ /* 0x000f220000300800 */
[----:B------:R-:W-:-:S03]  /*b030*/  IMAD.MOV.U32 R27, RZ, RZ, R17 ;  /* 0x000000ffff1b7224 */ /* 0x000fc600078e0011 */
[----:B------:R-:W4:Y:S04]  /*b040*/  LDL.LU R17, [R1+0xb40] ;  /* 0x000b400001117983 */ /* 0x000f280000300800 */
[----:B------:R-:W-:Y:S04]  /*b050*/  STL.64 [R1+0xa98], R26 ;  /* 0x000a981a01007387 */ /* 0x000fe80000100a00 */
[----:B------:R0:W-:Y:S02]  /*b060*/  STL.64 [R1+0xa90], R24 ;  /* 0x000a901801007387 */ /* 0x0001e40000100a00 */
[----:B0-----:R-:W-:-:S02]  /*b070*/  IMAD.MOV.U32 R24, RZ, RZ, R0 ;  /* 0x000000ffff187224 */ /* 0x001fc400078e0000 */
[----:B------:R-:W4:Y:S01]  /*b080*/  LDL.LU R0, [R1+0xb3c] ;  /* 0x000b3c0001007983 */ /* 0x000f220000300800 */
[----:B--2---:R-:W-:-:S03]  /*b090*/  IMAD.MOV.U32 R25, RZ, RZ, R28 ;  /* 0x000000ffff197224 */ /* 0x004fc600078e001c */
[----:B------:R-:W2:Y:S01]  /*b0a0*/  LDL.LU R28, [R1+0xb38] ;  /* 0x000b3800011c7983 */ /* 0x000ea20000300800 */
[----:B---3--:R-:W-:-:S03]  /*b0b0*/  IMAD.MOV.U32 R26, RZ, RZ, R19 ;  /* 0x000000ffff1a7224 */ /* 0x008fc600078e0013 */
[----:B------:R-:W3:Y:S01]  /*b0c0*/  LDL.LU R19, [R1+0xb34] ;  /* 0x000b340001137983 */ /* 0x000ee20000300800 */
[----:B----4-:R-:W-:-:S03]  /*b0d0*/  IMAD.MOV.U32 R27, RZ, RZ, R18 ;  /* 0x000000ffff1b7224 */ /* 0x010fc600078e0012 */
[----:B------:R-:W4:Y:S04]  /*b0e0*/  LDL.LU R18, [R1+0xb30] ;  /* 0x000b300001127983 */ /* 0x000f280000300800 */
[----:B------:R-:W-:Y:S04]  /*b0f0*/  STL.64 [R1+0xad0], R26 ;  /* 0x000ad01a01007387 */ /* 0x000fe80000100a00 */
[----:B------:R0:W-:Y:S04]  /*b100*/  STL.64 [R1+0xac8], R24 ;  /* 0x000ac81801007387 */ /* 0x0001e80000100a00 */
[----:B0-----:R-:W2:Y:S04]  /*b110*/  LDL.LU R24, [R1+0x1f0] ;  /* 0x0001f00001187983 */ /* 0x001ea80000300800 */
[----:B------:R-:W2:Y:S04]  /*b120*/  LDL.LU R25, [R1+0x1f4] ;  /* 0x0001f40001197983 */ /* 0x000ea80000300800 */
[----:B------:R-:W2:Y:S04]  /*b130*/  LDL.LU R26, [R1+0x1f8] ;  /* 0x0001f800011a7983 */ /* 0x000ea80000300800 */
[----:B------:R-:W2:Y:S01]  /*b140*/  LDL.LU R27, [R1+0x1fc] ;  /* 0x0001fc00011b7983 */ /* 0x000ea20000300800 */
[----:B------:R-:W-:Y:S11]  /*b150*/  HMMA.16816.F32 R20, R20, R16, R4 ;  /* 0x000000101414723c */ /* 0x000ff60000001804 */
[----:B------:R-:W-:Y:S11]  /*b160*/  @!UPT UIADD3 URZ, URZ, URZ, URZ ;  /* 0x0000003f3f3ff290 */ /* 0x000ff6000fffe03f */
[----:B------:R-:W-:Y:S02]  /*b170*/  @!UPT UIADD3 URZ, URZ, URZ, URZ ;  /* 0x0000003f3f3ff290 */ /* 0x000fe4000fffe03f */
[----:B------:R-:W-:Y:S02]  /*b180*/  IMAD.MOV.U32 R17, RZ, RZ, R23 ;  /* 0x000000ffff117224 */ /* 0x000fe400078e0017 */
[----:B------:R-:W-:Y:S01]  /*b190*/  IMAD.MOV.U32 R29, RZ, RZ, R20 ;  /* 0x000000ffff1d7224 */ /* 0x000fe200078e0014 */
[----:B--2---:R0:W-:Y:S04]  /*b1a0*/  STL.64 [R1+0xae0], R26 ;  /* 0x000ae01a01007387 */ /* 0x0041e80000100a00 */
[----:B------:R4:W-:Y:S01]  /*b1b0*/  STL.64 [R1+0xad8], R24 ;  /* 0x000ad81801007387 */ /* 0x0009e20000100a00 */
[----:B0-----:R-:W-:Y:S02]  /*b1c0*/  IMAD.MOV.U32 R26, RZ, RZ, R28 ;  /* 0x000000ffff1a7224 */ /* 0x001fe400078e001c */
[----:B----4-:R-:W-:-:S02]  /*b1d0*/  IMAD.MOV.U32 R24, RZ, RZ, R18 ;  /* 0x000000ffff187224 */ /* 0x010fc400078e0012 */
[----:B------:R-:W2:Y:S01]  /*b1e0*/  LDL.LU R18, [R1+0xb2c] ;  /* 0x000b2c0001127983 */ /* 0x000ea20000300800 */
[----:B---3--:R-:W-:-:S03]  /*b1f0*/  IMAD.MOV.U32 R25, RZ, RZ, R19 ;  /* 0x000000ffff197224 */ /* 0x008fc600078e0013 */
[----:B------:R-:W2:Y:S01]  /*b200*/  LDL.LU R19, [R1+0xb28] ;  /* 0x000b280001137983 */ /* 0x000ea20000300800 */
[----:B------:R-:W-:Y:S02]  /*b210*/  IMAD.MOV.U32 R27, RZ, RZ, R0 ;  /* 0x000000ffff1b7224 */ /* 0x000fe400078e0000 */
[----:B------:R-:W-:Y:S01]  /*b220*/  IMAD.MOV.U32 R28, RZ, RZ, R22 ;  /* 0x000000ffff1c7224 */ /* 0x000fe200078e0016 */
[----:B------:R-:W3:Y:S01]  /*b230*/  LDL.LU.64 R6, [R1+0xb20] ;  /* 0x000b200001067983 */ /* 0x000ee20000300a00 */
[----:B------:R-:W-:-:S03]  /*b240*/  IMAD.MOV.U32 R0, RZ, RZ, R21 ;  /* 0x000000ffff007224 */ /* 0x000fc600078e0015 */
[----:B------:R-:W4:Y:S04]  /*b250*/  LDL.LU.64 R4, [R1+0xb18] ;  /* 0x000b180001047983 */ /* 0x000f280000300a00 */
[----:B------:R-:W3:Y:S04]  /*b260*/  LDL.LU.64 R22, [R1+0xb10] ;  /* 0x000b100001167983 */ /* 0x000ee80000300a00 */
[----:B------:R-:W3:Y:S02]  /*b270*/  LDL.LU.64 R20, [R1+0xb08] ;  /* 0x000b080001147983 */ /* 0x000ee40000300a00 */
[C---:B---3--:R-:W-:Y:S11]  /*b280*/  HMMA.16816.F32 R8, R20.reuse, R6, R8 ;  /* 0x000000061408723c */ /* 0x048ff60000001808 */
[----:B------:R-:W-:Y:S11]  /*b290*/  @!UPT UIADD3 URZ, URZ, URZ, URZ ;  /* 0x0000003f3f3ff290 */ /* 0x000ff6000fffe03f */
[----:B------:R-:W-:Y:S01]  /*b2a0*/  @!UPT UIADD3 URZ, URZ, URZ, URZ ;  /* 0x0000003f3f3ff290 */ /* 0x000fe2000fffe03f */
[----:B------:R-:W-:Y:S04]  /*b2b0*/  STL.64 [R1+0x240], R8 ;  /* 0x0002400801007387 */ /* 0x000fe80000100a00 */
[----:B------:R0:W-:Y:S04]  /*b2c0*/  STL.64 [R1+0x248], R10 ;  /* 0x0002480a01007387 */ /* 0x0001e80000100a00 */
[----:B0-----:R-:W3:Y:S04]  /*b2d0*/  LDL.LU.64 R10, [R1+0xb00] ;  /* 0x000b0000010a7983 */ /* 0x001ee80000300a00 */
[----:B------:R-:W2:Y:S01]  /*b2e0*/  LDL.LU.64 R8, [R1+0xaf8] ;  /* 0x000af80001087983 */ /* 0x000ea20000300a00 */
[C---:B---3--:R-:W-:Y:S11]  /*b2f0*/  HMMA.16816.F32 R12, R20.reuse, R10, R12 ;  /* 0x0000000a140c723c */ /* 0x048ff6000000180c */
[----:B------:R-:W-:Y:S11]  /*b300*/  @!UPT UIADD3 URZ, URZ, URZ, URZ ;  /* 0x0000003f3f3ff290 */ /* 0x000ff6000fffe03f */
[----:B------:R-:W-:Y:S01]  /*b310*/  @!UPT UIADD3 URZ, URZ, URZ, URZ ;  /* 0x0000003f3f3ff290 */ /* 0x000fe2000fffe03f */
[----:B------:R-:W-:Y:S04]  /*b320*/  STL.64 [R1+0x230], R12 ;  /* 0x0002300c01007387 */ /* 0x000fe80000100a00 */
[----:B------:R0:W-:Y:S04]  /*b330*/  STL.64 [R1+0x238], R14 ;  /* 0x0002380e01007387 */ /* 0x0001e80000100a00 */
[----:B0-----:R-:W3:Y:S04]  /*b340*/  LDL.LU.64 R14, [R1+0xaf0] ;  /* 0x000af000010e7983 */ /* 0x001ee80000300a00 */
[----:B------:R-:W2:Y:S01]  /*b350*/  LDL.LU R13, [R1+0xae8] ;  /* 0x000ae800010d7983 */ /* 0x000ea20000300800 */
[C---:B---3--:R-:W-:Y:S11]  /*b360*/  HMMA.16816.F32 R24, R20.reuse, R14, R24 ;  /* 0x0000000e1418723c */ /* 0x048ff60000001818 */
[----:B------:R-:W-:Y:S11]  /*b370*/  @!UPT UIADD3 URZ, URZ, URZ, URZ ;  /* 0x0000003f3f3ff290 */ /* 0x000ff6000fffe03f */
[----:B------:R-:W-:Y:S01]  /*b380*/  @!UPT UIADD3 URZ, URZ, URZ, URZ ;  /* 0x0000003f3f3ff290 */ /* 0x000fe2000fffe03f */
[----:B------:R-:W-:Y:S04]  /*b390*/  STL.64 [R1+0x220], R24 ;  /* 0x0002201801007387 */ /* 0x000fe80000100a00 */
[----:B------:R0:W-:Y:S04]  /*b3a0*/  STL.64 [R1+0x228], R26 ;  /* 0x0002281a01007387 */ /* 0x0001e80000100a00 */
[----:B0-----:R-:W2:Y:S04]  /*b3b0*/  LDL.LU.64 R26, [R1+0xae0] ;  /* 0x000ae000011a7983 */ /* 0x001ea80000300a00 */
[----:B------:R-:W2:Y:S04]  /*b3c0*/  LDL.LU.64 R24, [R1+0xad8] ;  /* 0x000ad80001187983 */ /* 0x000ea80000300a00 */
[----:B------:R-:W-:Y:S01]  /*b3d0*/  STL.64 [R1+0xac0], R14 ;  /* 0x000ac00e01007387 */ /* 0x000fe20000100a00 */
[----:B--2---:R-:W-:Y:S03]  /*b3e0*/  HMMA.16816.F32 R20, R20, R18, R24 ;  /* 0x000000121414723c */ /* 0x004fe60000001818 */
[----:B------:R-:W2:Y:S04]  /*b3f0*/  LDL.LU.64 R26, [R1+0xad0] ;  /* 0x000ad000011a7983 */ /* 0x000ea80000300a00 */
[----:B------:R-:W2:Y:S11]  /*b400*/  LDL.LU.64 R24, [R1+0xac8] ;  /* 0x000ac80001187983 */ /* 0x000eb60000300a00 */
[----:B------:R-:W-:Y:S05]  /*b410*/  @!UPT UIADD3 URZ, URZ, URZ, URZ ;  /* 0x0000003f3f3ff290 */ /* 0x000fea000fffe03f */
[----:B------:R0:W-:Y:S04]  /*b420*/  STL.64 [R1+0x1f0], R20 ;  /* 0x0001f01401007387 */ /* 0x0001e80000100a00 */
[----:B------:R1:W-:Y:S04]  /*b430*/  STL.64 [R1+0x1f8], R22 ;  /* 0x0001f81601007387 */ /* 0x0003e80000100a00 */
[----:B0-----:R-:W2:Y:S04]  /*b440*/  LDL.LU R20, [R1+0x1e0] ;  /* 0x0001e00001147983 */ /* 0x001ea80000300800 */
[----:B------:R-:W2:Y:S04]  /*b450*/  LDL.LU R21, [R1+0x1e4] ;  /* 0x0001e40001157983 */ /* 0x000ea80000300800 */
[----:B-1----:R-:W2:Y:S04]  /*b460*/  LDL.LU R22, [R1+0x1e8] ;  /* 0x0001e80001167983 */ /* 0x002ea80000300800 */
[----:B------:R-:W2:Y:S04]  /*b470*/  LDL.LU R23, [R1+0x1ec] ;  /* 0x0001ec0001177983 */ /* 0x000ea80000300800 */
[----:B------:R-:W-:Y:S04]  /*b480*/  STL.64 [R1+0xab8], R18 ;  /* 0x000ab81201007387 */ /* 0x000fe80000100a00 */
[----:B------:R2:W-:Y:S04]  /*b490*/  STL [R1+0xab0], R17 ;  /* 0x000ab01101007387 */ /* 0x0005e80000100800 */
[----:B------:R-:W-:Y:S04]  /*b4a0*/  STL.64 [R1+0xaa8], R6 ;  /* 0x000aa80601007387 */ /* 0x000fe80000100a00 */
[----:B----4-:R-:W-:Y:S01]  /*b4b0*/  STL.64 [R1+0xaa0], R4 ;  /* 0x000aa00401007387 */ /* 0x010fe20000100a00 */
[C---:B--2---:R-:W-:Y:S03]  /*b4c0*/  HMMA.16816.F32 R16, R24.reuse, R6, R20 ;  /* 0x000000061810723c */ /* 0x044fe60000001814 */
[----:B------:R-:W0:Y:S11]  /*b4d0*/  LDSM.16.MT88.4 R20, [R13+0x2180] ;  /* 0x002180000d14783b */ /* 0x000e360000004200 */
[----:B------:R-:W-:Y:S09]  /*b4e0*/  @!UPT UIADD3 URZ, URZ, URZ, URZ ;  /* 0x0000003f3f3ff290 */ /* 0x000ff2000fffe03f */
[----:B------:R-:W-:Y:S04]  /*b4f0*/  STL.64 [R1+0x60], R16 ;  /* 0x0000601001007387 */ /* 0x000fe80000100a00 */
[----:B------:R-:W-:Y:S04]  /*b500*/  STL.64 [R1+0x68], R18 ;  /* 0x0000681201007387 */ /* 0x000fe80000100a00 */
[----:B0-----:R-:W-:Y:S04]  /*b510*/  STL.64 [R1+0x928], R22 ;  /* 0x0009281601007387 */ /* 0x001fe80000100a00 */
[----:B------:R0:W-:Y:S04]  /*b520*/  STL.64 [R1+0x920], R20 ;  /* 0x0009201401007387 */ /* 0x0001e80000100a00 */
[----:B0-----:R-:W2:Y:S04]  /*b530*/  LDL.LU R20, [R1+0x150] ;  /* 0x0001500001147983 */ /* 0x001ea80000300800 */
[----:B------:R-:W2:Y:S04]  /*b540*/  LDL.LU R21, [R1+0x154] ;  /* 0x0001540001157983 */ /* 0x000ea80000300800 */
[----:B------:R-:W3:Y:S04]  /*b550*/  LDL.LU R22, [R1+0x158] ;  /* 0x0001580001167983 */ /* 0x000ee80000300800 */
[----:B------:R-:W3:Y:S04]  /*b560*/  LDL.LU R23, [R1+0x15c] ;  /* 0x00015c0001177983 */ /* 0x000ee80000300800 */
        /* <DEDUP_REMOVED lines=12> */
[----:B---3--:R-:W-:Y:S04]  /*b630*/  STL.64 [R1+0xa38], R22 ;  /* 0x000a381601007387 */ /* 0x008fe80000100a00 */
[----:B--2---:R0:W-:Y:S04]  /*b640*/  STL.64 [R1+0xa30], R20 ;  /* 0x000a301401007387 */ /* 0x0041e80000100a00 */
[----:B0-----:R-:W2:Y:S04]  /*b650*/  LDL.LU.64 R20, [R1+0x20] ;  /* 0x0000200001147983 */ /* 0x001ea80000300a00 */
[----:B------:R-:W3:Y:S04]  /*b660*/  LDL.LU.64 R22, [R1+0x28] ;  /* 0x0000280001167983 */ /* 0x000ee80000300a00 */
[----:B---3--:R-:W-:Y:S04]  /*b670*/  STL.64 [R1+0xa58], R22 ;  /* 0x000a581601007387 */ /* 0x008fe80000100a00 */
[----:B--2---:R0:W-:Y:S04]  /*b680*/  STL.64 [R1+0xa50], R20 ;  /* 0x000a501401007387 */ /* 0x0041e80000100a00 */
[----:B0-----:R-:W2:Y:S04]  /*b690*/  LDL.LU R20, [R1+0x180] ;  /* 0x0001800001147983 */ /* 0x001ea80000300800 */
[----:B------:R-:W2:Y:S04]  /*b6a0*/  LDL.LU R21, [R1+0x184] ;  /* 0x0001840001157983 */ /* 0x000ea80000300800 */
[----:B------:R-:W3:Y:S04]  /*b6b0*/  LDL.LU R22, [R1+0x188] ;  /* 0x0001880001167983 */ /* 0x000ee80000300800 */
[----:B------:R-:W3:Y:S04]  /*b6c0*/  LDL.LU R23, [R1+0x18c] ;  /* 0x00018c0001177983 */ /* 0x000ee80000300800 */
[----:B---3--:R-:W-:Y:S04]  /*b6d0*/  STL.64 [R1+0xa68], R22 ;  /* 0x000a681601007387 */ /* 0x008fe80000100a00 */
[----:B--2---:R0:W-:Y:S04]  /*b6e0*/  STL.64 [R1+0xa60], R20 ;  /* 0x000a601401007387 */ /* 0x0041e80000100a00 */
[----:B0-----:R-:W2:Y:S04]  /*b6f0*/  LDL.LU R20, [R1+0x1a0] ;  /* 0x0001a00001147983 */ /* 0x001ea80000300800 */
[----:B------:R-:W2:Y:S04]  /*b700*/  LDL.LU R21, [R1+0x1a4] ;  /* 0x0001a40001157983 */ /* 0x000ea80000300800 */
[----:B------:R-:W3:Y:S04]  /*b710*/  LDL.LU R22, [R1+0x1a8] ;  /* 0x0001a80001167983 */ /* 0x000ee80000300800 */
[----:B------:R-:W3:Y:S01]  /*b720*/  LDL.LU R23, [R1+0x1ac] ;  /* 0x0001ac0001177983 */ /* 0x000ee20000300800 */
[C---:B----4-:R-:W-:Y:S03]  /*b730*/  HMMA.16816.F32 R12, R24.reuse, R10, R12 ;  /* 0x0000000a180c723c */ /* 0x050fe6000000180c */
        /* <DEDUP_REMOVED lines=10> */
[----:B------:R-:W2:Y:S04]  /*b7e0*/  LDL.LU R22, [R1+0x1c8] ;  /* 0x0001c80001167983 */ /* 0x000ea80000300800 */
[----:B------:R-:W2:Y:S04]  /*b7f0*/  LDL.LU R23, [R1+0x1cc] ;  /* 0x0001cc0001177983 */ /* 0x000ea80000300800 */
[----:B------:R-:W-:Y:S04]  /*b800*/  STL.64 [R1+0x210], R12 ;  /* 0x0002100c01007387 */ /* 0x000fe80000100a00 */
[----:B------:R0:W-:Y:S04]  /*b810*/  STL.64 [R1+0x218], R14 ;  /* 0x0002180e01007387 */ /* 0x0001e80000100a00 */
[----:B0-----:R-:W3:Y:S02]  /*b820*/  LDL.LU.64 R14, [R1+0xac0] ;  /* 0x000ac000010e7983 */ /* 0x001ee40000300a00 */
[C---:B---3--:R-:W-:Y:S11]  /*b830*/  HMMA.16816.F32 R16, R24.reuse, R14, R16 ;  /* 0x0000000e1810723c */ /* 0x048ff60000001810 */
[----:B------:R-:W-:Y:S11]  /*b840*/  @!UPT UIADD3 URZ, URZ, URZ, URZ ;  /* 0x0000003f3f3ff290 */ /* 0x000ff6000fffe03f */
[----:B------:R-:W-:Y:S01]  /*b850*/  @!UPT UIADD3 URZ, URZ, URZ, URZ ;  /* 0x0000003f3f3ff290 */ /* 0x000fe2000fffe03f */
[----:B------:R-:W-:Y:S04]  /*b860*/  STL.64 [R1+0x200], R16 ;  /* 0x0002001001007387 */ /* 0x000fe80000100a00 */
[----:B------:R0:W-:Y:S04]  /*b870*/  STL.64 [R1+0x208], R18 ;  /* 0x0002081201007387 */ /* 0x0001e80000100a00 */
[----:B0-----:R-:W3:Y:S04]  /*b880*/  LDL.LU.64 R18, [R1+0xab8] ;  /* 0x000ab80001127983 */ /* 0x001ee80000300a00 */
[----:B------:R-:W4:Y:S01]  /*b890*/  LDL.LU R17, [R1+0xab0] ;  /* 0x000ab00001117983 */ /* 0x000f220000300800 */
[----:B---3--:R-:W-:Y:S03]  /*b8a0*/  HMMA.16816.F32 R24, R24, R18, R4 ;  /* 0x000000121818723c */ /* 0x008fe60000001804 */
[----:B------:R-:W2:Y:S04]  /*b8b0*/  LDL.LU.64 R6, [R1+0xaa8] ;  /* 0x000aa80001067983 */ /* 0x000ea80000300a00 */
[----:B------:R-:W3:Y:S11]  /*b8c0*/  LDL.LU.64 R4, [R1+0xaa0] ;  /* 0x000aa00001047983 */ /* 0x000ef60000300a00 */
[----:B------:R-:W-:Y:S05]  /*b8d0*/  @!UPT UIADD3 URZ, URZ, URZ, URZ ;  /* 0x0000003f3f3ff290 */ /* 0x000fea000fffe03f */
        /* <DEDUP_REMOVED lines=27> */
[----:B------:R-:W3:Y:S11]  /*ba90*/  LDL.LU.64 R20, [R1+0xa50] ;  /* 0x000a500001147983 */ /* 0x000ef60000300a00 */
[----:B------:R-:W-:Y:S06]  /*baa0*/  @!UPT UIADD3 URZ, URZ, URZ, URZ ;  /* 0x0000003f3f3ff290 */ /* 0x000fec000fffe03f */
[----:B------:R-:W-:Y:S04]  /*bab0*/  STL.64 [R1+0x180], R24 ;  /* 0x0001801801007387 */ /* 0x000fe80000100a00 */
[----:B------:R0:W-:Y:S04]  /*bac0*/  STL.64 [R1+0x188], R26 ;  /* 0x0001881a01007387 */ /* 0x0001e80000100a00 */
[----:B0-----:R-:W4:Y:S04]  /*bad0*/  LDL.LU.64 R26, [R1+0xa48] ;  /* 0x000a4800011a7983 */ /* 0x001f280000300a00 */
[----:B------:R-:W4:Y:S01]  /*bae0*/  LDL.LU.64 R24, [R1+0xa40] ;  /* 0x000a400001187983 */ /* 0x000f220000300a00 */
[----:B--2---:R-:W-:-:S02]  /*baf0*/  IMAD.MOV.U32 R13, RZ, RZ, R22 ;  /* 0x000000ffff0d7224 */ /* 0x004fc400078e0016 */
[----:B------:R-:W-:Y:S02]  /*bb00*/  IMAD.MOV.U32 R12, RZ, RZ, R23 ;  /* 0x000000ffff0c7224 */ /* 0x000fe400078e0017 */
[----:B---3--:R-:W-:Y:S01]  /*bb10*/  IMAD.MOV.U32 R16, RZ, RZ, R21 ;  /* 0x000000ffff107224 */ /* 0x008fe200078e0015 */
[----:B----4-:R-:W-:Y:S11]  /*bb20*/  HMMA.16816.F32 R24, R20, R6, R24 ;  /* 0x000000061418723c */ /* 0x010ff60000001818 */
[----:B------:R-:W-:Y:S11]  /*bb30*/  @!UPT UIADD3 URZ, URZ, URZ, URZ ;  /* 0x0000003f3f3ff290 */ /* 0x000ff6000fffe03f */
[----:B------:R-:W-:Y:S01]  /*bb40*/  @!UPT UIADD3 URZ, URZ, URZ, URZ ;  /* 0x0000003f3f3ff290 */ /* 0x000fe2000fffe03f */
[----:B------:R0:W-:Y:S04]  /*bb50*/  STL.64 [R1+0x170], R24 ;  /* 0x0001701801007387 */ /* 0x0001e80000100a00 */
[----:B------:R-:W-:Y:S04]  /*bb60*/  STL.64 [R1+0x178], R26 ;  /* 0x0001781a01007387 */ /* 0x000fe80000100a00 */
[----:B------:R-:W2:Y:S01]  /*bb70*/  LDL.LU.64 R22, [R1+0xa38] ;  /* 0x000a380001167983 */ /* 0x000ea20000300a00 */
[----:B0-----:R-:W-:-:S03]  /*bb80*/  IMAD.MOV.U32 R24, RZ, RZ, R20 ;  /* 0x000000ffff187224 */ /* 0x001fc600078e0014 */
[----:B------:R-:W2:Y:S04]  /*bb90*/  LDL.LU.64 R20, [R1+0xa30] ;  /* 0x000a300001147983 */ /* 0x000ea80000300a00 */
[----:B------:R-:W-:Y:S04]  /*bba0*/  STL.64 [R1+0xa10], R6 ;  /* 0x000a100601007387 */ /* 0x000fe80000100a00 */
[----:B------:R0:W-:Y:S02]  /*bbb0*/  STL.64 [R1+0xa08], R4 ;  /* 0x000a080401007387 */ /* 0x0001e40000100a00 */
[----:B0-----:R-:W-:-:S02]  /*bbc0*/  IMAD.MOV.U32 R4, RZ, RZ, R24 ;  /* 0x000000ffff047224 */ /* 0x001fc400078e0018 */
[----:B------:R-:W3:Y:S04]  /*bbd0*/  LDL.LU R24, [R1] ;  /* 0x0000000001187983 */ /* 0x000ee80000300800 */
[----:B------:R-:W3:Y:S01]  /*bbe0*/  LDL.LU R25, [R1+0x4] ;  /* 0x0000040001197983 */ /* 0x000ee20000300800 */
[----:B------:R-:W-:Y:S02]  /*bbf0*/  IMAD.MOV.U32 R26, RZ, RZ, R3 ;  /* 0x000000ffff1a7224 */ /* 0x000fe400078e0003 */
[----:B------:R-:W-:Y:S01]  /*bc00*/  IMAD.MOV.U32 R27, RZ, RZ, R2 ;  /* 0x000000ffff1b7224 */ /* 0x000fe200078e0002 */
[----:B------:R-:W4:Y:S04]  /*bc10*/  LDL.LU R3, [R1+0xa2c] ;  /* 0x000a2c0001037983 */ /* 0x000f280000300800 */
[----:B------:R-:W2:Y:S04]  /*bc20*/  LDL.LU R2, [R1+0xa28] ;  /* 0x000a280001027983 */ /* 0x000ea80000300800 */
[----:B------:R-:W-:Y:S04]  /*bc30*/  STL.64 [R1+0x9d0], R26 ;  /* 0x0009d01a01007387 */ /* 0x000fe80000100a00 */
[----:B---3--:R0:W-:Y:S04]  /*bc40*/  STL.64 [R1+0x9c8], R24 ;  /* 0x0009c81801007387 */ /* 0x0081e80000100a00 */
[----:B0-----:R-:W3:Y:S04]  /*bc50*/  LDL.LU R24, [R1+0x160] ;  /* 0x0001600001187983 */ /* 0x001ee80000300800 */
[----:B------:R-:W3:Y:S04]  /*bc60*/  LDL.LU R25, [R1+0x164] ;  /* 0x0001640001197983 */ /* 0x000ee80000300800 */
[----:B------:R-:W3:Y:S04]  /*bc70*/  LDL.LU R26, [R1+0x168] ;  /* 0x00016800011a7983 */ /* 0x000ee80000300800 */
[----:B------:R-:W3:Y:S01]  /*bc80*/  LDL.LU R27, [R1+0x16c] ;  /* 0x00016c00011b7983 */ /* 0x000ee20000300800 */
[----:B------:R-:W-:-:S02]  /*bc90*/  IMAD.MOV.U32 R5, RZ, RZ, R16 ;  /* 0x000000ffff057224 */ /* 0x000fc400078e0010 */
[----:B------:R-:W-:Y:S02]  /*bca0*/  IMAD.MOV.U32 R6, RZ, RZ, R13 ;  /* 0x000000ffff067224 */ /* 0x000fe400078e000d */
[----:B------:R-:W-:Y:S01]  /*bcb0*/  IMAD.MOV.U32 R7, RZ, RZ, R12 ;  /* 0x000000ffff077224 */ /* 0x000fe200078e000c */
[----:B------:R-:W-:Y:S06]  /*bcc0*/  STL.64 [R1+0xa00], R10 ;  /* 0x000a000a01007387 */ /* 0x000fec0000100a00 */
[C---:B---3--:R-:W-:Y:S11]  /*bcd0*/  HMMA.16816.F32 R24, R4.reuse, R10, R24 ;  /* 0x0000000a0418723c */ /* 0x048ff60000001818 */
[----:B------:R-:W-:Y:S11]  /*bce0*/  @!UPT UIADD3 URZ, URZ, URZ, URZ ;  /* 0x0000003f3f3ff290 */ /* 0x000ff6000fffe03f */
[----:B------:R-:W-:Y:S01]  /*bcf0*/  @!UPT UIADD3 URZ, URZ, URZ, URZ ;  /* 0x0000003f3f3ff290 */ /* 0x000fe2000fffe03f */
[----:B------:R-:W-:Y:S04]  /*bd00*/  STL.64 [R1+0x160], R24 ;  /* 0x0001601801007387 */ /* 0x000fe80000100a00 */
[----:B------:R2:W-:Y:S02]  /*bd10*/  STL.64 [R1+0x168], R26 ;  /* 0x0001681a01007387 */ /* 0x0005e40000100a00 */
[----:B--2---:R-:W-:Y:S02]  /*bd20*/  HMMA.16816.F32 R24, R4, R14, R20 ;  /* 0x0000000e0418723c */ /* 0x004fe40000001814 */
[----:B------:R-:W-:Y:S04]  /*bd30*/  STL.64 [R1+0x9f8], R14 ;  /* 0x0009f80e01007387 */ /* 0x000fe80000100a00 */
[----:B------:R-:W2:Y:S11]  /*bd40*/  LDL.LU R20, [R1+0x70] ;  /* 0x0000700001147983 */ /* 0x000eb60000300800 */
[----:B------:R-:W-:Y:S06]  /*bd50*/  @!UPT UIADD3 URZ, URZ, URZ, URZ ;  /* 0x0000003f3f3ff290 */ /* 0x000fec000fffe03f */
[----:B------:R-:W-:Y:S04]  /*bd60*/  STL.64 [R1+0x150], R24 ;  /* 0x0001501801007387 */ /* 0x000fe80000100a00 */
[----:B------:R-:W-:Y:S04]  /*bd70*/  STL.64 [R1+0x158], R26 ;  /* 0x0001581a01007387 */ /* 0x000fe80000100a00 */
        /* <DEDUP_REMOVED lines=15> */
[----:B------:R-:W2:Y:S04]  /*be70*/  LDL.LU R24, [R1+0x10] ;  /* 0x0000100001187983 */ /* 0x000ea80000300800 */
[----:B------:R-:W2:Y:S01]  /*be80*/  LDL.LU R25, [R1+0x14] ;  /* 0x0000140001197983 */ /* 0x000ea20000300800 */
[----:B------:R-:W-:-:S02]  /*be90*/  IMAD.MOV.U32 R26, RZ, RZ, R9 ;  /* 0x000000ffff1a7224 */ /* 0x000fc400078e0009 */
[----:B------:R-:W-:-:S05]  /*bea0*/  IMAD.MOV.U32 R27, RZ, RZ, R8 ;  /* 0x000000ffff1b7224 */ /* 0x000fca00078e0008 */
[----:B------:R-:W-:Y:S04]  /*beb0*/  STL.64 [R1+0xa20], R26 ;  /* 0x000a201a01007387 */ /* 0x000fe80000100a00 */
[----:B--2---:R-:W-:Y:S04]  /*bec0*/  STL.64 [R1+0xa18], R24 ;  /* 0x000a181801007387 */ /* 0x004fe80000100a00 */
[----:B---3--:R-:W-:Y:S04]  /*bed0*/  STL.64 [R1+0x970], R22 ;  /* 0x0009701601007387 */ /* 0x008fe80000100a00 */
[----:B------:R0:W-:Y:S04]  /*bee0*/  STL.64 [R1+0x968], R20 ;  /* 0x0009681401007387 */ /* 0x0001e80000100a00 */
        /* <DEDUP_REMOVED lines=40> */
[----:B----4-:R-:W-:Y:S03]  /*c170*/  HMMA.16816.F32 R4, R4, R18, R24 ;  /* 0x000000120404723c */ /* 0x010fe60000001818 */
        /* <DEDUP_REMOVED lines=12> */
[----:B------:R-:W3:Y:S04]  /*c240*/  LDL.LU.64 R26, [R1+0xa20] ;  /* 0x000a2000011a7983 */ /* 0x000ee80000300a00 */
[----:B------:R-:W3:Y:S04]  /*c250*/  LDL.LU.64 R24, [R1+0xa18] ;  /* 0x000a180001187983 */ /* 0x000ee80000300a00 */
[----:B------:R-:W-:Y:S04]  /*c260*/  STL.64 [R1+0x100], R4 ;  /* 0x0001000401007387 */ /* 0x000fe80000100a00 */
[----:B------:R0:W-:Y:S04]  /*c270*/  STL.64 [R1+0x108], R6 ;  /* 0x0001080601007387 */ /* 0x0001e80000100a00 */
[----:B0-----:R-:W3:Y:S04]  /*c280*/  LDL.LU.64 R6, [R1+0xa10] ;  /* 0x000a100001067983 */ /* 0x001ee80000300a00 */
[----:B------:R-:W4:Y:S01]  /*c290*/  LDL.LU.64 R4, [R1+0xa08] ;  /* 0x000a080001047983 */ /* 0x000f220000300a00 */
        /* <DEDUP_REMOVED lines=12> */
[----:B0-----:R-:W2:Y:S02]  /*c360*/  LDL.LU.64 R14, [R1+0x9f8] ;  /* 0x0009f800010e7983 */ /* 0x001ea40000300a00 */
        /* <DEDUP_REMOVED lines=15> */
[----:B--2---:R-:W-:Y:S11]  /*c460*/  HMMA.16816.F32 R20, R24, R6, R20 ;  /* 0x000000061814723c */ /* 0x004ff60000001814 */
[----:B------:R-:W-:Y:S11]  /*c470*/  @!UPT UIADD3 URZ, URZ, URZ, URZ ;  /* 0x0000003f3f3ff290 */ /* 0x000ff6000fffe03f */
[----:B------:R-:W-:Y:S01]  /*c480*/  @!UPT UIADD3 URZ, URZ, URZ, URZ ;  /* 0x0000003f3f3ff290 */ /* 0x000fe2000fffe03f */
[----:B------:R-:W-:Y:S01]  /*c490*/  STL.64 [R1+0xe0], R20 ;  /* 0x0000e01401007387 */ /* 0x000fe20000100a00 */
[----:B------:R-:W-:-:S03]  /*c4a0*/  IMAD.MOV.U32 R12, RZ, RZ, R20 ;  /* 0x000000ffff0c7224 */ /* 0x000fc600078e0014 */
        /* <DEDUP_REMOVED lines=40> */
[----:B--2---:R-:W-:Y:S11]  /*c730*/  HMMA.16816.F32 R20, R24, R14, R20 ;  /* 0x0000000e1814723c */ /* 0x004ff60000001814 */
[----:B------:R-:W-:Y:S11]  /*c740*/  @!UPT UIADD3 URZ, URZ, URZ, URZ ;  /* 0x0000003f3f3ff290 */ /* 0x000ff6000fffe03f */
[----:B------:R-:W-:Y:S01]  /*c750*/  @!UPT UIADD3 URZ, URZ, URZ, URZ ;  /* 0x0000003f3f3ff290 */ /* 0x000fe2000fffe03f */
[----:B------:R-:W-:Y:S04]  /*c760*/  STL.64 [R1+0x80], R20 ;  /* 0x0000801401007387 */ /* 0x000fe80000100a00 */
[----:B------:R0:W-:Y:S04]  /*c770*/  STL.64 [R1+0x88], R22 ;  /* 0x0000881601007387 */ /* 0x0001e80000100a00 */
[----:B0-----:R-:W2:Y:S04]  /*c780*/  LDL.LU.64 R22, [R1+0x950] ;  /* 0x0009500001167983 */ /* 0x001ea80000300a00 */
[----:B------:R-:W2:Y:S04]  /*c790*/  LDL.LU.64 R20, [R1+0x948] ;  /* 0x0009480001147983 */ /* 0x000ea80000300a00 */
[----:B------:R0:W-:Y:S04]  /*c7a0*/  STL.64 [R1+0x8f0], R14 ;  /* 0x0008f00e01007387 */ /* 0x0001e80000100a00 */
[----:B------:R4:W-:Y:S01]  /*c7b0*/  STL.64 [R1+0x8e8], R12 ;  /* 0x0008e80c01007387 */ /* 0x0009e20000100a00 */
[----:B0-----:R-:W-:-:S02]  /*c7c0*/  IMAD.MOV.U32 R14, RZ, RZ, R3 ;  /* 0x000000ffff0e7224 */ /* 0x001fc400078e0003 */
[----:B----4-:R-:W-:Y:S02]  /*c7d0*/  IMAD.MOV.U32 R12, RZ, RZ, R5 ;  /* 0x000000ffff0c7224 */ /* 0x010fe400078e0005 */
[----:B------:R-:W3:Y:S01]  /*c7e0*/  LDL.LU R5, [R1+0x940] ;  /* 0x0009400001057983 */ /* 0x000ee20000300800 */
[----:B------:R-:W-:-:S03]  /*c7f0*/  IMAD.MOV.U32 R13, RZ, RZ, R2 ;  /* 0x000000ffff0d7224 */ /* 0x000fc600078e0002 */
[----:B------:R-:W4:Y:S04]  /*c800*/  LDL.LU R2, [R1+0x93c] ;  /* 0x00093c0001027983 */ /* 0x000f280000300800 */
[----:B------:R-:W4:Y:S04]  /*c810*/  LDL.LU R3, [R1+0x938] ;  /* 0x0009380001037983 */ /* 0x000f280000300800 */
[----:B------:R-:W2:Y:S01]  /*c820*/  LDL.LU R15, [R1+0x25c] ;  /* 0x00025c00010f7983 */ /* 0x000ea20000300800 */
[----:B------:R-:W-:-:S04]  /*c830*/  IMAD.MOV.U32 R16, RZ, RZ, c[0x0][0x18c] ;  /* 0x00006300ff107624 */ /* 0x000fc800078e00ff */
[----:B------:R-:W-:Y:S01]  /*c840*/  IMAD.SHL.U32 R16, R16, 0x20, RZ ;  /* 0x0000002010107824 */ /* 0x000fe200078e00ff */
[----:B--2---:R3:W-:Y:S04]  /*c850*/  STL.64 [R1+0x910], R14 ;  /* 0x0009100e01007387 */ /* 0x0047e80000100a00 */
[----:B------:R0:W-:Y:S01]  /*c860*/  STL.64 [R1+0x908], R12 ;  /* 0x0009080c01007387 */ /* 0x0001e20000100a00 */
[----:B---3--:R-:W-:Y:S02]  /*c870*/  IMAD.MOV.U32 R14, RZ, RZ, R5 ;  /* 0x000000ffff0e7224 */ /* 0x008fe400078e0005 */
[----:B------:R-:W-:Y:S01]  /*c880*/  IMAD.MOV.U32 R15, RZ, RZ, R4 ;  /* 0x000000ffff0f7224 */ /* 0x000fe200078e0004 */
[----:B0-----:R-:W2:Y:S01]  /*c890*/  LDL.LU R12, [R1+0x140] ;  /* 0x00014000010c7983 */ /* 0x001ea20000300800 */
[----:B----4-:R-:W-:-:S03]  /*c8a0*/  IMAD.WIDE R4, R16, 0x2, R2 ;  /* 0x0000000210047825 */ /* 0x010fc600078e0202 */
[----:B------:R-:W2:Y:S04]  /*c8b0*/  LDL.LU R13, [R1+0x144] ;  /* 0x00014400010d7983 */ /* 0x000ea80000300800 */
[----:B------:R-:W3:Y:S01]  /*c8c0*/  LDL.LU.64 R2, [R1+0x930] ;  /* 0x0009300001027983 */ /* 0x000ee20000300a00 */
[----:B------:R-:W-:Y:S03]  /*c8d0*/  HMMA.16816.F32 R24, R24, R18, R20 ;  /* 0x000000121818723c */ /* 0x000fe60000001814 */
[----:B------:R-:W2:Y:S04]  /*c8e0*/  LDL.LU.64 R22, [R1+0x928] ;  /* 0x0009280001167983 */ /* 0x000ea80000300a00 */
[----:B------:R-:W2:Y:S11]  /*c8f0*/  LDL.LU.64 R20, [R1+0x920] ;  /* 0x0009200001147983 */ /* 0x000eb60000300a00 */
[----:B------:R-:W-:Y:S05]  /*c900*/  @!UPT UIADD3 URZ, URZ, URZ, URZ ;  /* 0x0000003f3f3ff290 */ /* 0x000fea000fffe03f */
[----:B------:R0:W-:Y:S04]  /*c910*/  STL.64 [R1+0x70], R24 ;  /* 0x0000701801007387 */ /* 0x0001e80000100a00 */
[----:B------:R1:W-:Y:S04]  /*c920*/  STL.64 [R1+0x78], R26 ;  /* 0x0000781a01007387 */ /* 0x0003e80000100a00 */
[----:B0-----:R-:W4:Y:S04]  /*c930*/  LDL.LU.64 R24, [R1+0x288] ;  /* 0x0002880001187983 */ /* 0x001f280000300a00 */
[----:B-1----:R-:W4:Y:S04]  /*c940*/  LDL.LU.64 R26, [R1+0x2a8] ;  /* 0x0002a800011a7983 */ /* 0x002f280000300a00 */
[----:B------:R-:W-:Y:S04]  /*c950*/  STL [R1+0x860], R4 ;  /* 0x0008600401007387 */ /* 0x000fe80000100800 */
[----:B------:R3:W-:Y:S02]  /*c960*/  STL [R1+0x85c], R5 ;  /* 0x00085c0501007387 */ /* 0x0007e40000100800 */
[----:B---3--:R-:W-:-:S02]  /*c970*/  IMAD.WIDE R4, R16, 0x2, R2 ;  /* 0x0000000210047825 */ /* 0x008fc400078e0202 */
[----:B------:R-:W3:Y:S01]  /*c980*/  LDL.LU.64 R2, [R1+0x918] ;  /* 0x0009180001027983 */ /* 0x000ee20000300a00 */
[----:B--2---:R-:W-:Y:S01]  /*c990*/  HMMA.16816.F32 R12, R20, R6, R12 ;  /* 0x00000006140c723c */ /* 0x004fe2000000180c */
[----:B------:R-:W-:-:S05]  /*c9a0*/  IMAD.WIDE R8, R16, 0x2, R8 ;  /* 0x0000000210087825 */ /* 0x000fca00078e0208 */
[----:B------:R-:W-:Y:S04]  /*c9b0*/  STL [R1+0x858], R8 ;  /* 0x0008580801007387 */ /* 0x000fe80000100800 */
[----:B------:R4:W-:Y:S11]  /*c9c0*/  STL [R1+0x854], R9 ;  /* 0x0008540901007387 */ /* 0x0009f60000100800 */
[----:B------:R-:W-:Y:S02]  /*c9d0*/  @!UPT UIADD3 URZ, URZ, URZ, URZ ;  /* 0x0000003f3f3ff290 */ /* 0x000fe4000fffe03f */
[----:B------:R-:W-:Y:S04]  /*c9e0*/  STL.64 [R1+0x140], R12 ;  /* 0x0001400c01007387 */ /* 0x000fe80000100a00 */
[----:B------:R0:W-:Y:S01]  /*c9f0*/  STL.64 [R1+0x148], R14 ;  /* 0x0001480e01007387 */ /* 0x0001e20000100a00 */
[----:B----4-:R-:W-:-:S04]  /*ca00*/  IMAD.WIDE R8, R16, 0x2, R24 ;  /* 0x0000000210087825 */ /* 0x010fc800078e0218 */
[----:B------:R-:W-:Y:S02]  /*ca10*/  IMAD.MOV.U32 R25, RZ, RZ, R13 ;  /* 0x000000ffff197224 */ /* 0x000fe400078e000d */
[----:B------:R-:W-:Y:S01]  /*ca20*/  IMAD.MOV.U32 R24, RZ, RZ, R12 ;  /* 0x000000ffff187224 */ /* 0x000fe200078e000c */
[----:B0-----:R-:W2:Y:S04]  /*ca30*/  LDL.LU.64 R14, [R1+0x910] ;  /* 0x00091000010e7983 */ /* 0x001ea80000300a00 */
[----:B------:R-:W2:Y:S01]  /*ca40*/  LDL.LU.64 R12, [R1+0x908] ;  /* 0x00090800010c7983 */ /* 0x000ea20000300a00 */
[----:B---3--:R-:W-:-:S03]  /*ca50*/  IMAD.WIDE R6, R16, 0x2, R2 ;  /* 0x0000000210067825 */ /* 0x008fc600078e0202 */
[----:B------:R-:W3:Y:S04]  /*ca60*/  LDL.LU.64 R2, [R1+0x900] ;  /* 0x0009000001027983 */ /* 0x000ee80000300a00 */
[----:B------:R-:W-:Y:S04]  /*ca70*/  STL [R1+0x850], R4 ;  /* 0x0008500401007387 */ /* 0x000fe80000100800 */
[----:B------:R0:W-:Y:S04]  /*ca80*/  STL [R1+0x84c], R5 ;  /* 0x00084c0501007387 */ /* 0x0001e80000100800 */
[----:B0-----:R-:W4:Y:S04]  /*ca90*/  LDL.LU.64 R4, [R1+0x298] ;  /* 0x0002980001047983 */ /* 0x001f280000300a00 */
[----:B------:R-:W-:Y:S04]  /*caa0*/  STL [R1+0x848], R8 ;  /* 0x0008480801007387 */ /* 0x000fe80000100800 */
[----:B------:R-:W-:Y:S04]  /*cab0*/  STL [R1+0x844], R9 ;  /* 0x0008440901007387 */ /* 0x000fe80000100800 */
[----:B------:R-:W-:Y:S04]  /*cac0*/  STL [R1+0x840], R6 ;  /* 0x0008400601007387 */ /* 0x000fe80000100800 */
[----:B------:R3:W-:Y:S02]  /*cad0*/  STL [R1+0x83c], R7 ;  /* 0x00083c0701007387 */ /* 0x0007e40000100800 */
[----:B---3--:R-:W-:-:S02]  /*cae0*/  IMAD.WIDE R6, R16, 0x2, R2 ;  /* 0x0000000210067825 */ /* 0x008fc400078e0202 */
[----:B------:R-:W3:Y:S01]  /*caf0*/  LDL.LU.64 R2, [R1+0x8f8] ;  /* 0x0008f80001027983 */ /* 0x000ee20000300a00 */
[----:B--2---:R-:W-:Y:S01]  /*cb00*/  HMMA.16816.F32 R12, R20, R10, R12 ;  /* 0x0000000a140c723c */ /* 0x004fe2000000180c */
[C---:B----4-:R-:W-:Y:S11]  /*cb10*/  IMAD.WIDE R4, R16.reuse, 0x2, R4 ;  /* 0x0000000210047825 */ /* 0x050ff600078e0204 */
[----:B------:R-:W-:Y:S11]  /*cb20*/  @!UPT UIADD3 URZ, URZ, URZ, URZ ;  /* 0x0000003f3f3ff290 */ /* 0x000ff6000fffe03f */
[----:B------:R-:W-:Y:S01]  /*cb30*/  STL.64 [R1+0x250], R12 ;  /* 0x0002500c01007387 */ /* 0x000fe20000100a00 */
[----:B------:R-:W-:Y:S02]  /*cb40*/  IMAD.MOV.U32 R11, RZ, RZ, R13 ;  /* 0x000000ffff0b7224 */ /* 0x000fe400078e000d */
[----:B------:R-:W-:Y:S01]  /*cb50*/  IMAD.MOV.U32 R10, RZ, RZ, R12 ;  /* 0x000000ffff0a7224 */ /* 0x000fe200078e000c */
[----:B------:R0:W-:Y:S04]  /*cb60*/  STL.64 [R1+0x258], R14 ;  /* 0x0002580e01007387 */ /* 0x0001e80000100a00 */
[----:B0-----:R-:W2:Y:S04]  /*cb70*/  LDL.LU.64 R14, [R1+0x8f0] ;  /* 0x0008f000010e7983 */ /* 0x001ea80000300a00 */
[----:B------:R0:W5:Y:S04]  /*cb80*/  LDL.LU.64 R12, [R1+0x8e8] ;  /* 0x0008e800010c7983 */ /* 0x0001680000300a00 */
[----:B------:R-:W-:Y:S04]  /*cb90*/  STL [R1+0x838], R4 ;  /* 0x0008380401007387 */ /* 0x000fe80000100800 */
[----:B------:R3:W-:Y:S04]  /*cba0*/  STL [R1+0x834], R5 ;  /* 0x0008340501007387 */ /* 0x0007e80000100800 */
[----:B------:R-:W-:Y:S04]  /*cbb0*/  STL [R1+0x830], R6 ;  /* 0x0008300601007387 */ /* 0x000fe80000100800 */
[----:B------:R-:W-:Y:S01]  /*cbc0*/  STL [R1+0x82c], R7 ;  /* 0x00082c0701007387 */ /* 0x000fe20000100800 */
[----:B---3--:R-:W-:-:S03]  /*cbd0*/  IMAD.WIDE R4, R16, 0x2, R2 ;  /* 0x0000000210047825 */ /* 0x008fc600078e0202 */
[----:B------:R-:W3:Y:S01]  /*cbe0*/  LDL.LU.64 R2, [R1+0x8e0] ;  /* 0x0008e00001027983 */ /* 0x000ee20000300a00 */
[----:B------:R-:W-:-:S05]  /*cbf0*/  IMAD.WIDE R8, R16, 0x2, R26 ;  /* 0x0000000210087825 */ /* 0x000fca00078e021a */
[----:B------:R1:W-:Y:S04]  /*cc00*/  STL [R1+0x2a4], R8 ;  /* 0x0002a40801007387 */ /* 0x0003e80000100800 */
[----:B------:R4:W-:Y:S04]  /*cc10*/  STL [R1+0x2a0], R9 ;  /* 0x0002a00901007387 */ /* 0x0009e80000100800 */
[----:B------:R0:W-:Y:S04]  /*cc20*/  STL.64 [R1+0x8d0], R10 ;  /* 0x0008d00a01007387 */ /* 0x0001e80000100a00 */
[----:B-1----:R-:W2:Y:S04]  /*cc30*/  LDL.LU R8, [R1+0x190] ;  /* 0x0001900001087983 */ /* 0x002ea80000300800 */
[----:B----4-:R-:W2:Y:S04]  /*cc40*/  LDL.LU R9, [R1+0x194] ;  /* 0x0001940001097983 */ /* 0x010ea80000300800 */
[----:B0-----:R-:W2:Y:S04]  /*cc50*/  LDL.LU R10, [R1+0x198] ;  /* 0x00019800010a7983 */ /* 0x001ea80000300800 */
[----:B------:R-:W2:Y:S01]  /*cc60*/  LDL.LU R11, [R1+0x19c] ;  /* 0x00019c00010b7983 */ /* 0x000ea20000300800 */
[----:B---3--:R-:W-:-:S03]  /*cc70*/  IMAD.WIDE R6, R16, 0x2, R2 ;  /* 0x0000000210067825 */ /* 0x008fc600078e0202 */
[----:B------:R-:W3:Y:S01]  /*cc80*/  LDL.LU.64 R2, [R1+0x8d8] ;  /* 0x0008d80001027983 */ /* 0x000ee20000300a00 */
[----:B--2---:R-:W-:Y:S11]  /*cc90*/  HMMA.16816.F32 R8, R20, R14, R8 ;  /* 0x0000000e1408723c */ /* 0x004ff60000001808 */
[----:B------:R-:W-:Y:S11]  /*cca0*/  @!UPT UIADD3 URZ, URZ, URZ, URZ ;  /* 0x0000003f3f3ff290 */ /* 0x000ff6000fffe03f */
[----:B------:R-:W-:Y:S02]  /*ccb0*/  @!UPT UIADD3 URZ, URZ, URZ, URZ ;  /* 0x0000003f3f3ff290 */ /* 0x000fe4000fffe03f */
[----:B------:R-:W-:Y:S02]  /*ccc0*/  IMAD.MOV.U32 R27, RZ, RZ, R9 ;  /* 0x000000ffff1b7224 */ /* 0x000fe400078e0009 */
[----:B------:R-:W-:Y:S01]  /*ccd0*/  IMAD.MOV.U32 R26, RZ, RZ, R8 ;  /* 0x000000ffff1a7224 */ /* 0x000fe200078e0008 */
[----:B------:R-:W-:Y:S04]  /*cce0*/  STL.64 [R1+0x190], R8 ;  /* 0x0001900801007387 */ /* 0x000fe80000100a00 */
[----:B------:R0:W-:Y:S04]  /*ccf0*/  STL.64 [R1+0x198], R10 ;  /* 0x0001980a01007387 */ /* 0x0001e80000100a00 */
[----:B0-----:R0:W5:Y:S04]  /*cd00*/  LDL.LU.64 R10, [R1+0x8d0] ;  /* 0x0008d000010a7983 */ /* 0x0011680000300a00 */
[----:B------:R-:W-:Y:S04]  /*cd10*/  STL.64 [R1+0x8b0], R26 ;  /* 0x0008b01a01007387 */ /* 0x000fe80000100a00 */
[----:B------:R1:W-:Y:S02]  /*cd20*/  STL.64 [R1+0x8a8], R24 ;  /* 0x0008a81801007387 */ /* 0x0003e40000100a00 */
[----:B-1----:R-:W-:-:S02]  /*cd30*/  IMAD.MOV.U32 R24, RZ, RZ, R29 ;  /* 0x000000ffff187224 */ /* 0x002fc400078e001d */
[----:B------:R0:W5:Y:S01]  /*cd40*/  LDL.LU R29, [R1+0x8cc] ;  /* 0x0008cc00011d7983 */ /* 0x0001620000300800 */
[----:B------:R-:W-:-:S03]  /*cd50*/  IMAD.MOV.U32 R25, RZ, RZ, R0 ;  /* 0x000000ffff197224 */ /* 0x000fc600078e0000 */
[----:B------:R-:W2:Y:S01]  /*cd60*/  LDL.LU R0, [R1+0x8c8] ;  /* 0x0008c80001007983 */ /* 0x000ea20000300800 */
[----:B---3--:R-:W-:-:S03]  /*cd70*/  IMAD.WIDE R8, R16, 0x2, R2 ;  /* 0x0000000210087825 */ /* 0x008fc600078e0202 */
[----:B------:R-:W3:Y:S04]  /*cd80*/  LDL.LU.64 R2, [R1+0x8c0] ;  /* 0x0008c00001027983 */ /* 0x000ee80000300a00 */
[----:B------:R-:W-:Y:S04]  /*cd90*/  STL [R1+0x29c], R4 ;  /* 0x00029c0401007387 */ /* 0x000fe80000100800 */
[----:B------:R1:W-:Y:S04]  /*cda0*/  STL [R1+0x298], R5 ;  /* 0x0002980501007387 */ /* 0x0003e80000100800 */
[----:B-1----:R-:W4:Y:S04]  /*cdb0*/  LDL.LU.64 R4, [R1+0x2b0] ;  /* 0x0002b00001047983 */ /* 0x002f280000300a00 */
[----:B------:R-:W-:Y:S04]  /*cdc0*/  STL [R1+0x294], R6 ;  /* 0x0002940601007387 */ /* 0x000fe80000100800 */
[----:B------:R-:W2:Y:S04]  /*cdd0*/  LDL.LU R14, [R1+0x828] ;  /* 0x00082800010e7983 */ /* 0x000ea80000300800 */
[----:B------:R-:W-:Y:S04]  /*cde0*/  STL [R1+0x290], R7 ;  /* 0x0002900701007387 */ /* 0x000fe80000100800 */
[----:B------:R-:W-:Y:S04]  /*cdf0*/  STL [R1+0x28c], R8 ;  /* 0x00028c0801007387 */ /* 0x000fe80000100800 */
[----:B------:R1:W-:Y:S04]  /*ce00*/  STL [R1+0x288], R9 ;  /* 0x0002880901007387 */ /* 0x0003e80000100800 */
[----:B-1----:R-:W2:Y:S01]  /*ce10*/  LDL.LU.64 R8, [R1+0x2c0] ;  /* 0x0002c00001087983 */ /* 0x002ea20000300a00 */
[----:B---3--:R-:W-:-:S03]  /*ce20*/  IMAD.WIDE R6, R16, 0x2, R2 ;  /* 0x0000000210067825 */ /* 0x008fc600078e0202 */
[----:B------:R-:W3:Y:S01]  /*ce30*/  LDL.LU.64 R2, [R1+0x8b8] ;  /* 0x0008b80001027983 */ /* 0x000ee20000300a00 */
[----:B------:R-:W-:Y:S02]  /*ce40*/  IMAD.MOV.U32 R26, RZ, RZ, R28 ;  /* 0x000000ffff1a7224 */ /* 0x000fe400078e001c */
[----:B------:R-:W-:-:S07]  /*ce50*/  IMAD.MOV.U32 R27, RZ, RZ, R17 ;  /* 0x000000ffff1b7224 */ /* 0x000fce00078e0011 */
[----:B------:R-:W-:Y:S01]  /*ce60*/  HMMA.16816.F32 R24, R20, R18, R24 ;  /* 0x000000121418723c */ /* 0x000fe20000001818 */
[C---:B----4-:R-:W-:Y:S11]  /*ce70*/  IMAD.WIDE R4, R16.reuse, 0x2, R4 ;  /* 0x0000000210047825 */ /* 0x050ff600078e0204 */
[----:B------:R-:W-:Y:S11]  /*ce80*/  @!UPT UIADD3 URZ, URZ, URZ, URZ ;  /* 0x0000003f3f3ff290 */ /* 0x000ff6000fffe03f */
[----:B------:R-:W-:Y:S01]  /*ce90*/  STL.64 [R1+0x260], R24 ;  /* 0x0002601801007387 */ /* 0x000fe20000100a00 */
[----:B------:R-:W-:Y:S02]  /*cea0*/  IMAD.MOV.U32 R21, RZ, RZ, R27 ;  /* 0x000000ffff157224 */ /* 0x000fe400078e001b */
[----:B------:R-:W-:Y:S01]  /*ceb0*/  IMAD.MOV.U32 R20, RZ, RZ, R26 ;  /* 0x000000ffff147224 */ /* 0x000fe200078e001a */
[----:B------:R1:W-:Y:S01]  /*cec0*/  STL.64 [R1+0x268], R26 ;  /* 0x0002681a01007387 */ /* 0x0003e20000100a00 */
[----:B------:R-:W-:Y:S02]  /*ced0*/  IMAD.MOV.U32 R19, RZ, RZ, R25 ;  /* 0x000000ffff137224 */ /* 0x000fe400078e0019 */
[----:B------:R-:W-:Y:S01]  /*cee0*/  IMAD.MOV.U32 R18, RZ, RZ, R24 ;  /* 0x000000ffff127224 */ /* 0x000fe200078e0018 */
[----:B-1----:R0:W5:Y:S04]  /*cef0*/  LDL.LU.64 R26, [R1+0x8b0] ;  /* 0x0008b000011a7983 */ /* 0x0021680000300a00 */
[----:B------:R0:W5:Y:S04]  /*cf00*/  LDL.LU.64 R24, [R1+0x8a8] ;  /* 0x0008a80001187983 */ /* 0x0001680000300a00 */
[----:B------:R-:W4:Y:S04]  /*cf10*/  LDL.LU.64 R22, [R1+0x2b8] ;  /* 0x0002b80001167983 */ /* 0x000f280000300a00 */
[----:B------:R-:W-:Y:S04]  /*cf20*/  STL [R1+0x284], R4 ;  /* 0x0002840401007387 */ /* 0x000fe80000100800 */
[----:B------:R-:W-:Y:S04]  /*cf30*/  STL [R1+0x280], R5 ;  /* 0x0002800501007387 */ /* 0x000fe80000100800 */
[----:B------:R-:W-:Y:S04]  /*cf40*/  STL [R1+0x27c], R6 ;  /* 0x00027c0601007387 */ /* 0x000fe80000100800 */
[----:B------:R2:W-:Y:S02]  /*cf50*/  STL [R1+0x278], R7 ;  /* 0x0002780701007387 */ /* 0x0005e40000100800 */
[----:B--2---:R-:W-:-:S04]  /*cf60*/  IMAD.WIDE R6, R16, 0x2, R8 ;  /* 0x0000000210067825 */ /* 0x004fc800078e0208 */
[----:B---3--:R-:W-:Y:S02]  /*cf70*/  IMAD.WIDE R8, R16, 0x2, R2 ;  /* 0x0000000210087825 */ /* 0x008fe400078e0202 */
[----:B------:R-:W2:Y:S04]  /*cf80*/  LDL.LU.64 R2, [R1+0x8a0] ;  /* 0x0008a00001027983 */ /* 0x000ea80000300a00 */
[----:B------:R-:W1:Y:S01]  /*cf90*/  S2R R28, SR_TID.X ;  /* 0x00000000001c7919 */ /* 0x000e620000002100 */
[----:B------:R-:W-:-:S04]  /*cfa0*/  IADD3 R14, R14, -0x1, RZ ;  /* 0xffffffff0e0e7810 */ /* 0x000fc80007ffe0ff */
[----:B------:R-:W-:Y:S01]  /*cfb0*/  ISETP.NE.U32.AND P0, PT, R14, RZ, PT ;  /* 0x000000ff0e00720c */ /* 0x000fe20003f05070 */
[----:B------:R-:W-:Y:S01]  /*cfc0*/  IMAD.MOV.U32 R17, RZ, RZ, R6 ;  /* 0x000000ffff117224 */ /* 0x000fe200078e0006 */
[----:B------:R-:W-:Y:S01]  /*cfd0*/  IADD3 R0, R0, -0x20, RZ ;  /* 0xffffffe000007810 */ /* 0x000fe20007ffe0ff */
[----:B------:R-:W-:Y:S01]  /*cfe0*/  IMAD.MOV.U32 R15, RZ, RZ, R8 ;  /* 0x000000ffff0f7224 */ /* 0x000fe200078e0008 */
[----:B-1----:R-:W-:-:S05]  /*cff0*/  LOP3.LUT R28, R28, 0x3f, RZ, 0xc0, !PT ;  /* 0x0000003f1c1c7812 */ /* 0x002fca00078ec0ff */
[----:B------:R-:W-:Y:S02]  /*d000*/  IMAD.SHL.U32 R28, R28, 0x2, RZ ;  /* 0x000000021c1c7824 */ /* 0x000fe400078e00ff */
[----:B----4-:R-:W-:-:S04]  /*d010*/  IMAD.WIDE R4, R16, 0x2, R22 ;  /* 0x0000000210047825 */ /* 0x010fc800078e0216 */
[----:B------:R-:W-:Y:S01]  /*d020*/  IMAD.MOV.U32 R22, RZ, RZ, c[0x0][0x188] ;  /* 0x00006200ff167624 */ /* 0x000fe200078e00ff */
[----:B------:R-:W-:Y:S03]  /*d030*/  STL [R1+0x274], R4 ;  /* 0x0002740401007387 */ /* 0x000fe60000100800 */
[----:B------:R-:W-:Y:S01]  /*d040*/  IMAD.SHL.U32 R22, R22, 0x20, RZ ;  /* 0x0000002016167824 */ /* 0x000fe200078e00ff */
[----:B------:R1:W-:Y:S01]  /*d050*/  STL [R1+0x828], R14 ;  /* 0x0008280e01007387 */ /* 0x0003e20000100800 */
[----:B------:R-:W-:Y:S02]  /*d060*/  IMAD.MOV.U32 R23, RZ, RZ, R5 ;  /* 0x000000ffff177224 */ /* 0x000fe400078e0005 */
[----:B------:R-:W-:Y:S02]  /*d070*/  IMAD.MOV.U32 R16, RZ, RZ, R7 ;  /* 0x000000ffff107224 */ /* 0x000fe400078e0007 */
[----:B-1----:R-:W-:-:S02]  /*d080*/  IMAD.MOV.U32 R14, RZ, RZ, R9 ;  /* 0x000000ffff0e7224 */ /* 0x002fc400078e0009 */
[----:B--2---:R-:W-:Y:S01]  /*d090*/  IMAD.WIDE R2, R22, 0x2, R2 ;  /* 0x0000000216027825 */ /* 0x004fe200078e0202 */
[----:B0-----:R-:W-:Y:S01]  /*d0a0*/  @!P0 CALL.REL.NOINC `(.L_x_1) ;  /* 0x0000001000008944 */ /* 0x001fe20003c00000 */
[----:B------:R-:W-:Y:S05]  /*d0b0*/  BRA `(.L_x_2) ;  /* 0xffff6a9000007947 */ /* 0x000fea000383ffff */
.L_x_1:
[----:B------:R-:W2:Y:S01]  /*d0c0*/  LDL.LU R7, [R1+0x19c] ;  /* 0x00019c0001077983 */ /* 0x000ea20000300800 */
[----:B------:R-:W-:Y:S02]  /*d0d0*/  IMAD.MOV.U32 R6, RZ, RZ, R20 ;  /* 0x000000ffff067224 */ /* 0x000fe400078e0014 */
[----:B------:R-:W-:Y:S01]  /*d0e0*/  IMAD.MOV.U32 R9, RZ, RZ, R21 ;  /* 0x000000ffff097224 */ /* 0x000fe200078e0015 */
[----:B------:R-:W2:Y:S04]  /*d0f0*/  LDL.LU R4, [R1+0x198] ;  /* 0x0001980001047983 */ /* 0x000ea80000300800 */
[----:B------:R-:W3:Y:S04]  /*d100*/  LDL.LU R5, [R1+0x25c] ;  /* 0x00025c0001057983 */ /* 0x000ee80000300800 */
[----:B------:R-:W3:Y:S04]  /*d110*/  LDL.LU R20, [R1+0x258] ;  /* 0x0002580001147983 */ /* 0x000ee80000300800 */
[----:B------:R-:W4:Y:S04]  /*d120*/  LDL.LU R21, [R1+0x14c] ;  /* 0x00014c0001157983 */ /* 0x000f280000300800 */
[----:B------:R-:W4:Y:S01]  /*d130*/  LDL.LU R22, [R1+0x148] ;  /* 0x0001480001167983 */ /* 0x000f220000300800 */
[----:B------:R-:W-:-:S03]  /*d140*/  F2FP.PACK_AB R2, R9, R6 ;  /* 0x000000060902723e */ /* 0x000fc600000000ff */
[----:B-----5:R-:W-:Y:S04]  /*d150*/  STL [R1+0x934], R13 ;  /* 0x0009340d01007387 */ /* 0x020fe80000100800 */
[----:B------:R-:W-:Y:S04]  /*d160*/  STL [R1+0x930], R12 ;  /* 0x0009300c01007387 */ /* 0x000fe80000100800 */
[----:B------:R4:W-:Y:S01]  /*d170*/  STL [R1+0x1ec], R2 ;  /* 0x0001ec0201007387 */ /* 0x0009e20000100800 */
[----:B--2---:R-:W-:Y:S02]  /*d180*/  F2FP.PACK_AB R0, R7, R4 ;  /* 0x000000040700723e */ /* 0x004fe400000000ff */
[----:B---3--:R-:W-:-:S03]  /*d190*/  F2FP.PACK_AB R3, R5, R20 ;  /* 0x000000140503723e */ /* 0x008fc600000000ff */
[----:B------:R0:W-:Y:S04]  /*d1a0*/  STL [R1+0x1e8], R0 ;  /* 0x0001e80001007387 */ /* 0x0001e80000100800 */
[----:B------:R1:W-:Y:S01]  /*d1b0*/  STL [R1+0x1e4], R3 ;  /* 0x0001e40301007387 */ /* 0x0003e20000100800 */
[----:B----4-:R-:W-:Y:S02]  /*d1c0*/  F2FP.PACK_AB R2, R21, R22 ;  /* 0x000000161502723e */ /* 0x010fe400000000ff */
[----:B0-----:R-:W-:Y:S02]  /*d1d0*/  F2FP.PACK_AB R0, R19, R18 ;  /* 0x000000121300723e */ /* 0x001fe400000000ff */
[----:B-1----:R-:W-:Y:S01]  /*d1e0*/  F2FP.PACK_AB R3, R27, R26 ;  /* 0x0000001a1b03723e */ /* 0x002fe200000000ff */
[----:B------:R0:W-:Y:S04]  /*d1f0*/  STL [R1+0x1e0], R2 ;  /* 0x0001e00201007387 */ /* 0x0001e80000100800 */
[----:B------:R1:W-:Y:S04]  /*d200*/  STL [R1+0x19c], R0 ;  /* 0x00019c0001007387 */ /* 0x0003e80000100800 */
[----:B------:R-:W-:Y:S04]  /*d210*/  STL [R1+0x198], R3 ;  /* 0x0001980301007387 */ /* 0x000fe80000100800 */
[----:B------:R-:W2:Y:S01]  /*d220*/  LDL.LU R12, [R1+0x88] ;  /* 0x00008800010c7983 */ /* 0x000ea20000300800 */
[----:B0-----:R-:W-:-:S02]  /*d230*/  F2FP.PACK_AB R2, R11, R10 ;  /* 0x0000000a0b02723e */ /* 0x001fc400000000ff */
[----:B-1----:R-:W-:-:S03]  /*d240*/  F2FP.PACK_AB R0, R25, R24 ;  /* 0x000000181900723e */ /* 0x002fc600000000ff */
[----:B------:R-:W-:Y:S04]  /*d250*/  STL [R1+0x194], R2 ;  /* 0x0001940201007387 */ /* 0x000fe80000100800 */
[----:B--2---:R0:W-:Y:S04]  /*d260*/  STL [R1+0x950], R12 ;  /* 0x0009500c01007387 */ /* 0x0041e80000100800 */
[----:B------:R-:W-:Y:S04]  /*d270*/  STL [R1+0x190], R0 ;  /* 0x0001900001007387 */ /* 0x000fe80000100800 */
[----:B0-----:R-:W2:Y:S04]  /*d280*/  LDL.LU R12, [R1+0x78] ;  /* 0x00007800010c7983 */ /* 0x001ea80000300800 */
[----:B--2---:R0:W-:Y:S04]  /*d290*/  STL [R1+0x958], R12 ;  /* 0x0009580c01007387 */ /* 0x0041e80000100800 */
        /* <DEDUP_REMOVED lines=15> */
[----:B------:R-:W3:Y:S04]  /*d390*/  LDL.LU R13, [R1+0x9c] ;  /* 0x00009c00010d7983 */ /* 0x000ee80000300800 */
[----:B---3--:R0:W-:Y:S04]  /*d3a0*/  STL [R1+0x94c], R13 ;  /* 0x00094c0d01007387 */ /* 0x0081e80000100800 */
[----:B0-----:R-:W3:Y:S04]  /*d3b0*/  LDL.LU R13, [R1+0x8c] ;  /* 0x00008c00010d7983 */ /* 0x001ee80000300800 */
        /* <DEDUP_REMOVED lines=17> */
[----:B0-----:R-:W2:Y:S04]  /*d4d0*/  LDL.LU R13, [R1+0x10c] ;  /* 0x00010c00010d7983 */ /* 0x001ea80000300800 */
[----:B------:R-:W3:Y:S04]  /*d4e0*/  LDL.LU R29, [R1+0x98] ;  /* 0x00009800011d7983 */ /* 0x000ee80000300800 */
[----:B------:R-:W4:Y:S04]  /*d4f0*/  LDL.LU R0, [R1+0x5c] ;  /* 0x00005c0001007983 */ /* 0x000f280000300800 */
[----:B------:R-:W4:Y:S04]  /*d500*/  LDL.LU R28, [R1+0x58] ;  /* 0x00005800011c7983 */ /* 0x000f280000300800 */
[----:B------:R-:W3:Y:S04]  /*d510*/  LDL.LU R17, [R1+0x74] ;  /* 0x0000740001117983 */ /* 0x000ee80000300800 */
        /* <DEDUP_REMOVED lines=22> */
[----:B------:R-:W3:Y:S01]  /*d680*/  LDL.LU R11, [R1+0x1c0] ;  /* 0x0001c000010b7983 */ /* 0x000ee20000300800 */
[----:B--2---:R-:W-:-:S03]  /*d690*/  F2FP.PACK_AB R12, R13, R12 ;  /* 0x0000000c0d0c723e */ /* 0x004fc600000000ff */
[----:B------:R-:W2:Y:S04]  /*d6a0*/  LDL.LU R13, [R1+0x994] ;  /* 0x00099400010d7983 */ /* 0x000ea80000300800 */
[----:B------:R0:W-:Y:S04]  /*d6b0*/  STL [R1+0x14c], R12 ;  /* 0x00014c0c01007387 */ /* 0x0001e80000100800 */
[----:B0-----:R-:W2:Y:S02]  /*d6c0*/  LDL.LU R12, [R1+0x990] ;  /* 0x00099000010c7983 */ /* 0x001ea40000300800 */
[----:B--2---:R-:W-:-:S02]  /*d6d0*/  F2FP.PACK_AB R12, R13, R12 ;  /* 0x0000000c0d0c723e */ /* 0x004fc400000000ff */
        /* <DEDUP_REMOVED lines=33> */
[----:B------:R2:W-:Y:S01]  /*d8f0*/  STL [R1+0xa8], R12 ;  /* 0x0000a80c01007387 */ /* 0x0005e20000100800 */
[----:B---3--:R-:W-:Y:S02]  /*d900*/  F2FP.PACK_AB R2, R14, R2 ;  /* 0x000000020e02723e */ /* 0x008fe400000000ff */
[----:B------:R-:W-:Y:S02]  /*d910*/  F2FP.PACK_AB R27, R9, R27 ;  /* 0x0000001b091b723e */ /* 0x000fe400000000ff */
[----:B------:R-:W-:Y:S02]  /*d920*/  F2FP.PACK_AB R26, R6, R26 ;  /* 0x0000001a061a723e */ /* 0x000fe400000000ff */
[----:B------:R-:W-:-:S02]  /*d930*/  F2FP.PACK_AB R25, R7, R25 ;  /* 0x000000190719723e */ /* 0x000fc400000000ff */
[----:B------:R-:W-:Y:S02]  /*d940*/  F2FP.PACK_AB R24, R4, R24 ;  /* 0x000000180418723e */ /* 0x000fe400000000ff */
[----:B------:R-:W-:Y:S02]  /*d950*/  F2FP.PACK_AB R22, R21, R22 ;  /* 0x000000161516723e */ /* 0x000fe400000000ff */
[----:B------:R-:W-:Y:S02]  /*d960*/  F2FP.PACK_AB R21, R18, R19 ;  /* 0x000000131215723e */ /* 0x000fe400000000ff */
[----:B--2---:R-:W-:Y:S02]  /*d970*/  F2FP.PACK_AB R12, R13, R29 ;  /* 0x0000001d0d0c723e */ /* 0x004fe400000000ff */
[----:B----4-:R-:W-:Y:S02]  /*d980*/  F2FP.PACK_AB R13, R0, R28 ;  /* 0x0000001c000d723e */ /* 0x010fe400000000ff */
[----:B------:R-:W-:Y:S01]  /*d990*/  F2FP.PACK_AB R0, R17, R15 ;  /* 0x0000000f1100723e */ /* 0x000fe200000000ff */
[----:B------:R0:W-:Y:S04]  /*d9a0*/  STL [R1+0xa4], R12 ;  /* 0x0000a40c01007387 */ /* 0x0001e80000100800 */
[----:B------:R-:W-:Y:S04]  /*d9b0*/  STL [R1+0xa0], R13 ;  /* 0x0000a00d01007387 */ /* 0x000fe80000100800 */
[----:B------:R1:W-:Y:S01]  /*d9c0*/  STL [R1+0x4c], R0 ;  /* 0x00004c0001007387 */ /* 0x0003e20000100800 */
[----:B0-----:R-:W-:-:S02]  /*d9d0*/  F2FP.PACK_AB R12, R23, R16 ;  /* 0x00000010170c723e */ /* 0x001fc400000000ff */
[----:B------:R-:W-:-:S03]  /*d9e0*/  F2FP.PACK_AB R23, R5, R20 ;  /* 0x000000140517723e */ /* 0x000fc600000000ff */
[----:B------:R-:W-:Y:S01]  /*d9f0*/  STL [R1+0x48], R12 ;  /* 0x0000480c01007387 */ /* 0x000fe20000100800 */
[----:B-1----:R-:W-:-:S03]  /*da00*/  F2FP.PACK_AB R0, R3, R8 ;  /* 0x000000080300723e */ /* 0x002fc600000000ff */
[----:B------:R-:W-:Y:S04]  /*da10*/  STL [R1+0x44], R2 ;  /* 0x0000440201007387 */ /* 0x000fe80000100800 */
        /* <DEDUP_REMOVED lines=8> */
[----:B------:R-:W2:Y:S04]  /*daa0*/  LDL.LU R19, [R1+0xb8] ;  /* 0x0000b80001137983 */ /* 0x000ea80000300800 */
[----:B------:R-:W3:Y:S04]  /*dab0*/  LDL.LU R18, [R1+0xc8] ;  /* 0x0000c80001127983 */ /* 0x000ee80000300800 */
[----:B---3--:R0:W-:Y:S04]  /*dac0*/  STL [R1+0x948], R18 ;  /* 0x0009481201007387 */ /* 0x0081e80000100800 */
[----:B0-----:R-:W2:Y:S04]  /*dad0*/  LDL.LU R18, [R1+0xbc] ;  /* 0x0000bc0001127983 */ /* 0x001ea80000300800 */
[----:B------:R-:W3:Y:S04]  /*dae0*/  LDL.LU R17, [R1+0xd8] ;  /* 0x0000d80001117983 */ /* 0x000ee80000300800 */
[----:B---3--:R0:W-:Y:S04]  /*daf0*/  STL [R1+0x944], R17 ;  /* 0x0009441101007387 */ /* 0x0081e80000100800 */
[----:B0-----:R-:W3:Y:S04]  /*db00*/  LDL.LU R17, [R1+0xcc] ;  /* 0x0000cc0001117983 */ /* 0x001ee80000300800 */
[----:B------:R-:W4:Y:S04]  /*db10*/  LDL.LU R16, [R1+0xe8] ;  /* 0x0000e80001107983 */ /* 0x000f280000300800 */
[----:B----4-:R0:W-:Y:S04]  /*db20*/  STL [R1+0x940], R16 ;  /* 0x0009401001007387 */ /* 0x0101e80000100800 */
[----:B0-----:R-:W4:Y:S04]  /*db30*/  LDL.LU R16, [R1+0xdc] ;  /* 0x0000dc0001107983 */ /* 0x001f280000300800 */
[----:B------:R-:W2:Y:S04]  /*db40*/  LDL.LU R15, [R1+0xb0] ;  /* 0x0000b000010f7983 */ /* 0x000ea80000300800 */
[----:B--2---:R0:W-:Y:S04]  /*db50*/  STL [R1+0x93c], R15 ;  /* 0x00093c0f01007387 */ /* 0x0041e80000100800 */
[----:B0-----:R-:W2:Y:S04]  /*db60*/  LDL.LU R15, [R1+0xec] ;  /* 0x0000ec00010f7983 */ /* 0x001ea80000300800 */
[----:B------:R-:W2:Y:S01]  /*db70*/  LDL.LU R13, [R1+0xc4] ;  /* 0x0000c400010d7983 */ /* 0x000ea20000300800 */
[----:B------:R-:W-:-:S03]  /*db80*/  F2FP.PACK_AB R20, R10, R11 ;  /* 0x0000000b0a14723e */ /* 0x000fc600000000ff */
[----:B--2---:R0:W-:Y:S04]  /*db90*/  STL [R1+0x938], R13 ;  /* 0x0009380d01007387 */ /* 0x0041e80000100800 */
[----:B0-----:R-:W2:Y:S04]  /*dba0*/  LDL.LU R13, [R1+0xb4] ;  /* 0x0000b400010d7983 */ /* 0x001ea80000300800 */
[----:B------:R-:W2:Y:S04]  /*dbb0*/  LDL.LU R14, [R1+0xc0] ;  /* 0x0000c000010e7983 */ /* 0x000ea80000300800 */
[----:B------:R-:W2:Y:S04]  /*dbc0*/  LDL.LU R12, [R1+0xd4] ;  /* 0x0000d400010c7983 */ /* 0x000ea80000300800 */
[----:B------:R-:W2:Y:S04]  /*dbd0*/  LDL.LU R11, [R1+0x1d8] ;  /* 0x0001d800010b7983 */ /* 0x000ea80000300800 */
[----:B--2---:R0:W-:Y:S04]  /*dbe0*/  STL [R1+0x92c], R11 ;  /* 0x00092c0b01007387 */ /* 0x0041e80000100800 */
[----:B0-----:R-:W2:Y:S04]  /*dbf0*/  LDL.LU R11, [R1+0xe4] ;  /* 0x0000e400010b7983 */ /* 0x001ea80000300800 */
        /* <DEDUP_REMOVED lines=21> */
[----:B------:R0:W-:Y:S04]  /*dd50*/  STL [R1+0x8bc], R20 ;  /* 0x0008bc1401007387 */ /* 0x0001e80000100800 */
        /* <DEDUP_REMOVED lines=21> */
[----:B------:R-:W2:Y:S04]  /*deb0*/  LDL.LU R21, [R1+0x23c] ;  /* 0x00023c0001157983 */ /* 0x000ea80000300800 */
        /* <DEDUP_REMOVED lines=17> */
[----:B0-----:R-:W2:Y:S01]  /*dfd0*/  LDL.LU R21, [R1+0x11c] ;  /* 0x00011c0001157983 */ /* 0x001ea20000300800 */
[----:B------:R-:W-:-:S03]  /*dfe0*/  F2FP.PACK_AB R19, R18, R19 ;  /* 0x000000131213723e */ /* 0x000fc600000000ff */
[----:B--2---:R0:W-:Y:S04]  /*dff0*/  STL [R1+0x908], R21 ;  /* 0x0009081501007387 */ /* 0x0041e80000100800 */
[----:B0-----:R-:W2:Y:S04]  /*e000*/  LDL.LU R21, [R1+0xfc] ;  /* 0x0000fc0001157983 */ /* 0x001ea80000300800 */
[----:B------:R-:W2:Y:S04]  /*e010*/  LDL.LU R22, [R1+0x238] ;  /* 0x0002380001167983 */ /* 0x000ea80000300800 */
        /* <DEDUP_REMOVED lines=10> */
[----:B------:R-:W3:Y:S02]  /*e0c0*/  LDL.LU R18, [R1+0x948] ;  /* 0x0009480001127983 */ /* 0x000ee40000300800 */
[----:B---3--:R-:W-:-:S02]  /*e0d0*/  F2FP.PACK_AB R18, R17, R18 ;  /* 0x000000121112723e */ /* 0x008fc400000000ff */
[----:B------:R-:W4:Y:S02]  /*e0e0*/  LDL.LU R17, [R1+0x944] ;  /* 0x0009440001117983 */ /* 0x000f240000300800 */
[----:B----4-:R-:W-:Y:S02]  /*e0f0*/  F2FP.PACK_AB R17, R16, R17 ;  /* 0x000000111011723e */ /* 0x010fe400000000ff */
[----:B------:R-:W3:Y:S02]  /*e100*/  LDL.LU R16, [R1+0x940] ;  /* 0x0009400001107983 */ /* 0x000ee40000300800 */
[----:B---3--:R-:W-:Y:S02]  /*e110*/  F2FP.PACK_AB R16, R15, R16 ;  /* 0x000000100f10723e */ /* 0x008fe400000000ff */
[----:B------:R-:W3:Y:S02]  /*e120*/  LDL.LU R15, [R1+0x93c] ;  /* 0x00093c00010f7983 */ /* 0x000ee40000300800 */
[----:B---3--:R-:W-:-:S02]  /*e130*/  F2FP.PACK_AB R15, R13, R15 ;  /* 0x0000000f0d0f723e */ /* 0x008fc400000000ff */
[----:B------:R-:W3:Y:S02]  /*e140*/  LDL.LU R13, [R1+0x938] ;  /* 0x00093800010d7983 */ /* 0x000ee40000300800 */
[----:B---3--:R-:W-:Y:S02]  /*e150*/  F2FP.PACK_AB R14, R13, R14 ;  /* 0x0000000e0d0e723e */ /* 0x008fe400000000ff */
        /* <DEDUP_REMOVED lines=20> */
[----:B------:R-:W2:Y:S02]  /*e2a0*/  LDL.LU R20, [R1+0x90c] ;  /* 0x00090c0001147983 */ /* 0x000ea40000300800 */
        /* <DEDUP_REMOVED lines=14> */
[----:B------:R0:W-:Y:S04]  /*e390*/  STL [R1], R20 ;  /* 0x0000001401007387 */ /* 0x0001e80000100800 */
        /* <DEDUP_REMOVED lines=22> */
[----:B------:R-:W2:Y:S01]  /*e500*/  LDL.LU R21, [R1+0x8c0] ;  /* 0x0008c00001157983 */ /* 0x000ea20000300800 */
[----:B------:R-:W-:-:S03]  /*e510*/  F2FP.PACK_AB R24, R23, R24 ;  /* 0x000000181718723e */ /* 0x000fc600000000ff */
[----:B------:R0:W-:Y:S01]  /*e520*/  STL [R1+0x28], R20 ;  /* 0x0000281401007387 */ /* 0x0001e20000100800 */
[----:B------:R-:W-:Y:S02]  /*e530*/  F2FP.PACK_AB R26, R25, R26 ;  /* 0x0000001a191a723e */ /* 0x000fe400000000ff */
[----:B------:R-:W-:Y:S01]  /*e540*/  F2FP.PACK_AB R29, R27, R29 ;  /* 0x0000001d1b1d723e */ /* 0x000fe200000000ff */
[----:B0-----:R0:W5:Y:S01]  /*e550*/  LDL.LU R20, [R1+0x8bc] ;  /* 0x0008bc0001147983 */ /* 0x0011620000300800 */
[----:B------:R-:W-:Y:S02]  /*e560*/  F2FP.PACK_AB R28, R0, R28 ;  /* 0x0000001c001c723e */ /* 0x000fe400000000ff */
[----:B------:R-:W-:Y:S02]  /*e570*/  F2FP.PACK_AB R0, R2, R3 ;  /* 0x000000030200723e */ /* 0x000fe400000000ff */
[----:B--2---:R-:W-:Y:S02]  /*e580*/  F2FP.PACK_AB R22, R21, R22 ;  /* 0x000000161516723e */ /* 0x004fe400000000ff */
[----:B------:R0:W5:Y:S04]  /*e590*/  LDL.LU R21, [R1+0x8b8] ;  /* 0x0008b80001157983 */ /* 0x0001680000300800 */
[----:B------:R1:W-:Y:S04]  /*e5a0*/  STL [R1+0x24], R22 ;  /* 0x0000241601007387 */ /* 0x0003e80000100800 */
[----:B-1----:R0:W5:Y:S04]  /*e5b0*/  LDL.LU R22, [R1+0x8b4] ;  /* 0x0008b40001167983 */ /* 0x0021680000300800 */
        /* <DEDUP_REMOVED lines=8> */
[----:B------:R0:W-:Y:S04]  /*e640*/  STL [R1+0x30], R0 ;  /* 0x0000300001007387 */ /* 0x0001e80000100800 */
[----:B------:R0:W-:Y:S02]  /*e650*/  STL [R1+0x34], R28 ;  /* 0x0000341c01007387 */ /* 0x0001e40000100800 */
.L_x_0:
[----:B-1----:R-:W2:Y:S04]  /*e660*/  LDL.LU R2, [R1+0x18] ;  /* 0x0000180001027983 */ /* 0x002ea80000300800 */
[----:B0-----:R-:W3:Y:S04]  /*e670*/  LDL.LU R0, [R1+0x1c] ;  /* 0x00001c0001007983 */ /* 0x001ee80000300800 */
[----:B------:R-:W-:Y:S04]  /*e680*/  STL.64 [R1+0x988], R14 ;  /* 0x0009880e01007387 */ /* 0x000fe80000100a00 */
[----:B------:R0:W-:Y:S04]  /*e690*/  STL.64 [R1+0x980], R12 ;  /* 0x0009800c01007387 */ /* 0x0001e80000100a00 */
[----:B0-----:R-:W4:Y:S04]  /*e6a0*/  LDL.LU R12, [R1+0x30] ;  /* 0x00003000010c7983 */ /* 0x001f280000300800 */
[----:B------:R-:W4:Y:S04]  /*e6b0*/  LDL.LU R13, [R1+0x34] ;  /* 0x00003400010d7983 */ /* 0x000f280000300800 */
[----:B------:R-:W4:Y:S04]  /*e6c0*/  LDL.LU R14, [R1+0x38] ;  /* 0x00003800010e7983 */ /* 0x000f280000300800 */
[----:B------:R-:W4:Y:S04]  /*e6d0*/  LDL.LU R15, [R1+0x3c] ;  /* 0x00003c00010f7983 */ /* 0x000f280000300800 */
[----:B------:R-:W-:Y:S04]  /*e6e0*/  STL.64 [R1+0x978], R18 ;  /* 0x0009781201007387 */ /* 0x000fe80000100a00 */
[----:B------:R0:W-:Y:S04]  /*e6f0*/  STL.64 [R1+0x970], R16 ;  /* 0x0009701001007387 */ /* 0x0001e80000100a00 */
[----:B0-----:R-:W4:Y:S04]  /*e700*/  LDL.LU R16, [R1+0x20] ;  /* 0x0000200001107983 */ /* 0x001f280000300800 */
[----:B------:R-:W4:Y:S04]  /*e710*/  LDL.LU R17, [R1+0x24] ;  /* 0x0000240001117983 */ /* 0x000f280000300800 */
[----:B------:R-:W4:Y:S04]  /*e720*/  LDL.LU R18, [R1+0x28] ;  /* 0x0000280001127983 */ /* 0x000f280000300800 */
[----:B------:R-:W4:Y:S04]  /*e730*/  LDL.LU R19, [R1+0x2c] ;  /* 0x00002c0001137983 */ /* 0x000f280000300800 */
[----:B-----5:R-:W-:Y:S04]  /*e740*/  STL.64 [R1+0x968], R22 ;  /* 0x0009681601007387 */ /* 0x020fe80000100a00 */
[----:B------:R0:W-:Y:S04]  /*e750*/  STL.64 [R1+0x960], R20 ;  /* 0x0009601401007387 */ /* 0x0001e80000100a00 */
[----:B0-----:R-:W4:Y:S04]  /*e760*/  LDL.LU R20, [R1] ;  /* 0x0000000001147983 */ /* 0x001f280000300800 */
[----:B------:R-:W4:Y:S04]  /*e770*/  LDL.LU R21, [R1+0x4] ;  /* 0x0000040001157983 */ /* 0x000f280000300800 */
[----:B------:R-:W4:Y:S04]  /*e780*/  LDL.LU R22, [R1+0x8] ;  /* 0x0000080001167983 */ /* 0x000f280000300800 */
[----:B------:R-:W4:Y:S04]  /*e790*/  LDL.LU R23, [R1+0xc] ;  /* 0x00000c0001177983 */ /* 0x000f280000300800 */
[----:B------:R-:W-:Y:S04]  /*e7a0*/  STL.64 [R1+0x958], R26 ;  /* 0x0009581a01007387 */ /* 0x000fe80000100a00 */
[----:B------:R0:W-:Y:S04]  /*e7b0*/  STL.64 [R1+0x950], R24 ;  /* 0x0009501801007387 */ /* 0x0001e80000100a00 */
[----:B0-----:R-:W4:Y:S04]  /*e7c0*/  LDL.LU R24, [R1+0x10] ;  /* 0x0000100001187983 */ /* 0x001f280000300800 */
[----:B------:R-:W4:Y:S04]  /*e7d0*/  LDL.LU R25, [R1+0x14] ;  /* 0x0000140001197983 */ /* 0x000f280000300800 */
[----:B------:R-:W0:Y:S04]  /*e7e0*/  S2R R28, SR_TID.X ;  /* 0x00000000001c7919 */ /* 0x000e280000002100 */
[----:B------:R1:W-:Y:S01]  /*e7f0*/  STL [R1+0x91c], R29 ;  /* 0x00091c1d01007387 */ /* 0x0003e20000100800 */
[C---:B0-----:R-:W-:Y:S01]  /*e800*/  IMAD.SHL.U32 R3, R28.reuse, 0x4, RZ ;  /* 0x000000041c037824 */ /* 0x041fe200078e00ff */
[----:B-1----:R-:W-:Y:S01]  /*e810*/  LOP3.LUT R29, R28, 0x20, RZ, 0xc0, !PT ;  /* 0x000000201c1d7812 */ /* 0x002fe200078ec0ff */
[----:B--2---:R-:W-:-:S02]  /*e820*/  IMAD.MOV.U32 R26, RZ, RZ, R2 ;  /* 0x000000ffff1a7224 */ /* 0x004fc400078e0002 */
[C---:B------:R-:W-:Y:S02]  /*e830*/  IMAD.SHL.U32 R2, R28.reuse, 0x20, RZ ;  /* 0x000000201c027824 */ /* 0x040fe400078e00ff */
[----:B---3--:R-:W-:Y:S02]  /*e840*/  IMAD.MOV.U32 R27, RZ, RZ, R0 ;  /* 0x000000ffff1b7224 */ /* 0x008fe400078e0000 */
[----:B------:R-:W-:-:S05]  /*e850*/  IMAD.SHL.U32 R0, R28, 0x80, RZ ;  /* 0x000000801c007824 */ /* 0x000fca00078e00ff */
[----:B------:R-:W-:-:S04]  /*e860*/  LOP3.LUT R0, R0, 0xc00, RZ, 0xc0, !PT ;  /* 0x00000c0000007812 */ /* 0x000fc800078ec0ff */
[----:B------:R-:W-:Y:S01]  /*e870*/  LOP3.LUT R0, R0, 0x60, R2, 0xf8, !PT ;  /* 0x0000006000007812 */ /* 0x000fe200078ef802 */
[C---:B------:R-:W-:Y:S01]  /*e880*/  IMAD.SHL.U32 R2, R28.reuse, 0x200, RZ ;  /* 0x000002001c027824 */ /* 0x040fe200078e00ff */
[----:B------:R-:W-:Y:S02]  /*e890*/  LOP3.LUT R28, R28, 0x3f, RZ, 0xc0, !PT ;  /* 0x0000003f1c1c7812 */ /* 0x000fe400078ec0ff */
[----:B------:R-:W-:Y:S02]  /*e8a0*/  LOP3.LUT R0, R0, 0x70, R3, 0x78, !PT ;  /* 0x0000007000007812 */ /* 0x000fe400078e7803 */
[----:B------:R-:W-:-:S03]  /*e8b0*/  LOP3.LUT R2, R2, 0xc00, RZ, 0xc0, !PT ;  /* 0x00000c0002027812 */ /* 0x000fc600078ec0ff */
[----:B------:R-:W-:Y:S01]  /*e8c0*/  IMAD R0, R29, 0x8, R0 ;  /* 0x000000081d007824 */ /* 0x000fe200078e0200 */
[----:B------:R-:W-:Y:S01]  /*e8d0*/  BAR.SYNC.DEFER_BLOCKING 0x0 ;  /* 0x0000000000007b1d */ /* 0x000fe20000010000 */
[----:B------:R-:W-:-:S05]  /*e8e0*/  IMAD R2, R28, 0x10, R2 ;  /* 0x000000101c027824 */ /* 0x000fca00078e0202 */
[----:B----4-:R0:W-:Y:S04]  /*e8f0*/  STS.128 [R0], R12 ;  /* 0x0000000c00007388 */ /* 0x0101e80000000c00 */
[----:B------:R-:W-:Y:S04]  /*e900*/  STS.128 [R0+0x80], R16 ;  /* 0x0000801000007388 */ /* 0x000fe80000000c00 */
[----:B------:R-:W-:Y:S04]  /*e910*/  STS.128 [R0+0x280], R20 ;  /* 0x0002801400007388 */ /* 0x000fe80000000c00 */
[----:B------:R1:W-:Y:S04]  /*e920*/  STS.128 [R0+0x200], R24 ;  /* 0x0002001800007388 */ /* 0x0003e80000000c00 */
[----:B------:R-:W-:Y:S01]  /*e930*/  BAR.SYNC.DEFER_BLOCKING 0x0 ;  /* 0x0000000000007b1d */ /* 0x000fe20000010000 */
[----:B------:R-:W-:-:S05]  /*e940*/  LOP3.LUT R28, R2, 0x20, RZ, 0x3c, !PT ;  /* 0x00000020021c7812 */ /* 0x000fca00078e3cff */
[----:B0-----:R-:W2:Y:S04]  /*e950*/  LDL.LU.64 R14, [R1+0x988] ;  /* 0x00098800010e7983 */ /* 0x001ea80000300a00 */
[----:B------:R-:W2:Y:S01]  /*e960*/  LDL.LU.64 R12, [R1+0x980] ;  /* 0x00098000010c7983 */ /* 0x000ea20000300a00 */
[----:B-1----:R-:W-:-:S03]  /*e970*/  LOP3.LUT R24, R2, 0x40, RZ, 0x3c, !PT ;  /* 0x0000004002187812 */ /* 0x002fc600078e3cff */
[----:B------:R-:W3:Y:S04]  /*e980*/  LDL.LU.64 R18, [R1+0x978] ;  /* 0x0009780001127983 */ /* 0x000ee80000300a00 */
[----:B------:R-:W3:Y:S01]  /*e990*/  LDL.LU.64 R16, [R1+0x970] ;  /* 0x0009700001107983 */ /* 0x000ee20000300a00 */
[----:B------:R-:W-:-:S03]  /*e9a0*/  LOP3.LUT R3, R2, 0x60, RZ, 0x3c, !PT ;  /* 0x0000006002037812 */ /* 0x000fc600078e3cff */
[----:B------:R-:W0:Y:S04]  /*e9b0*/  LDS.128 R20, [R2] ;  /* 0x0000000002147984 */ /* 0x000e280000000c00 */
[----:B------:R-:W-:Y:S04]  /*e9c0*/  LDS.128 R24, [R24] ;  /* 0x0000000018187984 */ /* 0x000fe80000000c00 */
[----:B0-----:R-:W-:Y:S04]  /*e9d0*/  STL.64 [R1+0x70], R20 ;  /* 0x0000701401007387 */ /* 0x001fe80000100a00 */
[----:B------:R-:W-:Y:S04]  /*e9e0*/  STL.64 [R1+0x78], R22 ;  /* 0x0000781601007387 */ /* 0x000fe80000100a00 */
[----:B------:R-:W0:Y:S04]  /*e9f0*/  LDS.128 R20, [R28] ;  /* 0x000000001c147984 */ /* 0x000e280000000c00 */
[----:B0-----:R-:W-:Y:S04]  /*ea00*/  STL.64 [R1+0x80], R20 ;  /* 0x0000801401007387 */ /* 0x001fe80000100a00 */
[----:B------:R0:W-:Y:S04]  /*ea10*/  STL.64 [R1+0x88], R22 ;  /* 0x0000881601007387 */ /* 0x0001e80000100a00 */
[----:B0-----:R-:W4:Y:S04]  /*ea20*/  LDL.LU.64 R22, [R1+0x968] ;  /* 0x0009680001167983 */ /* 0x001f280000300a00 */
[----:B------:R-:W4:Y:S04]  /*ea30*/  LDL.LU.64 R20, [R1+0x960] ;  /* 0x0009600001147983 */ /* 0x000f280000300a00 */
[----:B------:R-:W-:Y:S04]  /*ea40*/  STL.64 [R1+0xc0], R24 ;  /* 0x0000c01801007387 */ /* 0x000fe80000100a00 */
[----:B------:R-:W-:Y:S04]  /*ea50*/  STL.64 [R1+0xc8], R26 ;  /* 0x0000c81a01007387 */ /* 0x000fe80000100a00 */
[----:B------:R-:W0:Y:S04]  /*ea60*/  LDS.128 R24, [R3] ;  /* 0x0000000003187984 */ /* 0x000e280000000c00 */
[----:B------:R-:W-:Y:S06]  /*ea70*/  BAR.SYNC.DEFER_BLOCKING 0x0 ;  /* 0x0000000000007b1d */ /* 0x000fec0000010000 */
[----:B------:R1:W-:Y:S04]  /*ea80*/  STS.128 [R0+0x80], R8 ;  /* 0x0000800800007388 */ /* 0x0003e80000000c00 */
[----:B------:R-:W-:Y:S04]  /*ea90*/  STS.128 [R0], R4 ;  /* 0x0000000400007388 */ /* 0x000fe80000000c00 */
[----:B0-----:R-:W-:Y:S04]  /*eaa0*/  STL.64 [R1+0xd0], R24 ;  /* 0x0000d01801007387 */ /* 0x001fe80000100a00 */
[----:B------:R-:W-:Y:S04]  /*eab0*/  STL.64 [R1+0xd8], R26 ;  /* 0x0000d81a01007387 */ /* 0x000fe80000100a00 */
[----:B-1----:R-:W2:Y:S04]  /*eac0*/  LDL.LU R8, [R1+0x1e0] ;  /* 0x0001e00001087983 */ /* 0x002ea80000300800 */
[----:B------:R-:W2:Y:S04]  /*ead0*/  LDL.LU R9, [R1+0x1e4] ;  /* 0x0001e40001097983 */ /* 0x000ea80000300800 */
[----:B------:R-:W2:Y:S04]  /*eae0*/  LDL.LU R10, [R1+0x1e8] ;  /* 0x0001e800010a7983 */ /* 0x000ea80000300800 */
[----:B------:R-:W2:Y:S04]  /*eaf0*/  LDL.LU R11, [R1+0x1ec] ;  /* 0x0001ec00010b7983 */ /* 0x000ea80000300800 */
[----:B--2---:R-:W-:Y:S04]  /*eb00*/  STL.64 [R1+0x928], R10 ;  /* 0x0009280a01007387 */ /* 0x004fe80000100a00 */
[----:B------:R0:W-:Y:S04]  /*eb10*/  STL.64 [R1+0x920], R8 ;  /* 0x0009200801007387 */ /* 0x0001e80000100a00 */
[----:B0-----:R-:W2:Y:S04]  /*eb20*/  LDL.LU R8, [R1+0x100] ;  /* 0x0001000001087983 */ /* 0x001ea80000300800 */
[----:B------:R-:W2:Y:S04]  /*eb30*/  LDL.LU R9, [R1+0x104] ;  /* 0x0001040001097983 */ /* 0x000ea80000300800 */
[----:B------:R-:W2:Y:S04]  /*eb40*/  LDL.LU R10, [R1+0x108] ;  /* 0x00010800010a7983 */ /* 0x000ea80000300800 */
[----:B------:R-:W2:Y:S04]  /*eb50*/  LDL.LU R11, [R1+0x10c] ;  /* 0x00010c00010b7983 */ /* 0x000ea80000300800 */
[----:B------:R-:W-:Y:S04]  /*eb60*/  STS.128 [R0+0x200], R12 ;  /* 0x0002000c00007388 */ /* 0x000fe80000000c00 */
[----:B---3--:R-:W-:Y:S04]  /*eb70*/  STS.128 [R0+0x280], R16 ;  /* 0x0002801000007388 */ /* 0x008fe80000000c00 */
[----:B------:R-:W-:Y:S06]  /*eb80*/  BAR.SYNC.DEFER_BLOCKING 0x0 ;  /* 0x0000000000007b1d */ /* 0x000fec0000010000 */
[----:B------:R-:W0:Y:S04]  /*eb90*/  LDS.128 R24, [R2] ;  /* 0x0000000002187984 */ /* 0x000e280000000c00 */
[----:B--2---:R-:W-:Y:S04]  /*eba0*/  STL.64 [R1+0x938], R10 ;  /* 0x0009380a01007387 */ /* 0x004fe80000100a00 */
[----:B------:R1:W-:Y:S04]  /*ebb0*/  STL.64 [R1+0x930], R8 ;  /* 0x0009300801007387 */ /* 0x0003e80000100a00 */
[----:B-1----:R-:W2:Y:S04]  /*ebc0*/  LDL.LU R8, [R1+0xa0] ;  /* 0x0000a00001087983 */ /* 0x002ea80000300800 */
[----:B------:R-:W2:Y:S04]  /*ebd0*/  LDL.LU R9, [R1+0xa4] ;  /* 0x0000a40001097983 */ /* 0x000ea80000300800 */
[----:B------:R-:W3:Y:S04]  /*ebe0*/  LDL.LU R10, [R1+0xa8] ;  /* 0x0000a800010a7983 */ /* 0x000ee80000300800 */
[----:B------:R-:W3:Y:S01]  /*ebf0*/  LDL.LU R11, [R1+0xac] ;  /* 0x0000ac00010b7983 */ /* 0x000ee20000300800 */
[----:B0-----:R-:W-:Y:S01]  /*ec00*/  IMAD.MOV.U32 R29, RZ, RZ, R24 ;  /* 0x000000ffff1d7224 */ /* 0x001fe200078e0018 */
[----:B------:R-:W-:-:S02]  /*ec10*/  LOP3.LUT R5, R2, 0x40, RZ, 0x3c, !PT ;  /* 0x0000004002057812 */ /* 0x000fc400078e3cff */
[----:B------:R-:W-:Y:S01]  /*ec20*/  LOP3.LUT R7, R2, 0x60, RZ, 0x3c, !PT ;  /* 0x0000006002077812 */ /* 0x000fe200078e3cff */
[----:B---3--:R-:W-:Y:S04]  /*ec30*/  STL.64 [R1+0x948], R10 ;  /* 0x0009480a01007387 */ /* 0x008fe80000100a00 */
[----:B--2---:R0:W-:Y:S04]  /*ec40*/  STL.64 [R1+0x940], R8 ;  /* 0x0009400801007387 */ /* 0x0041e80000100a00 */
[----:B0-----:R-:W2:Y:S04]  /*ec50*/  LDL.LU R8, [R1+0x40] ;  /* 0x0000400001087983 */ /* 0x001ea80000300800 */
[----:B------:R-:W2:Y:S04]  /*ec60*/  LDL.LU R9, [R1+0x44] ;  /* 0x0000440001097983 */ /* 0x000ea80000300800 */
[----:B------:R-:W2:Y:S04]  /*ec70*/  LDL.LU R10, [R1+0x48] ;  /* 0x00004800010a7983 */ /* 0x000ea80000300800 */
[----:B------:R-:W2:Y:S04]  /*ec80*/  LDL.LU R11, [R1+0x4c] ;  /* 0x00004c00010b7983 */ /* 0x000ea80000300800 */
[----:B------:R-:W3:Y:S04]  /*ec90*/  LDL R15, [R1+0x864] ;  /* 0x00086400010f7983 */ /* 0x000ee80000100800 */
[----:B------:R-:W-:Y:S04]  /*eca0*/  STL.64 [R1+0x60], R24 ;  /* 0x0000601801007387 */ /* 0x000fe80000100a00 */
[----:B------:R-:W-:Y:S04]  /*ecb0*/  STL.64 [R1+0x68], R26 ;  /* 0x0000681a01007387 */ /* 0x000fe80000100a00 */
[----:B------:R-:W0:Y:S04]  /*ecc0*/  LDS.128 R24, [R28] ;  /* 0x000000001c187984 */ /* 0x000e280000000c00 */
[----:B0-----:R-:W-:Y:S04]  /*ecd0*/  STL.64 [R1+0x50], R24 ;  /* 0x0000501801007387 */ /* 0x001fe80000100a00 */
[----:B------:R-:W-:Y:S04]  /*ece0*/  STL.64 [R1+0x58], R26 ;  /* 0x0000581a01007387 */ /* 0x000fe80000100a00 */
[----:B------:R-:W0:Y:S04]  /*ecf0*/  LDS.128 R24, [R5] ;  /* 0x0000000005187984 */ /* 0x000e280000000c00 */
[----:B0-----:R-:W-:Y:S04]  /*ed00*/  STL.64 [R1+0xb0], R24 ;  /* 0x0000b01801007387 */ /* 0x001fe80000100a00 */
[----:B------:R-:W-:Y:S04]  /*ed10*/  STL.64 [R1+0xb8], R26 ;  /* 0x0000b81a01007387 */ /* 0x000fe80000100a00 */
[----:B------:R-:W0:Y:S04]  /*ed20*/  LDS.128 R24, [R7] ;  /* 0x0000000007187984 */ /* 0x000e280000000c00 */
[----:B------:R-:W-:Y:S06]  /*ed30*/  BAR.SYNC.DEFER_BLOCKING 0x0 ;  /* 0x0000000000007b1d */ /* 0x000fec0000010000 */
[----:B0-----:R-:W-:Y:S04]  /*ed40*/  STL.64 [R1+0x90], R24 ;  /* 0x0000901801007387 */ /* 0x001fe80000100a00 */
[----:B------:R0:W-:Y:S04]  /*ed50*/  STL.64 [R1+0x98], R26 ;  /* 0x0000981a01007387 */ /* 0x0001e80000100a00 */
[----:B0-----:R-:W3:Y:S04]  /*ed60*/  LDL.LU.64 R26, [R1+0x958] ;  /* 0x00095800011a7983 */ /* 0x001ee80000300a00 */
[----:B------:R-:W3:Y:S04]  /*ed70*/  LDL.LU.64 R24, [R1+0x950] ;  /* 0x0009500001187983 */ /* 0x000ee80000300a00 */
[----:B----4-:R0:W-:Y:S04]  /*ed80*/  STS.128 [R0], R20 ;  /* 0x0000001400007388 */ /* 0x0101e80000000c00 */
[----:B0-----:R-:W4:Y:S04]  /*ed90*/  LDL.LU R20, [R1+0x190] ;  /* 0x0001900001147983 */ /* 0x001f280000300800 */
[----:B------:R-:W4:Y:S04]  /*eda0*/  LDL.LU R21, [R1+0x194] ;  /* 0x0001940001157983 */ /* 0x000f280000300800 */
[----:B------:R-:W4:Y:S04]  /*edb0*/  LDL.LU R22, [R1+0x198] ;  /* 0x0001980001167983 */ /* 0x000f280000300800 */
[----:B------:R-:W4:Y:S04]  /*edc0*/  LDL.LU R23, [R1+0x19c] ;  /* 0x00019c0001177983 */ /* 0x000f280000300800 */
[----:B--2---:R-:W-:Y:S04]  /*edd0*/  STS.128 [R0+0x200], R8 ;  /* 0x0002000800007388 */ /* 0x004fe80000000c00 */
[----:B---3--:R0:W-:Y:S04]  /*ede0*/  STS.128 [R0+0x80], R24 ;  /* 0x0000801800007388 */ /* 0x0081e80000000c00 */
[----:B0-----:R-:W2:Y:S04]  /*edf0*/  LDL.LU R24, [R1+0x140] ;  /* 0x0001400001187983 */ /* 0x001ea80000300800 */
[----:B------:R-:W2:Y:S04]  /*ee00*/  LDL.LU R25, [R1+0x144] ;  /* 0x0001440001197983 */ /* 0x000ea80000300800 */
[----:B------:R-:W2:Y:S04]  /*ee10*/  LDL.LU R26, [R1+0x148] ;  /* 0x00014800011a7983 */ /* 0x000ea80000300800 */
[----:B------:R-:W2:Y:S04]  /*ee20*/  LDL.LU R27, [R1+0x14c] ;  /* 0x00014c00011b7983 */ /* 0x000ea80000300800 */
[----:B------:R-:W3:Y:S04]  /*ee30*/  LDL.LU.64 R10, [R1+0x948] ;  /* 0x00094800010a7983 */ /* 0x000ee80000300a00 */
[----:B------:R-:W3:Y:S04]  /*ee40*/  LDL.LU.64 R8, [R1+0x940] ;  /* 0x0009400001087983 */ /* 0x000ee80000300a00 */
[----:B------:R-:W2:Y:S04]  /*ee50*/  LDL R6, [R1+0x868] ;  /* 0x0008680001067983 */ /* 0x000ea80000100800 */
[----:B---3--:R-:W-:Y:S04]  /*ee60*/  STS.128 [R0+0x280], R8 ;  /* 0x0002800800007388 */ /* 0x008fe80000000c00 */
[----:B------:R-:W-:Y:S06]  /*ee70*/  BAR.SYNC.DEFER_BLOCKING 0x0 ;  /* 0x0000000000007b1d */ /* 0x000fec0000010000 */
[----:B------:R-:W0:Y:S04]  /*ee80*/  LDS.128 R8, [R2] ;  /* 0x0000000002087984 */ /* 0x000e280000000c00 */
[----:B0-----:R-:W-:Y:S04]  /*ee90*/  STL.64 [R1+0x40], R8 ;  /* 0x0000400801007387 */ /* 0x001fe80000100a00 */
        /* <DEDUP_REMOVED lines=13> */
[----:B------:R-:W2:Y:S04]  /*ef70*/  LDL.LU R19, [R1+0x70] ;  /* 0x0000700001137983 */ /* 0x000ea80000300800 */
[----:B---3--:R0:W-:Y:S04]  /*ef80*/  STS.128 [R0], R8 ;  /* 0x0000000800007388 */ /* 0x0081e80000000c00 */
[----:B0-----:R-:W3:Y:S04]  /*ef90*/  LDL.LU.64 R10, [R1+0x928] ;  /* 0x00092800010a7983 */ /* 0x001ee80000300a00 */
[----:B------:R-:W3:Y:S04]  /*efa0*/  LDL.LU.64 R8, [R1+0x920] ;  /* 0x0009200001087983 */ /* 0x000ee80000300a00 */
[----:B--2---:R-:W-:Y:S04]  /*efb0*/  STS.128 [R0+0x80], R24 ;  /* 0x0000801800007388 */ /* 0x004fe80000000c00 */
[----:B----4-:R-:W-:Y:S04]  /*efc0*/  STS.128 [R0+0x200], R20 ;  /* 0x0002001400007388 */ /* 0x010fe80000000c00 */
[----:B------:R-:W2:Y:S04]  /*efd0*/  LDL R18, [R1+0x870] ;  /* 0x0008700001127983 */ /* 0x000ea80000100800 */
[----:B------:R-:W4:Y:S04]  /*efe0*/  LDL R14, [R1+0x878] ;  /* 0x00087800010e7983 */ /* 0x000f280000100800 */
[----:B---3--:R-:W-:Y:S04]  /*eff0*/  STS.128 [R0+0x280], R8 ;  /* 0x0002800800007388 */ /* 0x008fe80000000c00 */
[----:B------:R-:W-:Y:S06]  /*f000*/  BAR.SYNC.DEFER_BLOCKING 0x0 ;  /* 0x0000000000007b1d */ /* 0x000fec0000010000 */
[----:B------:R-:W0:Y:S04]  /*f010*/  LDS.128 R8, [R2] ;  /* 0x0000000002087984 */ /* 0x000e280000000c00 */
[----:B0-----:R-:W-:Y:S04]  /*f020*/  STL [R1+0x8f8], R9 ;  /* 0x0008f80901007387 */ /* 0x001fe80000100800 */
[----:B------:R0:W-:Y:S04]  /*f030*/  STL [R1+0x914], R9 ;  /* 0x0009140901007387 */ /* 0x0001e80000100800 */
[----:B0-----:R-:W3:Y:S04]  /*f040*/  LDL.LU R9, [R1+0x40] ;  /* 0x0000400001097983 */ /* 0x001ee80000300800 */
[----:B------:R-:W-:Y:S04]  /*f050*/  STL [R1+0x8b8], R10 ;  /* 0x0008b80a01007387 */ /* 0x000fe80000100800 */
[----:B------:R0:W-:Y:S04]  /*f060*/  STL [R1+0x918], R10 ;  /* 0x0009180a01007387 */ /* 0x0001e80000100800 */
[----:B0-----:R-:W2:Y:S01]  /*f070*/  LDL R10, [R1+0x868] ;  /* 0x00086800010a7983 */ /* 0x001ea20000100800 */
[C---:B------:R-:W-:Y:S01]  /*f080*/  IMAD R3, R15.reuse, c[0x0][0x194], RZ ;  /* 0x000065000f037a24 */ /* 0x040fe200078e02ff */
[----:B------:R-:W-:Y:S01]  /*f090*/  ISETP.GE.AND P0, PT, R15, c[0x0][0x178], PT ;  /* 0x00005e000f007a0c */ /* 0x000fe20003f06270 */
[----:B------:R-:W-:-:S03]  /*f0a0*/  IMAD.MOV.U32 R13, RZ, RZ, c[0x0][0x194] ;  /* 0x00006500ff0d7624 */ /* 0x000fc600078e00ff */
[C---:B------:R-:W-:Y:S02]  /*f0b0*/  LEA R4, P1, R3.reuse, c[0x0][0x170], 0x1 ;  /* 0x00005c0003047a11 */ /* 0x040fe400078208ff */
[----:B------:R-:W-:Y:S02]  /*f0c0*/  ISETP.LT.AND P0, PT, R6, c[0x0][0x17c], !P0 ;  /* 0x00005f0006007a0c */ /* 0x000fe40004701270 */
[----:B------:R-:W-:Y:S02]  /*f0d0*/  LEA.HI.X.SX32 R5, R3, c[0x0][0x174], 0x1, P1 ;  /* 0x00005d0003057a11 */ /* 0x000fe400008f0eff */
[----:B------:R-:W-:Y:S01]  /*f0e0*/  PRMT R17, R19, 0x7632, R17 ;  /* 0x0000763213117816 */ /* 0x000fe20000000011 */
[----:B------:R-:W-:Y:S04]  /*f0f0*/  STL [R1+0x8a8], R11 ;  /* 0x0008a80b01007387 */ /* 0x000fe80000100800 */
[----:B------:R0:W-:Y:S04]  /*f100*/  STL [R1+0x910], R11 ;  /* 0x0009100b01007387 */ /* 0x0001e80000100800 */
[----:B0-----:R-:W3:Y:S01]  /*f110*/  LDL R11, [R1+0x874] ;  /* 0x00087400010b7983 */ /* 0x001ee20000100800 */
[----:B--2---:R-:W-:-:S02]  /*f120*/  IADD3 R2, R10, 0x2, RZ ;  /* 0x000000020a027810 */ /* 0x004fc40007ffe0ff */
[----:B------:R-:W-:Y:S02]  /*f130*/  IADD3 R0, R10, 0x1, RZ ;  /* 0x000000010a007810 */ /* 0x000fe40007ffe0ff */
[----:B------:R-:W-:Y:S01]  /*f140*/  ISETP.GE.AND P1, PT, R2, c[0x0][0x17c], PT ;  /* 0x00005f0002007a0c */ /* 0x000fe20003f26270 */
[C---:B------:R-:W-:Y:S01]  /*f150*/  IMAD R2, R13.reuse, 0x40, R3 ;  /* 0x000000400d027824 */ /* 0x040fe200078e0203 */
[----:B------:R-:W-:Y:S01]  /*f160*/  ISETP.GE.AND P2, PT, R0, c[0x0][0x17c], PT ;  /* 0x00005f0000007a0c */ /* 0x000fe20003f46270 */
[----:B------:R-:W-:Y:S02]  /*f170*/  IMAD R12, R10, c[0x0][0x198], RZ ;  /* 0x000066000a0c7a24 */ /* 0x000fe400078e02ff */
[----:B------:R-:W-:Y:S01]  /*f180*/  IMAD R0, R13, 0x40, R2 ;  /* 0x000000400d007824 */ /* 0x000fe200078e0202 */
[----:B------:R-:W-:Y:S01]  /*f190*/  LEA R24, P6, R2, c[0x0][0x170], 0x1 ;  /* 0x00005c0002187a11 */ /* 0x000fe200078c08ff */
[----:B------:R-:W-:-:S04]  /*f1a0*/  IMAD.WIDE R6, R12, 0x2, R4 ;  /* 0x000000020c067825 */ /* 0x000fc800078e0204 */
[----:B------:R-:W-:Y:S01]  /*f1b0*/  IMAD R3, R13, 0x40, R0 ;  /* 0x000000400d037824 */ /* 0x000fe200078e0200 */
[----:B------:R0:W-:Y:S01]  /*f1c0*/  @P0 STG.E.U16 [R6.64], R19 ;  /* 0x0000001306000986 */ /* 0x0001e2000c101504 */
[----:B------:R-:W-:-:S03]  /*f1d0*/  LEA.HI.X.SX32 R25, R2, c[0x0][0x174], 0x1, P6 ;  /* 0x00005d0002197a11 */ /* 0x000fc600030f0eff */
[C---:B------:R-:W-:Y:S02]  /*f1e0*/  LEA R2, P6, R3.reuse, c[0x0][0x170], 0x1 ;  /* 0x00005c0003027a11 */ /* 0x040fe400078c08ff */
[----:B------:R-:W-:Y:S02]  /*f1f0*/  ISETP.GE.AND P3, PT, R10, c[0x0][0x17c], PT ;  /* 0x00005f000a007a0c */ /* 0x000fe40003f66270 */
[----:B------:R-:W-:Y:S02]  /*f200*/  LEA.HI.X.SX32 R3, R3, c[0x0][0x174], 0x1, P6 ;  /* 0x00005d0003037a11 */ /* 0x000fe400030f0eff */
[----:B0-----:R-:W-:-:S04]  /*f210*/  LEA R6, P0, R0, c[0x0][0x170], 0x1 ;  /* 0x00005c0000067a11 */ /* 0x001fc800078008ff */
[----:B------:R-:W-:Y:S01]  /*f220*/  LEA.HI.X.SX32 R7, R0, c[0x0][0x174], 0x1, P0 ;  /* 0x00005d0000077a11 */ /* 0x000fe200000f0eff */
[----:B------:R-:W-:Y:S01]  /*f230*/  IMAD.WIDE R22, R12, 0x2, R2 ;  /* 0x000000020c167825 */ /* 0x000fe200078e0202 */
[----:B------:R-:W-:Y:S02]  /*f240*/  ISETP.LT.AND P4, PT, R18, c[0x0][0x178], !P3 ;  /* 0x00005e0012007a0c */ /* 0x000fe40005f81270 */
[----:B----4-:R-:W-:Y:S01]  /*f250*/  ISETP.LT.AND P5, PT, R14, c[0x0][0x178], !P3 ;  /* 0x00005e000e007a0c */ /* 0x010fe20005fa1270 */
[C---:B------:R-:W-:Y:S01]  /*f260*/  IMAD.WIDE R18, R12.reuse, 0x2, R24 ;  /* 0x000000020c127825 */ /* 0x040fe200078e0218 */
[C---:B------:R-:W-:Y:S02]  /*f270*/  IADD3 R0, R12.reuse, c[0x0][0x198], RZ ;  /* 0x000066000c007a10 */ /* 0x040fe40007ffe0ff */
[----:B------:R-:W-:Y:S01]  /*f280*/  ISETP.LT.AND P6, PT, R15, c[0x0][0x178], !P2 ;  /* 0x00005e000f007a0c */ /* 0x000fe200057c1270 */
[----:B------:R-:W-:Y:S02]  /*f290*/  IMAD.WIDE R20, R12, 0x2, R6 ;  /* 0x000000020c147825 */ /* 0x000fe400078e0206 */
[----:B------:R-:W0:Y:S01]  /*f2a0*/  LDS.128 R12, [R28] ;  /* 0x000000001c0c7984 */ /* 0x000e220000000c00 */
[----:B------:R-:W-:-:S04]  /*f2b0*/  IADD3 R16, R10, 0x3, RZ ;  /* 0x000000030a107810 */ /* 0x000fc80007ffe0ff */
[----:B------:R-:W-:Y:S01]  /*f2c0*/  ISETP.GE.AND P0, PT, R16, c[0x0][0x17c], PT ;  /* 0x00005f0010007a0c */ /* 0x000fe20003f06270 */
[----:B------:R-:W-:Y:S04]  /*f2d0*/  @P4 STG.E.U16 [R18.64], R29 ;  /* 0x0000001d12004986 */ /* 0x000fe8000c101504 */
[----:B0-----:R0:W-:Y:S04]  /*f2e0*/  STL [R1+0x8b0], R14 ;  /* 0x0008b00e01007387 */ /* 0x0011e80000100800 */
[----:B0-----:R-:W2:Y:S04]  /*f2f0*/  LDL R14, [R1+0x878] ;  /* 0x00087800010e7983 */ /* 0x001ea80000100800 */
[----:B------:R0:W-:Y:S04]  /*f300*/  STL [R1+0x8ac], R15 ;  /* 0x0008ac0f01007387 */ /* 0x0001e80000100800 */
[----:B------:R-:W4:Y:S04]  /*f310*/  LDL R16, [R1+0x864] ;  /* 0x0008640001107983 */ /* 0x000f280000100800 */
[----:B0-----:R-:W2:Y:S04]  /*f320*/  LDL R15, [R1+0x870] ;  /* 0x00087000010f7983 */ /* 0x001ea80000100800 */
[----:B------:R-:W2:Y:S04]  /*f330*/  LDL.LU R29, [R1+0x91c] ;  /* 0x00091c00011d7983 */ /* 0x000ea80000300800 */
[----:B------:R-:W2:Y:S01]  /*f340*/  LDL.LU R19, [R1+0x60] ;  /* 0x0000600001137983 */ /* 0x000ea20000300800 */
[----:B---3--:R-:W-:Y:S01]  /*f350*/  ISETP.LT.AND P3, PT, R11, c[0x0][0x178], !P3 ;  /* 0x00005e000b007a0c */ /* 0x008fe20005f61270 */
[----:B------:R-:W-:-:S02]  /*f360*/  IMAD.WIDE R26, R0, 0x2, R4 ;  /* 0x00000002001a7825 */ /* 0x000fc400078e0204 */
[----:B------:R0:W-:Y:S01]  /*f370*/  @P5 STG.E.U16 [R20.64], R9 ;  /* 0x0000000914005986 */ /* 0x0001e2000c101504 */
[----:B------:R-:W-:-:S09]  /*f380*/  PRMT R28, R9, 0x7632, R28 ;  /* 0x00007632091c7816 */ /* 0x000fd2000000001c */
[----:B------:R1:W-:Y:S04]  /*f390*/  @P3 STG.E.U16 [R22.64], R8 ;  /* 0x0000000816003986 */ /* 0x0003e8000c101504 */
[----:B------:R3:W-:Y:S01]  /*f3a0*/  @P6 STG.E.U16 [R26.64], R17 ;  /* 0x000000111a006986 */ /* 0x0007e2000c101504 */
[----:B0-----:R-:W-:-:S03]  /*f3b0*/  IMAD.WIDE R20, R0, 0x2, R24 ;  /* 0x0000000200147825 */ /* 0x001fc600078e0218 */
[----:B------:R-:W2:Y:S01]  /*f3c0*/  LDL.LU R9, [R1+0x50] ;  /* 0x0000500001097983 */ /* 0x000ea20000300800 */
[----:B-1----:R-:W-:Y:S01]  /*f3d0*/  IMAD.WIDE R22, R0, 0x2, R2 ;  /* 0x0000000200167825 */ /* 0x002fe200078e0202 */
[----:B---3--:R-:W-:Y:S02]  /*f3e0*/  PRMT R17, R8, 0x7632, R17 ;  /* 0x0000763208117816 */ /* 0x008fe40000000011 */
[----:B------:R-:W-:Y:S02]  /*f3f0*/  IADD3 R8, R0, c[0x0][0x198], RZ ;  /* 0x0000660000087a10 */ /* 0x000fe40007ffe0ff */
[----:B----4-:R-:W-:Y:S02]  /*f400*/  ISETP.LT.AND P6, PT, R16, c[0x0][0x178], !P1 ;  /* 0x00005e0010007a0c */ /* 0x010fe40004fc1270 */
[----:B------:R-:W-:-:S04]  /*f410*/  IADD3 R16, R10, 0x4, RZ ;  /* 0x000000040a107810 */ /* 0x000fc80007ffe0ff */
[----:B------:R-:W-:Y:S02]  /*f420*/  ISETP.GE.AND P3, PT, R16, c[0x0][0x17c], PT ;  /* 0x00005f0010007a0c */ /* 0x000fe40003f66270 */
[----:B--2---:R-:W-:Y:S01]  /*f430*/  PRMT R29, R19, 0x7632, R29 ;  /* 0x00007632131d7816 */ /* 0x004fe2000000001d */
[----:B------:R-:W-:Y:S02]  /*f440*/  IMAD.WIDE R18, R0, 0x2, R6 ;  /* 0x0000000200127825 */ /* 0x000fe400078e0206 */
[----:B------:R-:W2:Y:S04]  /*f450*/  LDL.LU R0, [R1+0x80] ;  /* 0x0000800001007983 */ /* 0x000ea80000300800 */
[----:B------:R-:W3:Y:S01]  /*f460*/  LDL R16, [R1+0x864] ;  /* 0x0008640001107983 */ /* 0x000ee20000100800 */
[----:B------:R-:W-:-:S02]  /*f470*/  ISETP.LT.AND P4, PT, R15, c[0x0][0x178], !P2 ;  /* 0x00005e000f007a0c */ /* 0x000fc40005781270 */
[----:B------:R-:W-:Y:S02]  /*f480*/  ISETP.LT.AND P5, PT, R14, c[0x0][0x178], !P2 ;  /* 0x00005e000e007a0c */ /* 0x000fe400057a1270 */
[----:B------:R-:W-:Y:S01]  /*f490*/  ISETP.LT.AND P2, PT, R11, c[0x0][0x178], !P2 ;  /* 0x00005e000b007a0c */ /* 0x000fe20005741270 */
[----:B------:R-:W-:-:S08]  /*f4a0*/  IMAD.WIDE R26, R8, 0x2, R4 ;  /* 0x00000002081a7825 */ /* 0x000fd000078e0204 */
[----:B------:R0:W-:Y:S04]  /*f4b0*/  @P4 STG.E.U16 [R20.64], R29 ;  /* 0x0000001d14004986 */ /* 0x0001e8000c101504 */
[----:B------:R-:W-:Y:S04]  /*f4c0*/  @P5 STG.E.U16 [R18.64], R28 ;  /* 0x0000001c12005986 */ /* 0x000fe8000c101504 */
[----:B------:R1:W-:Y:S01]  /*f4d0*/  @P2 STG.E.U16 [R22.64], R17 ;  /* 0x0000001116002986 */ /* 0x0003e2000c101504 */
[----:B------:R-:W-:Y:S01]  /*f4e0*/  ISETP.LT.AND P4, PT, R15, c[0x0][0x178], !P1 ;  /* 0x00005e000f007a0c */ /* 0x000fe20004f81270 */
[----:B0-----:R-:W-:Y:S01]  /*f4f0*/  IMAD.WIDE R20, R8, 0x2, R24 ;  /* 0x0000000208147825 */ /* 0x001fe200078e0218 */
[----:B------:R-:W-:-:S03]  /*f500*/  IADD3 R10, R10, 0x5, RZ ;  /* 0x000000050a0a7810 */ /* 0x000fc60007ffe0ff */
[----:B-1----:R-:W-:Y:S01]  /*f510*/  IMAD.WIDE R22, R8, 0x2, R6 ;  /* 0x0000000208167825 */ /* 0x002fe200078e0206 */
[----:B------:R-:W-:Y:S02]  /*f520*/  ISETP.LT.AND P5, PT, R14, c[0x0][0x178], !P1 ;  /* 0x00005e000e007a0c */ /* 0x000fe40004fa1270 */
[----:B------:R-:W-:Y:S02]  /*f530*/  ISETP.LT.AND P2, PT, R11, c[0x0][0x178], !P1 ;  /* 0x00005e000b007a0c */ /* 0x000fe40004f41270 */
[----:B------:R-:W-:Y:S01]  /*f540*/  ISETP.GE.AND P1, PT, R10, c[0x0][0x17c], PT ;  /* 0x00005f000a007a0c */ /* 0x000fe20003f26270 */
[----:B--2---:R0:W-:Y:S01]  /*f550*/  @P6 STG.E.U16 [R26.64], R0 ;  /* 0x000000001a006986 */ /* 0x0041e2000c101504 */
[----:B---3--:R-:W-:-:S03]  /*f560*/  ISETP.LT.AND P6, PT, R16, c[0x0][0x178], !P0 ;  /* 0x00005e0010007a0c */ /* 0x008fc600047c1270 */
[----:B------:R-:W1:Y:S01]  /*f570*/  S2R R16, SR_TID.X ;  /* 0x0000000000107919 */ /* 0x000e620000002100 */
[----:B------:R-:W-:Y:S02]  /*f580*/  PRMT R17, R0, 0x7632, R17 ;  /* 0x0000763200117816 */ /* 0x000fe40000000011 */
[C---:B-1----:R-:W-:Y:S01]  /*f590*/  LOP3.LUT R29, R16.reuse, 0x3f, RZ, 0xc0, !PT ;  /* 0x0000003f101d7812 */ /* 0x042fe200078ec0ff */
[----:B------:R-:W-:-:S05]  /*f5a0*/  IMAD.SHL.U32 R16, R16, 0x200, RZ ;  /* 0x0000020010107824 */ /* 0x000fca00078e00ff */
[----:B------:R-:W-:-:S05]  /*f5b0*/  LOP3.LUT R16, R16, 0xc00, RZ, 0xc0, !PT ;  /* 0x00000c0010107812 */ /* 0x000fca00078ec0ff */
[----:B------:R-:W-:-:S05]  /*f5c0*/  IMAD R16, R29, 0x10, R16 ;  /* 0x000000101d107824 */ /* 0x000fca00078e0210 */
[----:B------:R-:W-:Y:S01]  /*f5d0*/  LOP3.LUT R16, R16, 0x40, RZ, 0x3c, !PT ;  /* 0x0000004010107812 */ /* 0x000fe200078e3cff */
[----:B------:R-:W-:Y:S05]  /*f5e0*/  STL.S16 [R1+0x4], R17 ;  /* 0x0000041101007387 */ /* 0x000fea0000100600 */
[----:B------:R-:W1:Y:S01]  /*f5f0*/  LDS.128 R16, [R16] ;  /* 0x0000000010107984 */ /* 0x000e620000000c00 */
[C---:B0-----:R-:W-:Y:S01]  /*f600*/  IADD3 R0, R8.reuse, c[0x0][0x198], RZ ;  /* 0x0000660008007a10 */ /* 0x041fe20007ffe0ff */
[----:B------:R-:W-:Y:S02]  /*f610*/  IMAD.WIDE R26, R8, 0x2, R2 ;  /* 0x00000002081a7825 */ /* 0x000fe400078e0202 */
[----:B------:R-:W2:Y:S04]  /*f620*/  LDL.LU R8, [R1+0x30] ;  /* 0x0000300001087983 */ /* 0x000ea80000300800 */
[----:B------:R-:W-:Y:S04]  /*f630*/  @P4 STG.E.U16 [R20.64], R9 ;  /* 0x0000000914004986 */ /* 0x000fe8000c101504 */
[----:B-1----:R-:W-:Y:S04]  /*f640*/  STL [R1+0x8bc], R17 ;  /* 0x0008bc1101007387 */ /* 0x002fe80000100800 */
[----:B------:R0:W-:Y:S04]  /*f650*/  STL.64 [R1+0x900], R16 ;  /* 0x0009001001007387 */ /* 0x0001e80000100a00 */
[----:B0-----:R-:W3:Y:S04]  /*f660*/  LDL.LU R17, [R1+0xc0] ;  /* 0x0000c00001117983 */ /* 0x001ee80000300800 */
[----:B------:R0:W-:Y:S04]  /*f670*/  STL [R1+0x8b4], R18 ;  /* 0x0008b41201007387 */ /* 0x0001e80000100800 */
[----:B0-----:R-:W4:Y:S04]  /*f680*/  LDL R18, [R1+0x864] ;  /* 0x0008640001127983 */ /* 0x001f280000100800 */
[----:B------:R0:W-:Y:S04]  /*f690*/  STL [R1+0x8a4], R19 ;  /* 0x0008a41301007387 */ /* 0x0001e80000100800 */
[----:B0-----:R-:W3:Y:S04]  /*f6a0*/  LDL.LU R19, [R1+0x868] ;  /* 0x0008680001137983 */ /* 0x001ee80000300800 */
[----:B------:R-:W3:Y:S04]  /*f6b0*/  LDL.LU R10, [R1+0x918] ;  /* 0x00091800010a7983 */ /* 0x000ee80000300800 */
[----:B------:R-:W3:Y:S01]  /*f6c0*/  LDL.LU.S16 R21, [R1+0x4] ;  /* 0x0000040001157983 */ /* 0x000ee20000300600 */
[----:B------:R-:W-:Y:S01]  /*f6d0*/  IMAD.WIDE R28, R0, 0x2, R4 ;  /* 0x00000002001c7825 */ /* 0x000fe200078e0204 */
[----:B------:R-:W-:-:S02]  /*f6e0*/  ISETP.LT.AND P4, PT, R15, c[0x0][0x178], !P0 ;  /* 0x00005e000f007a0c */ /* 0x000fc40004781270 */
[----:B--2---:R0:W-:Y:S01]  /*f6f0*/  @P5 STG.E.U16 [R22.64], R8 ;  /* 0x0000000816005986 */ /* 0x0041e2000c101504 */
[----:B------:R-:W-:Y:S02]  /*f700*/  ISETP.LT.AND P5, PT, R14, c[0x0][0x178], !P0 ;  /* 0x00005e000e007a0c */ /* 0x000fe400047a1270 */
[----:B------:R-:W-:Y:S01]  /*f710*/  ISETP.LT.AND P0, PT, R11, c[0x0][0x178], !P0 ;  /* 0x00005e000b007a0c */ /* 0x000fe20004701270 */
[----:B------:R1:W-:Y:S01]  /*f720*/  @P2 STG.E.U16 [R26.64], R12 ;  /* 0x0000000c1a002986 */ /* 0x0003e2000c101504 */
[----:B------:R-:W-:Y:S02]  /*f730*/  PRMT R16, R8, 0x7632, R16 ;  /* 0x0000763208107816 */ /* 0x000fe40000000010 */
[C---:B0-----:R-:W-:Y:S01]  /*f740*/  IADD3 R8, R0.reuse, c[0x0][0x198], RZ ;  /* 0x0000660000087a10 */ /* 0x041fe20007ffe0ff */
[----:B------:R-:W-:-:S04]  /*f750*/  IMAD.WIDE R22, R0, 0x2, R24 ;  /* 0x0000000200167825 */ /* 0x000fc800078e0218 */
[----:B-1----:R-:W-:Y:S01]  /*f760*/  IMAD.WIDE R26, R0, 0x2, R2 ;  /* 0x00000002001a7825 */ /* 0x002fe200078e0202 */
[----:B---3--:R0:W-:Y:S01]  /*f770*/  @P6 STG.E.U16 [R28.64], R21 ;  /* 0x000000151c006986 */ /* 0x0081e2000c101504 */
[----:B------:R-:W-:Y:S02]  /*f780*/  PRMT R10, R12, 0x7632, R10 ;  /* 0x000076320c0a7816 */ /* 0x000fe4000000000a */
[----:B0-----:R-:W-:Y:S01]  /*f790*/  PRMT R29, R9, 0x7632, R29 ;  /* 0x00007632091d7816 */ /* 0x001fe2000000001d */
[----:B------:R-:W-:Y:S01]  /*f7a0*/  IMAD.WIDE R20, R0, 0x2, R6 ;  /* 0x0000000200147825 */ /* 0x000fe200078e0206 */
[----:B------:R-:W2:Y:S02]  /*f7b0*/  LDL.LU R9, [R1+0x914] ;  /* 0x0009140001097983 */ /* 0x000ea40000300800 */
[----:B------:R-:W-:-:S05]  /*f7c0*/  PRMT R0, R29, 0x7610, R0 ;  /* 0x000076101d007816 */ /* 0x000fca0000000000 */
[----:B------:R-:W-:Y:S04]  /*f7d0*/  @P4 STG.E.U16 [R22.64], R0 ;  /* 0x0000000016004986 */ /* 0x000fe8000c101504 */
[----:B------:R-:W-:Y:S04]  /*f7e0*/  @P5 STG.E.U16 [R20.64], R16 ;  /* 0x0000001014005986 */ /* 0x000fe8000c101504 */
[----:B------:R0:W-:Y:S04]  /*f7f0*/  @P0 STG.E.U16 [R26.64], R10 ;  /* 0x0000000a1a000986 */ /* 0x0001e8000c101504 */
[----:B0-----:R-:W0:Y:S01]  /*f800*/  S2R R10, SR_TID.X ;  /* 0x00000000000a7919 */ /* 0x001e220000002100 */
[----:B----4-:R-:W-:-:S02]  /*f810*/  ISETP.LT.AND P6, PT, R18, c[0x0][0x178], !P3 ;  /* 0x00005e0012007a0c */ /* 0x010fc40005fc1270 */
[----:B------:R-:W-:Y:S01]  /*f820*/  ISETP.LT.AND P4, PT, R15, c[0x0][0x178], !P3 ;  /* 0x00005e000f007a0c */ /* 0x000fe20005f81270 */
[----:B------:R-:W-:Y:S01]  /*f830*/  STL.64 [R1+0x908], R14 ;  /* 0x0009080e01007387 */ /* 0x000fe20000100a00 */
[----:B------:R-:W-:Y:S02]  /*f840*/  ISETP.LT.AND P5, PT, R14, c[0x0][0x178], !P3 ;  /* 0x00005e000e007a0c */ /* 0x000fe40005fa1270 */
[C---:B0-----:R-:W-:Y:S01]  /*f850*/  LOP3.LUT R16, R10.reuse, 0x3f, RZ, 0xc0, !PT ;  /* 0x0000003f0a107812 */ /* 0x041fe200078ec0ff */
[----:B------:R-:W-:-:S05]  /*f860*/  IMAD.SHL.U32 R10, R10, 0x200, RZ ;  /* 0x000002000a0a7824 */ /* 0x000fca00078e00ff */
[----:B------:R-:W-:-:S05]  /*f870*/  LOP3.LUT R10, R10, 0xc00, RZ, 0xc0, !PT ;  /* 0x00000c000a0a7812 */ /* 0x000fca00078ec0ff */
[----:B------:R-:W-:Y:S01]  /*f880*/  IMAD R10, R16, 0x10, R10 ;  /* 0x00000010100a7824 */ /* 0x000fe200078e020a */
[----:B------:R-:W-:Y:S02]  /*f890*/  ISETP.LT.AND P3, PT, R11, c[0x0][0x178], !P3 ;  /* 0x00005e000b007a0c */ /* 0x000fe40005f61270 */
[----:B------:R-:W3:Y:S02]  /*f8a0*/  LDL.LU R11, [R1+0x910] ;  /* 0x00091000010b7983 */ /* 0x000ee40000300800 */
[----:B------:R-:W-:-:S05]  /*f8b0*/  LOP3.LUT R10, R10, 0x60, RZ, 0x3c, !PT ;  /* 0x000000600a0a7812 */ /* 0x000fca00078e3cff */
[----:B------:R0:W1:Y:S04]  /*f8c0*/  LDS.128 R20, [R10] ;  /* 0x000000000a147984 */ /* 0x0000680000000c00 */
[----:B0-----:R-:W3:Y:S01]  /*f8d0*/  LDL.LU R10, [R1+0xd0] ;  /* 0x0000d000010a7983 */ /* 0x001ee20000300800 */
[----:B------:R-:W-:-:S03]  /*f8e0*/  IMAD.WIDE R28, R8, 0x2, R4 ;  /* 0x00000002081c7825 */ /* 0x000fc600078e0204 */
[----:B---3--:R0:W-:Y:S04]  /*f8f0*/  STL.64 [R1+0x8f0], R10 ;  /* 0x0008f00a01007387 */ /* 0x0081e80000100a00 */
[----:B0-----:R-:W3:Y:S04]  /*f900*/  LDL.LU R10, [R1+0xb0] ;  /* 0x0000b000010a7983 */ /* 0x001ee80000300800 */
[----:B------:R-:W4:Y:S01]  /*f910*/  LDL.LU R11, [R1+0x20] ;  /* 0x00002000010b7983 */ /* 0x000f220000300800 */
[----:B------:R-:W-:-:S03]  /*f920*/  IMAD.WIDE R14, R8, 0x2, R24 ;  /* 0x00000002080e7825 */ /* 0x000fc600078e0218 */
[----:B-1----:R-:W-:Y:S04]  /*f930*/  STL.64 [R1+0x8e0], R20 ;  /* 0x0008e01401007387 */ /* 0x002fe80000100a00 */
[----:B------:R-:W-:Y:S04]  /*f940*/  @P6 STG.E.U16 [R28.64], R17 ;  /* 0x000000111c006986 */ /* 0x000fe8000c101504 */
[----:B------:R0:W-:Y:S01]  /*f950*/  STL [R1+0x8a0], R23 ;  /* 0x0008a01701007387 */ /* 0x0001e20000100800 */
[----:B--2---:R-:W-:-:S03]  /*f960*/  PRMT R9, R17, 0x7632, R9 ;  /* 0x0000763211097816 */ /* 0x004fc60000000009 */
[----:B0-----:R-:W2:Y:S01]  /*f970*/  LDL.LU R23, [R1+0x874] ;  /* 0x0008740001177983 */ /* 0x001ea20000300800 */
[----:B------:R-:W-:-:S03]  /*f980*/  IMAD.WIDE R16, R8, 0x2, R6 ;  /* 0x0000000208107825 */ /* 0x000fc600078e0206 */
[----:B---3--:R0:W-:Y:S04]  /*f990*/  @P4 STG.E.U16 [R14.64], R10 ;  /* 0x0000000a0e004986 */ /* 0x0081e8000c101504 */
[----:B0-----:R-:W3:Y:S04]  /*f9a0*/  LDL.LU.64 R14, [R1+0x908] ;  /* 0x00090800010e7983 */ /* 0x001ee80000300a00 */
[----:B----4-:R0:W-:Y:S04]  /*f9b0*/  @P5 STG.E.U16 [R16.64], R11 ;  /* 0x0000000b10005986 */ /* 0x0101e8000c101504 */
[----:B0-----:R-:W4:Y:S01]  /*f9c0*/  LDL.LU.64 R16, [R1+0x900] ;  /* 0x0009000001107983 */ /* 0x001f220000300a00 */
[----:B------:R-:W-:-:S02]  /*f9d0*/  ISETP.LT.AND P6, PT, R18, c[0x0][0x178], !P1 ;  /* 0x00005e0012007a0c */ /* 0x000fc40004fc1270 */
[C---:B------:R-:W-:Y:S01]  /*f9e0*/  IADD3 R0, R8.reuse, c[0x0][0x198], RZ ;  /* 0x0000660008007a10 */ /* 0x040fe20007ffe0ff */
[----:B------:R-:W-:Y:S01]  /*f9f0*/  IMAD.WIDE R26, R8, 0x2, R2 ;  /* 0x00000002081a7825 */ /* 0x000fe200078e0202 */
[----:B------:R-:W-:Y:S02]  /*fa00*/  PRMT R21, R10, 0x7632, R21 ;  /* 0x000076320a157816 */ /* 0x000fe40000000015 */
[----:B------:R-:W-:Y:S01]  /*fa10*/  PRMT R20, R11, 0x7632, R20 ;  /* 0x000076320b147816 */ /* 0x000fe20000000014 */
[----:B------:R-:W-:-:S04]  /*fa20*/  IMAD.WIDE R28, R0, 0x2, R4 ;  /* 0x00000002001c7825 */ /* 0x000fc800078e0204 */
[----:B------:R-:W-:Y:S01]  /*fa30*/  IMAD.WIDE R10, R0, 0x2, R24 ;  /* 0x00000002000a7825 */ /* 0x000fe200078e0218 */
[----:B---3--:R-:W-:Y:S01]  /*fa40*/  ISETP.LT.AND P4, PT, R15, c[0x0][0x178], !P1 ;  /* 0x00005e000f007a0c */ /* 0x008fe20004f81270 */
[----:B----4-:R-:W-:Y:S04]  /*fa50*/  @P3 STG.E.U16 [R26.64], R16 ;  /* 0x000000101a003986 */ /* 0x010fe8000c101504 */
[----:B------:R0:W-:Y:S08]  /*fa60*/  @P6 STG.E.U16 [R28.64], R9 ;  /* 0x000000091c006986 */ /* 0x0001f0000c101504 */
[----:B------:R1:W-:Y:S04]  /*fa70*/  @P4 STG.E.U16 [R10.64], R21 ;  /* 0x000000150a004986 */ /* 0x0003e8000c101504 */
[----:B0-----:R-:W3:Y:S04]  /*fa80*/  LDL.LU R9, [R1+0x8f8] ;  /* 0x0008f80001097983 */ /* 0x001ee80000300800 */
[----:B-1----:R-:W4:Y:S01]  /*fa90*/  LDL.LU.64 R10, [R1+0x8f0] ;  /* 0x0008f000010a7983 */ /* 0x002f220000300a00 */
[----:B------:R-:W-:-:S02]  /*faa0*/  IADD3 R12, R19, 0x6, RZ ;  /* 0x00000006130c7810 */ /* 0x000fc40007ffe0ff */
[----:B------:R-:W-:Y:S02]  /*fab0*/  ISETP.LT.AND P5, PT, R14, c[0x0][0x178], !P1 ;  /* 0x00005e000e007a0c */ /* 0x000fe40004fa1270 */
[----:B------:R-:W-:Y:S02]  /*fac0*/  ISETP.GE.AND P2, PT, R12, c[0x0][0x17c], PT ;  /* 0x00005f000c007a0c */ /* 0x000fe40003f46270 */
[----:B--2---:R-:W-:Y:S02]  /*fad0*/  ISETP.LT.AND P6, PT, R23, c[0x0][0x178], !P1 ;  /* 0x00005e0017007a0c */ /* 0x004fe40004fc1270 */
[----:B------:R-:W-:Y:S01]  /*fae0*/  ISETP.LT.AND P1, PT, R18, c[0x0][0x178], !P2 ;  /* 0x00005e0012007a0c */ /* 0x000fe20005721270 */
[C---:B------:R-:W-:Y:S01]  /*faf0*/  IMAD.WIDE R26, R0.reuse, 0x2, R6 ;  /* 0x00000002001a7825 */ /* 0x040fe200078e0206 */
[----:B------:R-:W-:Y:S02]  /*fb00*/  IADD3 R8, R0, c[0x0][0x198], RZ ;  /* 0x0000660000087a10 */ /* 0x000fe40007ffe0ff */
[----:B------:R-:W-:Y:S01]  /*fb10*/  PRMT R16, R16, 0x7632, R16 ;  /* 0x0000763210107816 */ /* 0x000fe20000000010 */
[----:B------:R-:W-:-:S02]  /*fb20*/  IMAD.WIDE R28, R0, 0x2, R2 ;  /* 0x00000002001c7825 */ /* 0x000fc400078e0202 */
[----:B------:R0:W-:Y:S04]  /*fb30*/  @P5 STG.E.U16 [R26.64], R20 ;  /* 0x000000141a005986 */ /* 0x0001e8000c101504 */
[----:B------:R1:W-:Y:S01]  /*fb40*/  @P6 STG.E.U16 [R28.64], R16 ;  /* 0x000000101c006986 */ /* 0x0003e2000c101504 */
[----:B0-----:R-:W-:-:S03]  /*fb50*/  IMAD.WIDE R26, R8, 0x2, R4 ;  /* 0x00000002081a7825 */ /* 0x001fc600078e0204 */
[----:B------:R-:W-:Y:S04]  /*fb60*/  STL.64 [R1+0x8e8], R14 ;  /* 0x0008e80e01007387 */ /* 0x000fe80000100a00 */
[----:B----4-:R0:W-:Y:S01]  /*fb70*/  @P1 STG.E.U16 [R26.64], R10 ;  /* 0x0000000a1a001986 */ /* 0x0101e2000c101504 */
[----:B-1----:R-:W-:-:S03]  /*fb80*/  PRMT R16, R10, 0x7632, R16 ;  /* 0x000076320a107816 */ /* 0x002fc60000000010 */
[----:B0-----:R-:W2:Y:S01]  /*fb90*/  LDL.LU R10, [R1+0x74] ;  /* 0x00007400010a7983 */ /* 0x001ea20000300800 */
[----:B------:R-:W-:Y:S02]  /*fba0*/  ISETP.LT.AND P4, PT, R15, c[0x0][0x178], !P2 ;  /* 0x00005e000f007a0c */ /* 0x000fe40005781270 */
[----:B------:R-:W-:Y:S01]  /*fbb0*/  ISETP.LT.AND P5, PT, R14, c[0x0][0x178], !P2 ;  /* 0x00005e000e007a0c */ /* 0x000fe200057a1270 */
[C---:B------:R-:W-:Y:S01]  /*fbc0*/  IMAD.WIDE R14, R8.reuse, 0x2, R24 ;  /* 0x00000002080e7825 */ /* 0x040fe200078e0218 */
[----:B--2---:R0:W-:Y:S04]  /*fbd0*/  STL.64 [R1+0x8d8], R10 ;  /* 0x0008d80a01007387 */ /* 0x0041e80000100a00 */
[----:B0-----:R-:W2:Y:S04]  /*fbe0*/  LDL.LU R10, [R1+0x90] ;  /* 0x00009000010a7983 */ /* 0x001ea80000300800 */
[----:B------:R-:W4:Y:S01]  /*fbf0*/  LDL.LU R11, [R1+0x10] ;  /* 0x00001000010b7983 */ /* 0x000f220000300800 */
[----:B------:R-:W-:Y:S01]  /*fc00*/  IMAD.WIDE R20, R8, 0x2, R6 ;  /* 0x0000000208147825 */ /* 0x000fe200078e0206 */
[----:B------:R-:W-:-:S04]  /*fc10*/  IADD3 R12, R19, 0x7, RZ ;  /* 0x00000007130c7810 */ /* 0x000fc80007ffe0ff */
[----:B------:R-:W-:Y:S01]  /*fc20*/  ISETP.GE.AND P0, PT, R12, c[0x0][0x17c], PT ;  /* 0x00005f000c007a0c */ /* 0x000fe20003f06270 */
[----:B--2---:R0:W-:Y:S04]  /*fc30*/  @P4 STG.E.U16 [R14.64], R10 ;  /* 0x0000000a0e004986 */ /* 0x0041e8000c101504 */
[----:B----4-:R1:W-:Y:S04]  /*fc40*/  @P5 STG.E.U16 [R20.64], R11 ;  /* 0x0000000b14005986 */ /* 0x0103e8000c101504 */
[----:B0-----:R-:W2:Y:S04]  /*fc50*/  LDL.LU.64 R14, [R1+0x8e8] ;  /* 0x0008e800010e7983 */ /* 0x001ea80000300a00 */
[----:B-1----:R-:W4:Y:S01]  /*fc60*/  LDL.LU.64 R20, [R1+0x8e0] ;  /* 0x0008e00001147983 */ /* 0x002f220000300a00 */
[----:B------:R-:W-:-:S02]  /*fc70*/  ISETP.LT.AND P2, PT, R23, c[0x0][0x178], !P2 ;  /* 0x00005e0017007a0c */ /* 0x000fc40005741270 */
[----:B------:R-:W-:Y:S02]  /*fc80*/  ISETP.LT.AND P6, PT, R18, c[0x0][0x178], !P0 ;  /* 0x00005e0012007a0c */ /* 0x000fe400047c1270 */
[C---:B------:R-:W-:Y:S01]  /*fc90*/  IADD3 R0, R8.reuse, c[0x0][0x198], RZ ;  /* 0x0000660008007a10 */ /* 0x040fe20007ffe0ff */
[----:B------:R-:W-:-:S04]  /*fca0*/  IMAD.WIDE R28, R8, 0x2, R2 ;  /* 0x00000002081c7825 */ /* 0x000fc800078e0202 */
[----:B------:R-:W-:Y:S01]  /*fcb0*/  IMAD.WIDE R26, R0, 0x2, R4 ;  /* 0x00000002001a7825 */ /* 0x000fe200078e0204 */
[----:B------:R-:W-:Y:S02]  /*fcc0*/  PRMT R17, R10, 0x7632, R17 ;  /* 0x000076320a117816 */ /* 0x000fe40000000011 */
[----:B--2---:R-:W-:Y:S01]  /*fcd0*/  ISETP.LT.AND P4, PT, R15, c[0x0][0x178], !P0 ;  /* 0x00005e000f007a0c */ /* 0x004fe20004781270 */
[----:B----4-:R-:W-:Y:S04]  /*fce0*/  @P2 STG.E.U16 [R28.64], R20 ;  /* 0x000000141c002986 */ /* 0x010fe8000c101504 */
[----:B------:R0:W-:Y:S02]  /*fcf0*/  @P6 STG.E.U16 [R26.64], R16 ;  /* 0x000000101a006986 */ /* 0x0001e4000c101504 */
[----:B0-----:R-:W-:Y:S01]  /*fd00*/  PRMT R16, R11, 0x7632, R16 ;  /* 0x000076320b107816 */ /* 0x001fe20000000010 */
[----:B------:R-:W-:-:S05]  /*fd10*/  IMAD.WIDE R10, R0, 0x2, R24 ;  /* 0x00000002000a7825 */ /* 0x000fca00078e0218 */
[----:B------:R0:W-:Y:S04]  /*fd20*/  @P4 STG.E.U16 [R10.64], R17 ;  /* 0x000000110a004986 */ /* 0x0001e8000c101504 */
[----:B0-----:R-:W2:Y:S01]  /*fd30*/  LDL.LU.64 R10, [R1+0x8d8] ;  /* 0x0008d800010a7983 */ /* 0x001ea20000300a00 */
[----:B------:R-:W-:Y:S02]  /*fd40*/  IADD3 R12, R19, 0x8, RZ ;  /* 0x00000008130c7810 */ /* 0x000fe40007ffe0ff */
[----:B------:R-:W-:Y:S02]  /*fd50*/  ISETP.LT.AND P5, PT, R14, c[0x0][0x178], !P0 ;  /* 0x00005e000e007a0c */ /* 0x000fe400047a1270 */
[----:B------:R-:W-:Y:S02]  /*fd60*/  ISETP.GE.AND P3, PT, R12, c[0x0][0x17c], PT ;  /* 0x00005f000c007a0c */ /* 0x000fe40003f66270 */
[----:B------:R-:W-:-:S02]  /*fd70*/  ISETP.LT.AND P6, PT, R23, c[0x0][0x178], !P0 ;  /* 0x00005e0017007a0c */ /* 0x000fc400047c1270 */
[C---:B------:R-:W-:Y:S02]  /*fd80*/  IADD3 R12, R19.reuse, 0x9, RZ ;  /* 0x00000009130c7810 */ /* 0x040fe40007ffe0ff */
[----:B------:R-:W-:Y:S01]  /*fd90*/  ISETP.LT.AND P0, PT, R18, c[0x0][0x178], !P3 ;  /* 0x00005e0012007a0c */ /* 0x000fe20005f01270 */
[C---:B------:R-:W-:Y:S01]  /*fda0*/  IMAD.WIDE R26, R0.reuse, 0x2, R6 ;  /* 0x00000002001a7825 */ /* 0x040fe200078e0206 */
[----:B------:R-:W-:Y:S02]  /*fdb0*/  IADD3 R8, R0, c[0x0][0x198], RZ ;  /* 0x0000660000087a10 */ /* 0x000fe40007ffe0ff */
[----:B------:R-:W-:Y:S02]  /*fdc0*/  ISETP.GE.AND P1, PT, R12, c[0x0][0x17c], PT ;  /* 0x00005f000c007a0c */ /* 0x000fe40003f26270 */
[----:B------:R-:W-:Y:S01]  /*fdd0*/  IADD3 R12, R19, 0xa, RZ ;  /* 0x0000000a130c7810 */ /* 0x000fe20007ffe0ff */
[----:B------:R-:W-:Y:S01]  /*fde0*/  IMAD.WIDE R28, R0, 0x2, R2 ;  /* 0x00000002001c7825 */ /* 0x000fe200078e0202 */
[----:B------:R-:W-:Y:S01]  /*fdf0*/  PRMT R20, R20, 0x7632, R20 ;  /* 0x0000763214147816 */ /* 0x000fe20000000014 */
[----:B------:R0:W-:Y:S01]  /*fe00*/  @P5 STG.E.U16 [R26.64], R16 ;  /* 0x000000101a005986 */ /* 0x0001e2000c101504 */
[----:B------:R-:W-:-:S02]  /*fe10*/  ISETP.GE.AND P2, PT, R12, c[0x0][0x17c], PT ;  /* 0x00005f000c007a0c */ /* 0x000fc40003f46270 */
[----:B------:R-:W-:Y:S01]  /*fe20*/  IADD3 R12, R19, 0xb, RZ ;  /* 0x0000000b130c7810 */ /* 0x000fe20007ffe0ff */
[----:B------:R-:W-:Y:S01]  /*fe30*/  @P6 STG.E.U16 [R28.64], R20 ;  /* 0x000000141c006986 */ /* 0x000fe2000c101504 */
[----:B------:R-:W-:Y:S02]  /*fe40*/  ISETP.LT.AND P4, PT, R15, c[0x0][0x178], !P3 ;  /* 0x00005e000f007a0c */ /* 0x000fe40005f81270 */
[----:B------:R-:W-:Y:S01]  /*fe50*/  ISETP.LT.AND P5, PT, R14, c[0x0][0x178], !P3 ;  /* 0x00005e000e007a0c */ /* 0x000fe20005fa1270 */
[----:B------:R1:W-:Y:S01]  /*fe60*/  STL.64 [R1+0x8c8], R20 ;  /* 0x0008c81401007387 */ /* 0x0003e20000100a00 */
[----:B0-----:R-:W-:-:S03]  /*fe70*/  IMAD.WIDE R26, R8, 0x2, R4 ;  /* 0x00000002081a7825 */ /* 0x001fc600078e0204 */
[----:B------:R0:W-:Y:S01]  /*fe80*/  STL.64 [R1+0x8d0], R14 ;  /* 0x0008d00e01007387 */ /* 0x0001e20000100a00 */
[C---:B------:R-:W-:Y:S01]  /*fe90*/  IADD3 R0, R8.reuse, c[0x0][0x198], RZ ;  /* 0x0000660008007a10 */ /* 0x040fe20007ffe0ff */
[----:B-1----:R-:W-:-:S04]  /*fea0*/  IMAD.WIDE R20, R8, 0x2, R6 ;  /* 0x0000000208147825 */ /* 0x002fc800078e0206 */
[----:B0-----:R-:W-:Y:S01]  /*feb0*/  IMAD.WIDE R14, R8, 0x2, R24 ;  /* 0x00000002080e7825 */ /* 0x001fe200078e0218 */
[----:B--2---:R0:W-:Y:S01]  /*fec0*/  @P0 STG.E.U16 [R26.64], R10 ;  /* 0x0000000a1a000986 */ /* 0x0041e2000c101504 */
[----:B------:R-:W-:Y:S02]  /*fed0*/  PRMT R16, R10, 0x7632, R16 ;  /* 0x000076320a107816 */ /* 0x000fe40000000010 */
[----:B------:R-:W-:Y:S01]  /*fee0*/  ISETP.GE.AND P0, PT, R12, c[0x0][0x17c], PT ;  /* 0x00005f000c007a0c */ /* 0x000fe20003f06270 */
[----:B0-----:R-:W2:Y:S01]  /*fef0*/  LDL.LU R10, [R1+0x84] ;  /* 0x00008400010a7983 */ /* 0x001ea20000300800 */
[----:B------:R-:W-:-:S03]  /*ff00*/  IMAD.WIDE R26, R8, 0x2, R2 ;  /* 0x00000002081a7825 */ /* 0x000fc600078e0202 */
[----:B------:R-:W4:Y:S04]  /*ff10*/  LDL.LU R8, [R1+0x44] ;  /* 0x0000440001087983 */ /* 0x000f280000300800 */
[----:B------:R-:W2:Y:S01]  /*ff20*/  LDL.LU R12, [R1+0x64] ;  /* 0x00006400010c7983 */ /* 0x000ea20000300800 */
[----:B------:R-:W-:Y:S02]  /*ff30*/  ISETP.LT.AND P3, PT, R23, c[0x0][0x178], !P3 ;  /* 0x00005e0017007a0c */ /* 0x000fe40005f61270 */
[----:B------:R-:W-:Y:S01]  /*ff40*/  ISETP.LT.AND P6, PT, R18, c[0x0][0x178], !P1 ;  /* 0x00005e0012007a0c */ /* 0x000fe20004fc1270 */
[----:B--2---:R0:W-:Y:S04]  /*ff50*/  @P4 STG.E.U16 [R14.64], R12 ;  /* 0x0000000c0e004986 */ /* 0x0041e8000c101504 */
[----:B0-----:R-:W2:Y:S04]  /*ff60*/  LDL.LU.64 R14, [R1+0x8d0] ;  /* 0x0008d000010e7983 */ /* 0x001ea80000300a00 */
[----:B----4-:R0:W-:Y:S04]  /*ff70*/  @P5 STG.E.U16 [R20.64], R8 ;  /* 0x0000000814005986 */ /* 0x0101e8000c101504 */
[----:B0-----:R-:W4:Y:S04]  /*ff80*/  LDL.LU.64 R20, [R1+0x8c8] ;  /* 0x0008c80001147983 */ /* 0x001f280000300a00 */
[----:B------:R-:W4:Y:S01]  /*ff90*/  LDL.LU R17, [R1+0x54] ;  /* 0x0000540001117983 */ /* 0x000f220000300800 */
[----:B------:R-:W-:-:S03]  /*ffa0*/  IMAD.WIDE R28, R0, 0x2, R4 ;  /* 0x00000002001c7825 */ /* 0x000fc600078e0204 */
[----:B---3--:R-:W-:Y:S01]  /*ffb0*/  @P3 STG.E.U16 [R26.64], R9 ;  /* 0x000000091a003986 */ /* 0x008fe2000c101504 */
[----:B------:R-:W-:-:S03]  /*ffc0*/  PRMT R11, R12, 0x7632, R11 ;  /* 0x000076320c0b7816 */ /* 0x000fc6000000000b */
[----:B------:R0:W-:Y:S01]  /*ffd0*/  @P6 STG.E.U16 [R28.64], R16 ;  /* 0x000000101c006986 */ /* 0x0001e2000c101504 */
[----:B------:R-:W-:Y:S01]  /*ffe0*/  ISETP.LT.AND P6, PT, R23, c[0x0][0x178], !P1 ;  /* 0x00005e0017007a0c */ /* 0x000fe20004fc1270 */
[----:B0-----:R-:W-:Y:S01]  /*fff0*/  IMAD.WIDE R28, R0, 0x2, R24 ;  /* 0x00000002001c7825 */ /* 0x001fe200078e0218 */
[----:B------:R-:W-:-:S03]  /*10000*/  PRMT R16, R9, 0x7632, R16 ;  /* 0x0000763209107816 */ /* 0x000fc60000000010 */
[----:B------:R-:W-:Y:S01]  /*10010*/  IMAD.WIDE R26, R0, 0x2, R6 ;  /* 0x00000002001a7825 */ /* 0x000fe200078e0206 */
[----:B------:R-:W-:-:S04]  /*10020*/  IADD3 R12, R19, 0xc, RZ ;  /* 0x0000000c130c7810 */ /* 0x000fc80007ffe0ff */
[----:B------:R-:W-:Y:S02]  /*10030*/  ISETP.GE.AND P3, PT, R12, c[0x0][0x17c], PT ;  /* 0x00005f000c007a0c */ /* 0x000fe40003f66270 */
[C---:B--2---:R-:W-:Y:S02]  /*10040*/  ISETP.LT.AND P4, PT, R15.reuse, c[0x0][0x178], !P1 ;  /* 0x00005e000f007a0c */ /* 0x044fe40004f81270 */
[----:B------:R-:W-:Y:S02]  /*10050*/  ISETP.LT.AND P5, PT, R14, c[0x0][0x178], !P1 ;  /* 0x00005e000e007a0c */ /* 0x000fe40004fa1270 */
[----:B------:R-:W-:Y:S01]  /*10060*/  ISETP.LT.AND P1, PT, R18, c[0x0][0x178], !P2 ;  /* 0x00005e0012007a0c */ /* 0x000fe20005721270 */
[----:B------:R0:W-:Y:S08]  /*10070*/  STL.64 [R1+0x8c0], R14 ;  /* 0x0008c00e01007387 */ /* 0x0001f00000100a00 */
[----:B------:R1:W-:Y:S01]  /*10080*/  @P4 STG.E.U16 [R28.64], R11 ;  /* 0x0000000b1c004986 */ /* 0x0003e2000c101504 */
[----:B------:R-:W-:-:S02]  /*10090*/  ISETP.LT.AND P4, PT, R15, c[0x0][0x178], !P2 ;  /* 0x00005e000f007a0c */ /* 0x000fc40005781270 */
[----:B----4-:R-:W-:Y:S01]  /*100a0*/  PRMT R20, R8, 0x7632, R20 ;  /* 0x0000763208147816 */ /* 0x010fe20000000014 */
[C---:B------:R-:W-:Y:S01]  /*100b0*/  IMAD.WIDE R8, R0.reuse, 0x2, R2 ;  /* 0x0000000200087825 */ /* 0x040fe200078e0202 */
[----:B------:R-:W-:-:S03]  /*100c0*/  IADD3 R0, R0, c[0x0][0x198], RZ ;  /* 0x0000660000007a10 */ /* 0x000fc60007ffe0ff */
[----:B------:R-:W-:Y:S01]  /*100d0*/  @P5 STG.E.U16 [R26.64], R20 ;  /* 0x000000141a005986 */ /* 0x000fe2000c101504 */
[----:B------:R-:W-:-:S03]  /*100e0*/  ISETP.LT.AND P5, PT, R14, c[0x0][0x178], !P2 ;  /* 0x00005e000e007a0c */ /* 0x000fc600057a1270 */
[----:B------:R2:W-:Y:S01]  /*100f0*/  @P6 STG.E.U16 [R8.64], R16 ;  /* 0x0000001008006986 */ /* 0x0005e2000c101504 */
[C---:B0-----:R-:W-:Y:S01]  /*10100*/  IMAD.WIDE R14, R0.reuse, 0x2, R24 ;  /* 0x00000002000e7825 */ /* 0x041fe200078e0218 */
[C---:B------:R-:W-:Y:S02]  /*10110*/  IADD3 R12, R0.reuse, c[0x0][0x198], RZ ;  /* 0x00006600000c7a10 */ /* 0x040fe40007ffe0ff */
[----:B-1----:R-:W3:Y:S01]  /*10120*/  LDL.LU R11, [R1+0xc4] ;  /* 0x0000c400010b7983 */ /* 0x002ee20000300800 */
[----:B--2---:R-:W-:-:S04]  /*10130*/  IMAD.WIDE R8, R0, 0x2, R4 ;  /* 0x0000000200087825 */ /* 0x004fc800078e0204 */
[C---:B------:R-:W-:Y:S01]  /*10140*/  IMAD.WIDE R26, R0.reuse, 0x2, R2 ;  /* 0x00000002001a7825 */ /* 0x040fe200078e0202 */
[----:B------:R0:W-:Y:S04]  /*10150*/  @P1 STG.E.U16 [R8.64], R10 ;  /* 0x0000000a08001986 */ /* 0x0001e8000c101504 */
[----:B------:R1:W-:Y:S01]  /*10160*/  @P4 STG.E.U16 [R14.64], R17 ;  /* 0x000000110e004986 */ /* 0x0003e2000c101504 */
[----:B0-----:R-:W-:-:S03]  /*10170*/  IMAD.WIDE R8, R0, 0x2, R6 ;  /* 0x0000000200087825 */ /* 0x001fc600078e0206 */
[----:B------:R-:W2:Y:S04]  /*10180*/  LDL.LU R0, [R1+0x34] ;  /* 0x0000340001007983 */ /* 0x000ea80000300800 */
[----:B-1----:R-:W4:Y:S01]  /*10190*/  LDL.LU.64 R14, [R1+0x8c0] ;  /* 0x0008c000010e7983 */ /* 0x002f220000300a00 */
[----:B------:R-:W-:Y:S02]  /*101a0*/  ISETP.LT.AND P2, PT, R23, c[0x0][0x178], !P2 ;  /* 0x00005e0017007a0c */ /* 0x000fe40005741270 */
[----:B------:R-:W-:Y:S01]  /*101b0*/  ISETP.LT.AND P6, PT, R18, c[0x0][0x178], !P0 ;  /* 0x00005e0012007a0c */ /* 0x000fe200047c1270 */
[----:B------:R-:W-:Y:S01]  /*101c0*/  IMAD.WIDE R28, R12, 0x2, R4 ;  /* 0x000000020c1c7825 */ /* 0x000fe200078e0204 */
[----:B------:R-:W-:Y:S02]  /*101d0*/  PRMT R20, R10, 0x7632, R20 ;  /* 0x000076320a147816 */ /* 0x000fe40000000014 */
[----:B------:R-:W-:Y:S01]  /*101e0*/  IADD3 R16, R19, 0xd, RZ ;  /* 0x0000000d13107810 */ /* 0x000fe20007ffe0ff */
[----:B------:R-:W3:Y:S03]  /*101f0*/  LDL.LU R10, [R1+0xb4] ;  /* 0x0000b400010a7983 */ /* 0x000ee60000300800 */
[----:B------:R-:W-:Y:S01]  /*10200*/  ISETP.GE.AND P1, PT, R16, c[0x0][0x17c], PT ;  /* 0x00005f0010007a0c */ /* 0x000fe20003f26270 */
[----:B--2---:R0:W-:Y:S04]  /*10210*/  @P5 STG.E.U16 [R8.64], R0 ;  /* 0x0000000008005986 */ /* 0x0041e8000c101504 */
[----:B------:R1:W-:Y:S01]  /*10220*/  @P2 STG.E.U16 [R26.64], R13 ;  /* 0x0000000d1a002986 */ /* 0x0003e2000c101504 */
[----:B----4-:R-:W-:-:S02]  /*10230*/  ISETP.LT.AND P4, PT, R15, c[0x0][0x178], !P0 ;  /* 0x00005e000f007a0c */ /* 0x010fc40004781270 */
[----:B------:R-:W-:Y:S01]  /*10240*/  ISETP.LT.AND P5, PT, R14, c[0x0][0x178], !P0 ;  /* 0x00005e000e007a0c */ /* 0x000fe200047a1270 */
[----:B------:R2:W-:Y:S01]  /*10250*/  @P6 STG.E.U16 [R28.64], R20 ;  /* 0x000000141c006986 */ /* 0x0005e2000c101504 */
[----:B------:R-:W-:Y:S02]  /*10260*/  ISETP.LT.AND P6, PT, R23, c[0x0][0x178], !P0 ;  /* 0x00005e0017007a0c */ /* 0x000fe400047c1270 */
[----:B------:R-:W-:Y:S01]  /*10270*/  ISETP.LT.AND P0, PT, R18, c[0x0][0x178], !P3 ;  /* 0x00005e0012007a0c */ /* 0x000fe20005f01270 */
[----:B0-----:R-:W-:Y:S01]  /*10280*/  IMAD.WIDE R8, R12, 0x2, R2 ;  /* 0x000000020c087825 */ /* 0x001fe200078e0202 */
[----:B------:R-:W-:-:S03]  /*10290*/  PRMT R16, R0, 0x7632, R16 ;  /* 0x0000763200107816 */ /* 0x000fc60000000010 */
[C---:B-1----:R-:W-:Y:S01]  /*102a0*/  IMAD.WIDE R26, R12.reuse, 0x2, R6 ;  /* 0x000000020c1a7825 */ /* 0x042fe200078e0206 */
[----:B------:R-:W-:Y:S02]  /*102b0*/  PRMT R13, R13, 0x7632, R13 ;  /* 0x000076320d0d7816 */ /* 0x000fe4000000000d */
[----:B--2---:R-:W-:Y:S01]  /*102c0*/  PRMT R20, R17, 0x7632, R20 ;  /* 0x0000763211147816 */ /* 0x004fe20000000014 */
[C---:B------:R-:W-:Y:S01]  /*102d0*/  IMAD.WIDE R28, R12.reuse, 0x2, R24 ;  /* 0x000000020c1c7825 */ /* 0x040fe200078e0218 */
[----:B------:R-:W-:Y:S01]  /*102e0*/  IADD3 R12, R12, c[0x0][0x198], RZ ;  /* 0x000066000c0c7a10 */ /* 0x000fe20007ffe0ff */
[----:B------:R-:W2:Y:S04]  /*102f0*/  LDL.LU R17, [R1+0x8bc] ;  /* 0x0008bc0001117983 */ /* 0x000ea80000300800 */
[----:B------:R3:W-:Y:S04]  /*10300*/  @P4 STG.E.U16 [R28.64], R20 ;  /* 0x000000141c004986 */ /* 0x0007e8000c101504 */
[----:B------:R0:W-:Y:S04]  /*10310*/  @P5 STG.E.U16 [R26.64], R16 ;  /* 0x000000101a005986 */ /* 0x0001e8000c101504 */
[----:B------:R1:W-:Y:S01]  /*10320*/  @P6 STG.E.U16 [R8.64], R13 ;  /* 0x0000000d08006986 */ /* 0x0003e2000c101504 */
[----:B---3--:R-:W-:-:S02]  /*10330*/  PRMT R20, R11, 0x7632, R20 ;  /* 0x000076320b147816 */ /* 0x008fc40000000014 */
[----:B0-----:R-:W-:Y:S01]  /*10340*/  IADD3 R16, R19, 0xf, RZ ;  /* 0x0000000f13107810 */ /* 0x001fe20007ffe0ff */
[----:B-1----:R-:W-:-:S05]  /*10350*/  IMAD.WIDE R8, R12, 0x2, R4 ;  /* 0x000000020c087825 */ /* 0x002fca00078e0204 */
[----:B------:R0:W-:Y:S01]  /*10360*/  @P0 STG.E.U16 [R8.64], R11 ;  /* 0x0000000b08000986 */ /* 0x0001e2000c101504 */
[----:B------:R-:W-:-:S03]  /*10370*/  ISETP.GE.AND P0, PT, R16, c[0x0][0x17c], PT ;  /* 0x00005f0010007a0c */ /* 0x000fc60003f06270 */
[----:B0-----:R-:W3:Y:S04]  /*10380*/  LDL.LU R11, [R1+0xd4] ;  /* 0x0000d400010b7983 */ /* 0x001ee80000300800 */
[----:B------:R-:W4:Y:S01]  /*10390*/  LDL.LU R16, [R1+0x24] ;  /* 0x0000240001107983 */ /* 0x000f220000300800 */
[----:B------:R-:W-:Y:S02]  /*103a0*/  ISETP.LT.AND P4, PT, R15, c[0x0][0x178], !P3 ;  /* 0x00005e000f007a0c */ /* 0x000fe40005f81270 */
[----:B------:R-:W-:Y:S02]  /*103b0*/  IADD3 R0, R19, 0xe, RZ ;  /* 0x0000000e13007810 */ /* 0x000fe40007ffe0ff */
[----:B------:R-:W-:Y:S02]  /*103c0*/  ISETP.LT.AND P5, PT, R14, c[0x0][0x178], !P3 ;  /* 0x00005e000e007a0c */ /* 0x000fe40005fa1270 */
[----:B------:R-:W-:-:S02]  /*103d0*/  ISETP.LT.AND P3, PT, R23, c[0x0][0x178], !P3 ;  /* 0x00005e0017007a0c */ /* 0x000fc40005f61270 */
[----:B------:R-:W-:Y:S01]  /*103e0*/  ISETP.LT.AND P6, PT, R18, c[0x0][0x178], !P1 ;  /* 0x00005e0012007a0c */ /* 0x000fe20004fc1270 */
[----:B------:R-:W-:Y:S01]  /*103f0*/  IMAD.WIDE R26, R12, 0x2, R24 ;  /* 0x000000020c1a7825 */ /* 0x000fe200078e0218 */
[----:B------:R-:W-:Y:S02]  /*10400*/  ISETP.GE.AND P2, PT, R0, c[0x0][0x17c], PT ;  /* 0x00005f0000007a0c */ /* 0x000fe40003f46270 */
[C---:B------:R-:W-:Y:S01]  /*10410*/  IADD3 R0, R12.reuse, c[0x0][0x198], RZ ;  /* 0x000066000c007a10 */ /* 0x040fe20007ffe0ff */
[C---:B------:R-:W-:Y:S01]  /*10420*/  IMAD.WIDE R8, R12.reuse, 0x2, R6 ;  /* 0x000000020c087825 */ /* 0x040fe200078e0206 */
[----:B------:R0:W-:Y:S01]  /*10430*/  @P4 STG.E.U16 [R26.64], R10 ;  /* 0x0000000a1a004986 */ /* 0x0001e2000c101504 */
[----:B------:R-:W-:Y:S02]  /*10440*/  ISETP.LT.AND P4, PT, R15, c[0x0][0x178], !P1 ;  /* 0x00005e000f007a0c */ /* 0x000fe40004f81270 */
[----:B------:R-:W-:-:S04]  /*10450*/  IMAD.WIDE R12, R12, 0x2, R2 ;  /* 0x000000020c0c7825 */ /* 0x000fc800078e0202 */
[----:B------:R-:W-:-:S04]  /*10460*/  IMAD.WIDE R28, R0, 0x2, R4 ;  /* 0x00000002001c7825 */ /* 0x000fc800078e0204 */
[----:B0-----:R-:W-:Y:S01]  /*10470*/  IMAD.WIDE R26, R0, 0x2, R2 ;  /* 0x00000002001a7825 */ /* 0x001fe200078e0202 */
[----:B----4-:R0:W-:Y:S01]  /*10480*/  @P5 STG.E.U16 [R8.64], R16 ;  /* 0x0000001008005986 */ /* 0x0101e2000c101504 */
[----:B------:R-:W-:-:S03]  /*10490*/  ISETP.LT.AND P5, PT, R14, c[0x0][0x178], !P1 ;  /* 0x00005e000e007a0c */ /* 0x000fc60004fa1270 */
[----:B--2---:R1:W-:Y:S04]  /*104a0*/  @P3 STG.E.U16 [R12.64], R17 ;  /* 0x000000110c003986 */ /* 0x0043e8000c101504 */
[----:B------:R2:W-:Y:S01]  /*104b0*/  @P6 STG.E.U16 [R28.64], R20 ;  /* 0x000000141c006986 */ /* 0x0005e2000c101504 */
[----:B------:R-:W-:Y:S02]  /*104c0*/  ISETP.LT.AND P6, PT, R23, c[0x0][0x178], !P1 ;  /* 0x00005e0017007a0c */ /* 0x000fe40004fc1270 */
[----:B------:R-:W-:Y:S01]  /*104d0*/  ISETP.LT.AND P1, PT, R18, c[0x0][0x178], !P2 ;  /* 0x00005e0012007a0c */ /* 0x000fe20005721270 */
[----:B0-----:R-:W-:-:S04]  /*104e0*/  IMAD.WIDE R8, R0, 0x2, R24 ;  /* 0x0000000200087825 */ /* 0x001fc800078e0218 */
[----:B-1----:R-:W-:Y:S01]  /*104f0*/  IMAD.WIDE R12, R0, 0x2, R6 ;  /* 0x00000002000c7825 */ /* 0x002fe200078e0206 */
[----:B--2---:R-:W-:Y:S02]  /*10500*/  PRMT R29, R10, 0x7632, R29 ;  /* 0x000076320a1d7816 */ /* 0x004fe4000000001d */
[----:B------:R-:W-:Y:S01]  /*10510*/  PRMT R28, R16, 0x7632, R28 ;  /* 0x00007632101c7816 */ /* 0x000fe2000000001c */
[----:B------:R-:W2:Y:S01]  /*10520*/  LDL.LU R10, [R1+0x94] ;  /* 0x00009400010a7983 */ /* 0x000ea20000300800 */
[----:B------:R-:W-:Y:S02]  /*10530*/  IADD3 R16, R0, c[0x0][0x198], RZ ;  /* 0x0000660000107a10 */ /* 0x000fe40007ffe0ff */
[----:B------:R-:W-:Y:S01]  /*10540*/  PRMT R20, R17, 0x7632, R20 ;  /* 0x0000763211147816 */ /* 0x000fe20000000014 */
[----:B------:R0:W-:Y:S04]  /*10550*/  @P4 STG.E.U16 [R8.64], R29 ;  /* 0x0000001d08004986 */ /* 0x0001e8000c101504 */
[----:B------:R3:W-:Y:S04]  /*10560*/  @P5 STG.E.U16 [R12.64], R28 ;  /* 0x0000001c0c005986 */ /* 0x0007e8000c101504 */
[----:B------:R1:W-:Y:S04]  /*10570*/  @P6 STG.E.U16 [R26.64], R20 ;  /* 0x000000141a006986 */ /* 0x0003e8000c101504 */
[----:B0-----:R-:W4:Y:S01]  /*10580*/  LDL.LU R29, [R1+0x864] ;  /* 0x00086400011d7983 */ /* 0x001f220000300800 */
[----:B------:R-:W-:Y:S01]  /*10590*/  IMAD.WIDE R8, R16, 0x2, R4 ;  /* 0x0000000210087825 */ /* 0x000fe200078e0204 */
[----:B---3--:R-:W-:-:S02]  /*105a0*/  PRMT R28, R11, 0x7632, R28 ;  /* 0x000076320b1c7816 */ /* 0x008fc4000000001c */
[----:B-1----:R-:W-:Y:S02]  /*105b0*/  IADD3 R20, R19, 0x11, RZ ;  /* 0x0000001113147810 */ /* 0x002fe40007ffe0ff */
[----:B------:R0:W-:Y:S02]  /*105c0*/  @P1 STG.E.U16 [R8.64], R11 ;  /* 0x0000000b08001986 */ /* 0x0001e4000c101504 */
[----:B------:R-:W-:Y:S02]  /*105d0*/  ISETP.GE.AND P1, PT, R20, c[0x0][0x17c], PT ;  /* 0x00005f0014007a0c */ /* 0x000fe40003f26270 */
[----:B0-----:R-:W3:Y:S04]  /*105e0*/  LDL.LU R11, [R1+0x78] ;  /* 0x00007800010b7983 */ /* 0x001ee80000300800 */
[----:B------:R-:W3:Y:S04]  /*105f0*/  LDL.LU R18, [R1+0x68] ;  /* 0x0000680001127983 */ /* 0x000ee80000300800 */
[----:B------:R-:W3:Y:S01]  /*10600*/  LDL.LU R20, [R1+0x14] ;  /* 0x0000140001147983 */ /* 0x000ee20000300800 */
[----:B------:R-:W-:-:S02]  /*10610*/  ISETP.LT.AND P4, PT, R15, c[0x0][0x178], !P2 ;  /* 0x00005e000f007a0c */ /* 0x000fc40005781270 */
[----:B------:R-:W-:Y:S02]  /*10620*/  ISETP.LT.AND P5, PT, R14, c[0x0][0x178], !P2 ;  /* 0x00005e000e007a0c */ /* 0x000fe400057a1270 */
[----:B------:R-:W-:Y:S01]  /*10630*/  ISETP.LT.AND P2, PT, R23, c[0x0][0x178], !P2 ;  /* 0x00005e0017007a0c */ /* 0x000fe20005741270 */
[C---:B------:R-:W-:Y:S01]  /*10640*/  IMAD.WIDE R8, R16.reuse, 0x2, R24 ;  /* 0x0000000210087825 */ /* 0x040fe200078e0218 */
[----:B------:R-:W-:Y:S02]  /*10650*/  IADD3 R17, R19, 0x10, RZ ;  /* 0x0000001013117810 */ /* 0x000fe40007ffe0ff */
[C---:B------:R-:W-:Y:S01]  /*10660*/  IADD3 R0, R16.reuse, c[0x0][0x198], RZ ;  /* 0x0000660010007a10 */ /* 0x040fe20007ffe0ff */
[----:B------:R-:W-:Y:S01]  /*10670*/  IMAD.WIDE R12, R16, 0x2, R6 ;  /* 0x00000002100c7825 */ /* 0x000fe200078e0206 */
[----:B------:R-:W-:-:S03]  /*10680*/  ISETP.GE.AND P3, PT, R17, c[0x0][0x17c], PT ;  /* 0x00005f0011007a0c */ /* 0x000fc60003f66270 */
[----:B------:R-:W-:-:S04]  /*10690*/  IMAD.WIDE R16, R16, 0x2, R2 ;  /* 0x0000000210107825 */ /* 0x000fc800078e0202 */
[C---:B------:R-:W-:Y:S01]  /*106a0*/  IMAD.WIDE R26, R0.reuse, 0x2, R4 ;  /* 0x00000002001a7825 */ /* 0x040fe200078e0204 */
[----:B--2---:R0:W-:Y:S01]  /*106b0*/  @P4 STG.E.U16 [R8.64], R10 ;  /* 0x0000000a08004986 */ /* 0x0041e2000c101504 */
[----:B------:R-:W-:Y:S02]  /*106c0*/  ISETP.LT.AND P4, PT, R15, c[0x0][0x178], !P0 ;  /* 0x00005e000f007a0c */ /* 0x000fe40004781270 */
[----:B----4-:R-:W-:Y:S01]  /*106d0*/  ISETP.LT.AND P6, PT, R29, c[0x0][0x178], !P0 ;  /* 0x00005e001d007a0c */ /* 0x010fe200047c1270 */
[----:B0-----:R-:W-:Y:S01]  /*106e0*/  IMAD.WIDE R8, R0, 0x2, R24 ;  /* 0x0000000200087825 */ /* 0x001fe200078e0218 */
[----:B---3--:R0:W-:Y:S01]  /*106f0*/  @P5 STG.E.U16 [R12.64], R20 ;  /* 0x000000140c005986 */ /* 0x0081e2000c101504 */
[----:B------:R-:W-:-:S03]  /*10700*/  ISETP.LT.AND P5, PT, R14, c[0x0][0x178], !P0 ;  /* 0x00005e000e007a0c */ /* 0x000fc600047a1270 */
[----:B------:R1:W-:Y:S01]  /*10710*/  @P2 STG.E.U16 [R16.64], R21 ;  /* 0x0000001510002986 */ /* 0x0003e2000c101504 */
[----:B------:R-:W-:-:S06]  /*10720*/  ISETP.LT.AND P2, PT, R29, c[0x0][0x178], !P3 ;  /* 0x00005e001d007a0c */ /* 0x000fcc0005f41270 */
[----:B------:R2:W-:Y:S01]  /*10730*/  @P6 STG.E.U16 [R26.64], R28 ;  /* 0x0000001c1a006986 */ /* 0x0005e2000c101504 */
[----:B------:R-:W-:Y:S01]  /*10740*/  ISETP.LT.AND P6, PT, R23, c[0x0][0x178], !P0 ;  /* 0x00005e0017007a0c */ /* 0x000fe200047c1270 */
[C---:B0-----:R-:W-:Y:S01]  /*10750*/  IMAD.WIDE R12, R0.reuse, 0x2, R6 ;  /* 0x00000002000c7825 */ /* 0x041fe200078e0206 */
[----:B-1----:R-:W-:Y:S02]  /*10760*/  IADD3 R16, R0, c[0x0][0x198], RZ ;  /* 0x0000660000107a10 */ /* 0x002fe40007ffe0ff */
[----:B--2---:R-:W-:Y:S02]  /*10770*/  PRMT R28, R10, 0x7632, R28 ;  /* 0x000076320a1c7816 */ /* 0x004fe4000000001c */
[----:B------:R-:W-:Y:S01]  /*10780*/  IADD3 R27, R19, 0x12, RZ ;  /* 0x00000012131b7810 */ /* 0x000fe20007ffe0ff */
[----:B------:R-:W2:Y:S01]  /*10790*/  LDL.LU R10, [R1+0x8b8] ;  /* 0x0008b800010a7983 */ /* 0x000ea20000300800 */
[----:B------:R-:W-:Y:S02]  /*107a0*/  PRMT R17, R20, 0x7632, R17 ;  /* 0x0000763214117816 */ /* 0x000fe40000000011 */
[----:B------:R-:W-:Y:S01]  /*107b0*/  PRMT R26, R21, 0x7632, R26 ;  /* 0x00007632151a7816 */ /* 0x000fe2000000001a */
[----:B------:R-:W-:Y:S01]  /*107c0*/  IMAD.WIDE R20, R0, 0x2, R2 ;  /* 0x0000000200147825 */ /* 0x000fe200078e0202 */
[----:B------:R0:W-:Y:S01]  /*107d0*/  @P4 STG.E.U16 [R8.64], R28 ;  /* 0x0000001c08004986 */ /* 0x0001e2000c101504 */
[----:B------:R-:W-:-:S02]  /*107e0*/  ISETP.GE.AND P0, PT, R27, c[0x0][0x17c], PT ;  /* 0x00005f001b007a0c */ /* 0x000fc40003f06270 */
[----:B------:R-:W-:Y:S01]  /*107f0*/  IADD3 R27, R19, 0x13, RZ ;  /* 0x00000013131b7810 */ /* 0x000fe20007ffe0ff */
[----:B------:R-:W-:Y:S01]  /*10800*/  @P5 STG.E.U16 [R12.64], R17 ;  /* 0x000000110c005986 */ /* 0x000fe2000c101504 */
[----:B------:R-:W-:-:S03]  /*10810*/  PRMT R0, R11, 0x7632, R0 ;  /* 0x000076320b007816 */ /* 0x000fc60000000000 */
[----:B------:R-:W-:Y:S01]  /*10820*/  @P6 STG.E.U16 [R20.64], R26 ;  /* 0x0000001a14006986 */ /* 0x000fe2000c101504 */
[----:B0-----:R-:W-:-:S03]  /*10830*/  IMAD.WIDE R8, R16, 0x2, R4 ;  /* 0x0000000210087825 */ /* 0x001fc600078e0204 */
[----:B------:R-:W3:Y:S04]  /*10840*/  LDL.LU R28, [R1+0x88] ;  /* 0x00008800011c7983 */ /* 0x000ee80000300800 */
[----:B------:R0:W-:Y:S01]  /*10850*/  @P2 STG.E.U16 [R8.64], R11 ;  /* 0x0000000b08002986 */ /* 0x0001e2000c101504 */
[----:B------:R-:W-:-:S03]  /*10860*/  ISETP.GE.AND P2, PT, R27, c[0x0][0x17c], PT ;  /* 0x00005f001b007a0c */ /* 0x000fc60003f46270 */
[----:B0-----:R-:W4:Y:S04]  /*10870*/  LDL.LU R11, [R1+0x38] ;  /* 0x00003800010b7983 */ /* 0x001f280000300800 */
[----:B------:R-:W2:Y:S01]  /*10880*/  LDL.LU R27, [R1+0x48] ;  /* 0x00004800011b7983 */ /* 0x000ea20000300800 */
[----:B------:R-:W-:Y:S02]  /*10890*/  ISETP.LT.AND P4, PT, R15, c[0x0][0x178], !P3 ;  /* 0x00005e000f007a0c */ /* 0x000fe40005f81270 */
[----:B------:R-:W-:Y:S01]  /*108a0*/  ISETP.LT.AND P5, PT, R14, c[0x0][0x178], !P3 ;  /* 0x00005e000e007a0c */ /* 0x000fe20005fa1270 */
[C---:B------:R-:W-:Y:S01]  /*108b0*/  IMAD.WIDE R8, R16.reuse, 0x2, R24 ;  /* 0x0000000210087825 */ /* 0x040fe200078e0218 */
[----:B------:R-:W-:Y:S02]  /*108c0*/  ISETP.LT.AND P3, PT, R23, c[0x0][0x178], !P3 ;  /* 0x00005e0017007a0c */ /* 0x000fe40005f61270 */
[----:B------:R-:W-:Y:S01]  /*108d0*/  ISETP.LT.AND P6, PT, R29, c[0x0][0x178], !P1 ;  /* 0x00005e001d007a0c */ /* 0x000fe20004fc1270 */
[C---:B------:R-:W-:Y:S01]  /*108e0*/  IMAD.WIDE R12, R16.reuse, 0x2, R6 ;  /* 0x00000002100c7825 */ /* 0x040fe200078e0206 */
[----:B------:R-:W-:-:S03]  /*108f0*/  IADD3 R26, R16, c[0x0][0x198], RZ ;  /* 0x00006600101a7a10 */ /* 0x000fc60007ffe0ff */
[----:B------:R-:W-:Y:S02]  /*10900*/  IMAD.WIDE R16, R16, 0x2, R2 ;  /* 0x0000000210107825 */ /* 0x000fe400078e0202 */
[----:B------:R0:W-:Y:S01]  /*10910*/  @P4 STG.E.U16 [R8.64], R18 ;  /* 0x0000001208004986 */ /* 0x0001e2000c101504 */
[----:B------:R-:W-:Y:S01]  /*10920*/  ISETP.LT.AND P4, PT, R15, c[0x0][0x178], !P1 ;  /* 0x00005e000f007a0c */ /* 0x000fe20004f81270 */
[----:B------:R-:W-:-:S04]  /*10930*/  IMAD.WIDE R20, R26, 0x2, R4 ;  /* 0x000000021a147825 */ /* 0x000fc800078e0204 */
[----:B0-----:R-:W-:Y:S01]  /*10940*/  IMAD.WIDE R8, R26, 0x2, R24 ;  /* 0x000000021a087825 */ /* 0x001fe200078e0218 */
[----:B--2---:R0:W-:Y:S01]  /*10950*/  @P5 STG.E.U16 [R12.64], R27 ;  /* 0x0000001b0c005986 */ /* 0x0041e2000c101504 */
[----:B------:R-:W-:-:S03]  /*10960*/  ISETP.LT.AND P5, PT, R14, c[0x0][0x178], !P1 ;  /* 0x00005e000e007a0c */ /* 0x000fc60004fa1270 */
[----:B------:R1:W-:Y:S04]  /*10970*/  @P3 STG.E.U16 [R16.64], R10 ;  /* 0x0000000a10003986 */ /* 0x0003e8000c101504 */
[----:B------:R2:W-:Y:S01]  /*10980*/  @P6 STG.E.U16 [R20.64], R0 ;  /* 0x0000000014006986 */ /* 0x0005e2000c101504 */
[----:B0-----:R-:W-:Y:S01]  /*10990*/  IMAD.WIDE R12, R26, 0x2, R6 ;  /* 0x000000021a0c7825 */ /* 0x001fe200078e0206 */
[----:B-1----:R-:W-:Y:S02]  /*109a0*/  PRMT R10, R27, 0x7632, R10 ;  /* 0x000076321b0a7816 */ /* 0x002fe4000000000a */
[----:B--2---:R-:W-:Y:S02]  /*109b0*/  PRMT R0, R18, 0x7632, R0 ;  /* 0x0000763212007816 */ /* 0x004fe40000000000 */
[----:B------:R-:W2:Y:S01]  /*109c0*/  LDL.LU R18, [R1+0x8b4] ;  /* 0x0008b40001127983 */ /* 0x000ea20000300800 */
[----:B------:R-:W-:-:S03]  /*109d0*/  PRMT R20, R10, 0x7632, R20 ;  /* 0x000076320a147816 */ /* 0x000fc60000000014 */
[----:B------:R-:W-:Y:S04]  /*109e0*/  @P4 STG.E.U16 [R8.64], R0 ;  /* 0x0000000008004986 */ /* 0x000fe8000c101504 */
[----:B------:R0:W-:Y:S01]  /*109f0*/  @P5 STG.E.U16 [R12.64], R10 ;  /* 0x0000000a0c005986 */ /* 0x0001e2000c101504 */
[----:B------:R-:W-:-:S03]  /*10a00*/  ISETP.LT.AND P5, PT, R14, c[0x0][0x178], !P0 ;  /* 0x00005e000e007a0c */ /* 0x000fc600047a1270 */
[----:B0-----:R-:W2:Y:S04]  /*10a10*/  LDL.LU R10, [R1+0x58] ;  /* 0x00005800010a7983 */ /* 0x001ea80000300800 */
[----:B------:R-:W4:Y:S01]  /*10a20*/  LDL.LU R14, [R1+0x8b0] ;  /* 0x0008b000010e7983 */ /* 0x000f220000300800 */
[----:B------:R-:W-:Y:S02]  /*10a30*/  ISETP.LT.AND P6, PT, R23, c[0x0][0x178], !P1 ;  /* 0x00005e0017007a0c */ /* 0x000fe40004fc1270 */
[----:B------:R-:W-:Y:S01]  /*10a40*/  ISETP.LT.AND P1, PT, R29, c[0x0][0x178], !P0 ;  /* 0x00005e001d007a0c */ /* 0x000fe20004721270 */
[C---:B------:R-:W-:Y:S01]  /*10a50*/  IMAD.WIDE R16, R26.reuse, 0x2, R2 ;  /* 0x000000021a107825 */ /* 0x040fe200078e0202 */
[----:B------:R-:W-:Y:S02]  /*10a60*/  IADD3 R26, R26, c[0x0][0x198], RZ ;  /* 0x000066001a1a7a10 */ /* 0x000fe40007ffe0ff */
[----:B------:R-:W-:-:S02]  /*10a70*/  ISETP.LT.AND P4, PT, R15, c[0x0][0x178], !P0 ;  /* 0x00005e000f007a0c */ /* 0x000fc40004781270 */
[----:B------:R-:W-:Y:S01]  /*10a80*/  ISETP.LT.AND P0, PT, R23, c[0x0][0x178], !P0 ;  /* 0x00005e0017007a0c */ /* 0x000fe20004701270 */
[----:B------:R-:W-:-:S04]  /*10a90*/  IMAD.WIDE R8, R26, 0x2, R4 ;  /* 0x000000021a087825 */ /* 0x000fc800078e0204 */
[----:B------:R0:W-:Y:S01]  /*10aa0*/  @P6 STG.E.U16 [R16.64], R20 ;  /* 0x0000001410006986 */ /* 0x0001e2000c101504 */
[----:B------:R-:W-:-:S03]  /*10ab0*/  IMAD.WIDE R12, R26, 0x2, R6 ;  /* 0x000000021a0c7825 */ /* 0x000fc600078e0206 */
[----:B---3--:R1:W-:Y:S01]  /*10ac0*/  @P1 STG.E.U16 [R8.64], R28 ;  /* 0x0000001c08001986 */ /* 0x0083e2000c101504 */
[----:B------:R-:W-:Y:S01]  /*10ad0*/  PRMT R0, R28, 0x7632, R0 ;  /* 0x000076321c007816 */ /* 0x000fe20000000000 */
[C---:B0-----:R-:W-:Y:S01]  /*10ae0*/  IMAD.WIDE R16, R26.reuse, 0x2, R24 ;  /* 0x000000021a107825 */ /* 0x041fe200078e0218 */
[----:B-1----:R-:W-:-:S03]  /*10af0*/  IADD3 R8, R26, c[0x0][0x198], RZ ;  /* 0x000066001a087a10 */ /* 0x002fc60007ffe0ff */
[----:B------:R-:W-:Y:S01]  /*10b00*/  IMAD.WIDE R26, R26, 0x2, R2 ;  /* 0x000000021a1a7825 */ /* 0x000fe200078e0202 */
[----:B------:R-:W3:Y:S01]  /*10b10*/  LDL.LU R28, [R1+0xb8] ;  /* 0x0000b800011c7983 */ /* 0x000ee20000300800 */
[----:B------:R-:W-:Y:S02]  /*10b20*/  ISETP.LT.AND P6, PT, R29, c[0x0][0x178], !P2 ;  /* 0x00005e001d007a0c */ /* 0x000fe400057c1270 */
[----:B------:R-:W-:-:S04]  /*10b30*/  IADD3 R21, R19, 0x14, RZ ;  /* 0x0000001413157810 */ /* 0x000fc80007ffe0ff */
[----:B------:R-:W-:Y:S01]  /*10b40*/  ISETP.GE.AND P3, PT, R21, c[0x0][0x17c], PT ;  /* 0x00005f0015007a0c */ /* 0x000fe20003f66270 */
[----:B------:R-:W-:Y:S01]  /*10b50*/  IMAD.WIDE R20, R8, 0x2, R4 ;  /* 0x0000000208147825 */ /* 0x000fe200078e0204 */
[----:B--2---:R-:W-:Y:S04]  /*10b60*/  @P4 STG.E.U16 [R16.64], R10 ;  /* 0x0000000a10004986 */ /* 0x004fe8000c101504 */
[----:B----4-:R-:W-:Y:S04]  /*10b70*/  @P5 STG.E.U16 [R12.64], R11 ;  /* 0x0000000b0c005986 */ /* 0x010fe8000c101504 */
[----:B------:R0:W-:Y:S04]  /*10b80*/  @P0 STG.E.U16 [R26.64], R14 ;  /* 0x0000000e1a000986 */ /* 0x0001e8000c101504 */
[----:B0-----:R-:W2:Y:S04]  /*10b90*/  LDL.LU R27, [R1+0xc8] ;  /* 0x0000c800011b7983 */ /* 0x001ea80000300800 */
[----:B------:R-:W4:Y:S04]  /*10ba0*/  LDL.LU R26, [R1+0x878] ;  /* 0x00087800011a7983 */ /* 0x000f280000300800 */
[----:B------:R0:W-:Y:S02]  /*10bb0*/  @P6 STG.E.U16 [R20.64], R0 ;  /* 0x0000000014006986 */ /* 0x0001e4000c101504 */
[----:B0-----:R-:W-:-:S02]  /*10bc0*/  PRMT R0, R11, 0x7632, R0 ;  /* 0x000076320b007816 */ /* 0x001fc40000000000 */
[----:B------:R-:W2:Y:S01]  /*10bd0*/  LDL.LU R11, [R1+0x28] ;  /* 0x00002800010b7983 */ /* 0x000ea20000300800 */
[----:B------:R-:W-:Y:S02]  /*10be0*/  ISETP.LT.AND P0, PT, R15, c[0x0][0x178], !P2 ;  /* 0x00005e000f007a0c */ /* 0x000fe40005701270 */
[----:B------:R-:W-:Y:S01]  /*10bf0*/  IADD3 R9, R19, 0x15, RZ ;  /* 0x0000001513097810 */ /* 0x000fe20007ffe0ff */
[----:B------:R-:W-:Y:S01]  /*10c00*/  IMAD.WIDE R16, R8, 0x2, R24 ;  /* 0x0000000208107825 */ /* 0x000fe200078e0218 */
[----:B------:R-:W-:Y:S02]  /*10c10*/  PRMT R21, R10, 0x7632, R21 ;  /* 0x000076320a157816 */ /* 0x000fe40000000015 */
[----:B------:R-:W-:Y:S01]  /*10c20*/  ISETP.LT.AND P6, PT, R29, c[0x0][0x178], !P3 ;  /* 0x00005e001d007a0c */ /* 0x000fe20005fc1270 */
[----:B------:R-:W-:Y:S01]  /*10c30*/  IMAD.WIDE R12, R8, 0x2, R6 ;  /* 0x00000002080c7825 */ /* 0x000fe200078e0206 */
[----:B------:R-:W-:Y:S02]  /*10c40*/  ISETP.LT.AND P5, PT, R15, c[0x0][0x178], !P3 ;  /* 0x00005e000f007a0c */ /* 0x000fe40005fa1270 */
[----:B------:R-:W-:-:S02]  /*10c50*/  ISETP.GE.AND P1, PT, R9, c[0x0][0x17c], PT ;  /* 0x00005f0009007a0c */ /* 0x000fc40003f26270 */
[C---:B------:R-:W-:Y:S01]  /*10c60*/  IADD3 R20, R8.reuse, c[0x0][0x198], RZ ;  /* 0x0000660008147a10 */ /* 0x040fe20007ffe0ff */
[----:B------:R-:W-:Y:S01]  /*10c70*/  IMAD.WIDE R8, R8, 0x2, R2 ;  /* 0x0000000208087825 */ /* 0x000fe200078e0202 */
[----:B------:R-:W-:Y:S01]  /*10c80*/  PRMT R14, R14, 0x7632, R14 ;  /* 0x000076320e0e7816 */ /* 0x000fe2000000000e */
[----:B------:R0:W-:Y:S01]  /*10c90*/  @P0 STG.E.U16 [R16.64], R21 ;  /* 0x0000001510000986 */ /* 0x0001e2000c101504 */
[----:B------:R-:W-:Y:S01]  /*10ca0*/  IADD3 R10, R19, 0x16, RZ ;  /* 0x00000016130a7810 */ /* 0x000fe20007ffe0ff */
[----:B0-----:R-:W-:-:S03]  /*10cb0*/  IMAD.WIDE R16, R20, 0x2, R4 ;  /* 0x0000000214107825 */ /* 0x001fc600078e0204 */
[----:B------:R-:W-:Y:S02]  /*10cc0*/  ISETP.GE.AND P0, PT, R10, c[0x0][0x17c], PT ;  /* 0x00005f000a007a0c */ /* 0x000fe40003f06270 */
[----:B----4-:R-:W-:Y:S02]  /*10cd0*/  ISETP.LT.AND P4, PT, R26, c[0x0][0x178], !P2 ;  /* 0x00005e001a007a0c */ /* 0x010fe40005781270 */
[----:B------:R-:W-:-:S11]  /*10ce0*/  ISETP.LT.AND P2, PT, R23, c[0x0][0x178], !P2 ;  /* 0x00005e0017007a0c */ /* 0x000fd60005741270 */
[----:B------:R0:W-:Y:S01]  /*10cf0*/  @P4 STG.E.U16 [R12.64], R0 ;  /* 0x000000000c004986 */ /* 0x0001e2000c101504 */
[----:B------:R-:W-:Y:S02]  /*10d00*/  ISETP.LT.AND P4, PT, R26, c[0x0][0x178], !P3 ;  /* 0x00005e001a007a0c */ /* 0x000fe40005f81270 */
[----:B------:R-:W-:Y:S01]  /*10d10*/  ISETP.LT.AND P3, PT, R23, c[0x0][0x178], !P3 ;  /* 0x00005e0017007a0c */ /* 0x000fe20005f61270 */
[----:B------:R1:W-:Y:S04]  /*10d20*/  @P2 STG.E.U16 [R8.64], R14 ;  /* 0x0000000e08002986 */ /* 0x0003e8000c101504 */
[----:B--2---:R2:W-:Y:S01]  /*10d30*/  @P6 STG.E.U16 [R16.64], R27 ;  /* 0x0000001b10006986 */ /* 0x0045e2000c101504 */
[----:B0-----:R-:W-:Y:S01]  /*10d40*/  IADD3 R0, R19, 0x17, RZ ;  /* 0x0000001713007810 */ /* 0x001fe20007ffe0ff */
[----:B-1----:R-:W-:-:S03]  /*10d50*/  IMAD.WIDE R8, R20, 0x2, R24 ;  /* 0x0000000214087825 */ /* 0x002fc600078e0218 */
[----:B------:R-:W-:Y:S02]  /*10d60*/  ISETP.GE.AND P2, PT, R0, c[0x0][0x17c], PT ;  /* 0x00005f0000007a0c */ /* 0x000fe40003f46270 */
[----:B------:R-:W-:Y:S01]  /*10d70*/  IADD3 R0, R20, c[0x0][0x198], RZ ;  /* 0x0000660014007a10 */ /* 0x000fe20007ffe0ff */
[----:B---3--:R0:W-:Y:S01]  /*10d80*/  @P5 STG.E.U16 [R8.64], R28 ;  /* 0x0000001c08005986 */ /* 0x0081e2000c101504 */
[----:B------:R-:W-:Y:S02]  /*10d90*/  ISETP.LT.AND P5, PT, R15, c[0x0][0x178], !P1 ;  /* 0x00005e000f007a0c */ /* 0x000fe40004fa1270 */
[----:B------:R-:W-:Y:S01]  /*10da0*/  PRMT R10, R27, 0x7632, R10 ;  /* 0x000076321b0a7816 */ /* 0x000fe2000000000a */
[----:B------:R-:W3:Y:S01]  /*10db0*/  LDL.LU R15, [R1+0x8ac] ;  /* 0x0008ac00010f7983 */ /* 0x000ee20000300800 */
[----:B------:R-:W-:-:S03]  /*10dc0*/  PRMT R14, R28, 0x7632, R14 ;  /* 0x000076321c0e7816 */ /* 0x000fc6000000000e */
[----:B--2---:R-:W2:Y:S01]  /*10dd0*/  LDL.LU R27, [R1+0x98] ;  /* 0x00009800011b7983 */ /* 0x004ea20000300800 */
[----:B0-----:R-:W-:-:S03]  /*10de0*/  IMAD.WIDE R8, R20, 0x2, R6 ;  /* 0x0000000214087825 */ /* 0x001fc600078e0206 */
[----:B------:R-:W4:Y:S01]  /*10df0*/  LDL.LU R28, [R1+0x18] ;  /* 0x00001800011c7983 */ /* 0x000f220000300800 */
[----:B------:R-:W-:-:S03]  /*10e00*/  IMAD.WIDE R20, R20, 0x2, R2 ;  /* 0x0000000214147825 */ /* 0x000fc600078e0202 */
[----:B------:R-:W-:Y:S04]  /*10e10*/  @P4 STG.E.U16 [R8.64], R11 ;  /* 0x0000000b08004986 */ /* 0x000fe8000c101504 */
[----:B------:R0:W-:Y:S04]  /*10e20*/  @P3 STG.E.U16 [R20.64], R18 ;  /* 0x0000001214003986 */ /* 0x0001e8000c101504 */
[----:B0-----:R-:W3:Y:S04]  /*10e30*/  LDL.LU R21, [R1+0xd8] ;  /* 0x0000d80001157983 */ /* 0x001ee80000300800 */
[----:B------:R-:W3:Y:S01]  /*10e40*/  LDL.LU R20, [R1+0x870] ;  /* 0x0008700001147983 */ /* 0x000ee20000300800 */
[----:B------:R-:W-:Y:S01]  /*10e50*/  ISETP.LT.AND P6, PT, R29, c[0x0][0x178], !P1 ;  /* 0x00005e001d007a0c */ /* 0x000fe20004fc1270 */
[----:B------:R-:W-:Y:S01]  /*10e60*/  IMAD.WIDE R12, R0, 0x2, R4 ;  /* 0x00000002000c7825 */ /* 0x000fe200078e0204 */
[----:B------:R-:W-:-:S02]  /*10e70*/  ISETP.LT.AND P3, PT, R26, c[0x0][0x178], !P1 ;  /* 0x00005e001a007a0c */ /* 0x000fc40004f61270 */
[----:B------:R-:W-:Y:S01]  /*10e80*/  ISETP.LT.AND P1, PT, R23, c[0x0][0x178], !P1 ;  /* 0x00005e0017007a0c */ /* 0x000fe20004f21270 */
[----:B------:R-:W-:Y:S01]  /*10e90*/  IMAD.WIDE R16, R0, 0x2, R24 ;  /* 0x0000000200107825 */ /* 0x000fe200078e0218 */
[----:B------:R-:W-:Y:S02]  /*10ea0*/  ISETP.LT.AND P4, PT, R26, c[0x0][0x178], !P0 ;  /* 0x00005e001a007a0c */ /* 0x000fe40004781270 */
[----:B------:R-:W-:Y:S01]  /*10eb0*/  PRMT R18, R18, 0x7632, R18 ;  /* 0x0000763212127816 */ /* 0x000fe20000000012 */
[----:B------:R-:W-:-:S04]  /*10ec0*/  IMAD.WIDE R8, R0, 0x2, R6 ;  /* 0x0000000200087825 */ /* 0x000fc800078e0206 */
[----:B------:R0:W-:Y:S01]  /*10ed0*/  @P6 STG.E.U16 [R12.64], R10 ;  /* 0x0000000a0c006986 */ /* 0x0001e2000c101504 */
[----:B------:R-:W-:-:S03]  /*10ee0*/  ISETP.LT.AND P6, PT, R29, c[0x0][0x178], !P0 ;  /* 0x00005e001d007a0c */ /* 0x000fc600047c1270 */
[----:B------:R1:W-:Y:S01]  /*10ef0*/  @P5 STG.E.U16 [R16.64], R14 ;  /* 0x0000000e10005986 */ /* 0x0003e2000c101504 */
[C---:B0-----:R-:W-:Y:S01]  /*10f00*/  IADD3 R10, R0.reuse, c[0x0][0x198], RZ ;  /* 0x00006600000a7a10 */ /* 0x041fe20007ffe0ff */
[----:B------:R-:W-:Y:S01]  /*10f10*/  IMAD.WIDE R12, R0, 0x2, R2 ;  /* 0x00000002000c7825 */ /* 0x000fe200078e0202 */
[----:B-1----:R-:W-:Y:S02]  /*10f20*/  PRMT R14, R11, 0x7632, R14 ;  /* 0x000076320b0e7816 */ /* 0x002fe4000000000e */
[----:B------:R-:W-:Y:S01]  /*10f30*/  IADD3 R16, R19, 0x18, RZ ;  /* 0x0000001813107810 */ /* 0x000fe20007ffe0ff */
[----:B------:R-:W4:Y:S04]  /*10f40*/  LDL.LU R11, [R1+0x8a8] ;  /* 0x0008a800010b7983 */ /* 0x000f280000300800 */
[----:B------:R0:W-:Y:S01]  /*10f50*/  @P3 STG.E.U16 [R8.64], R14 ;  /* 0x0000000e08003986 */ /* 0x0001e2000c101504 */
[----:B------:R-:W-:Y:S01]  /*10f60*/  ISETP.GE.AND P3, PT, R16, c[0x0][0x17c], PT ;  /* 0x00005f0010007a0c */ /* 0x000fe20003f66270 */
[----:B------:R-:W-:-:S02]  /*10f70*/  IMAD.WIDE R16, R10, 0x2, R6 ;  /* 0x000000020a107825 */ /* 0x000fc400078e0206 */
[----:B------:R1:W-:Y:S02]  /*10f80*/  @P1 STG.E.U16 [R12.64], R18 ;  /* 0x000000120c001986 */ /* 0x0003e4000c101504 */
[----:B0-----:R-:W-:-:S04]  /*10f90*/  IMAD.WIDE R8, R10, 0x2, R4 ;  /* 0x000000020a087825 */ /* 0x001fc800078e0204 */
[C---:B-1----:R-:W-:Y:S01]  /*10fa0*/  IMAD.WIDE R12, R10.reuse, 0x2, R24 ;  /* 0x000000020a0c7825 */ /* 0x042fe200078e0218 */
[----:B------:R-:W-:Y:S02]  /*10fb0*/  IADD3 R0, R19, 0x19, RZ ;  /* 0x0000001913007810 */ /* 0x000fe40007ffe0ff */
[----:B------:R-:W-:Y:S02]  /*10fc0*/  IADD3 R14, R10, c[0x0][0x198], RZ ;  /* 0x000066000a0e7a10 */ /* 0x000fe40007ffe0ff */
[----:B------:R-:W-:Y:S02]  /*10fd0*/  ISETP.GE.AND P1, PT, R0, c[0x0][0x17c], PT ;  /* 0x00005f0000007a0c */ /* 0x000fe40003f26270 */
[----:B--2---:R-:W-:Y:S02]  /*10fe0*/  PRMT R18, R27, 0x7632, R18 ;  /* 0x000076321b127816 */ /* 0x004fe40000000012 */
[----:B---3--:R-:W-:Y:S01]  /*10ff0*/  ISETP.LT.AND P5, PT, R20, c[0x0][0x178], !P0 ;  /* 0x00005e0014007a0c */ /* 0x008fe200047a1270 */
[----:B------:R0:W-:Y:S01]  /*11000*/  @P6 STG.E.U16 [R8.64], R21 ;  /* 0x0000001508006986 */ /* 0x0001e2000c101504 */
[----:B------:R-:W-:-:S02]  /*11010*/  ISETP.LT.AND P0, PT, R23, c[0x0][0x178], !P0 ;  /* 0x00005e0017007a0c */ /* 0x000fc40004701270 */
[----:B------:R-:W-:-:S09]  /*11020*/  PRMT R0, R21, 0x7632, R0 ;  /* 0x0000763215007816 */ /* 0x000fd20000000000 */
[----:B------:R1:W-:Y:S01]  /*11030*/  @P5 STG.E.U16 [R12.64], R27 ;  /* 0x0000001b0c005986 */ /* 0x0003e2000c101504 */
[----:B------:R-:W-:-:S03]  /*11040*/  ISETP.LT.AND P5, PT, R29, c[0x0][0x178], !P2 ;  /* 0x00005e001d007a0c */ /* 0x000fc600057a1270 */
[----:B----4-:R2:W-:Y:S01]  /*11050*/  @P4 STG.E.U16 [R16.64], R28 ;  /* 0x0000001c10004986 */ /* 0x0105e2000c101504 */
[----:B------:R-:W-:Y:S01]  /*11060*/  ISETP.LT.AND P4, PT, R20, c[0x0][0x178], !P2 ;  /* 0x00005e0014007a0c */ /* 0x000fe20005781270 */
[----:B0-----:R-:W-:-:S04]  /*11070*/  IMAD.WIDE R8, R10, 0x2, R2 ;  /* 0x000000020a087825 */ /* 0x001fc800078e0202 */
[C---:B-1----:R-:W-:Y:S01]  /*11080*/  IMAD.WIDE R12, R14.reuse, 0x2, R4 ;  /* 0x000000020e0c7825 */ /* 0x042fe200078e0204 */
[----:B------:R-:W-:Y:S03]  /*11090*/  @P0 STG.E.U16 [R8.64], R22 ;  /* 0x0000001608000986 */ /* 0x000fe6000c101504 */
[----:B--2---:R-:W-:Y:S01]  /*110a0*/  IMAD.WIDE R16, R14, 0x2, R24 ;  /* 0x000000020e107825 */ /* 0x004fe200078e0218 */
[----:B------:R-:W-:Y:S04]  /*110b0*/  @P5 STG.E.U16 [R12.64], R0 ;  /* 0x000000000c005986 */ /* 0x000fe8000c101504 */
[----:B------:R0:W-:Y:S04]  /*110c0*/  @P4 STG.E.U16 [R16.64], R18 ;  /* 0x0000001210004986 */ /* 0x0001e8000c101504 */
[----:B0-----:R-:W2:Y:S04]  /*110d0*/  LDL.LU R18, [R1+0x7c] ;  /* 0x00007c0001127983 */ /* 0x001ea80000300800 */
[----:B------:R-:W3:Y:S04]  /*110e0*/  LDL.LU R16, [R1+0x6c] ;  /* 0x00006c0001107983 */ /* 0x000ee80000300800 */
[----:B------:R-:W4:Y:S01]  /*110f0*/  LDL.LU R17, [R1+0x4c] ;  /* 0x00004c0001117983 */ /* 0x000f220000300800 */
[----:B------:R-:W-:-:S03]  /*11100*/  IADD3 R10, R19, 0x1a, RZ ;  /* 0x0000001a130a7810 */ /* 0x000fc60007ffe0ff */
[----:B------:R-:W4:Y:S01]  /*11110*/  LDL.LU R21, [R1+0x8c] ;  /* 0x00008c0001157983 */ /* 0x000f220000300800 */
[----:B------:R-:W-:Y:S02]  /*11120*/  ISETP.GE.AND P0, PT, R10, c[0x0][0x17c], PT ;  /* 0x00005f000a007a0c */ /* 0x000fe40003f06270 */
[----:B------:R-:W-:Y:S02]  /*11130*/  PRMT R10, R28, 0x7632, R10 ;  /* 0x000076321c0a7816 */ /* 0x000fe4000000000a */
[----:B------:R-:W4:Y:S04]  /*11140*/  LDL.LU R28, [R1+0x5c] ;  /* 0x00005c00011c7983 */ /* 0x000f280000300800 */
[----:B------:R-:W4:Y:S01]  /*11150*/  LDL.LU R27, [R1+0x3c] ;  /* 0x00003c00011b7983 */ /* 0x000f220000300800 */
[----:B------:R-:W-:-:S02]  /*11160*/  ISETP.LT.AND P6, PT, R26, c[0x0][0x178], !P2 ;  /* 0x00005e001a007a0c */ /* 0x000fc400057c1270 */
[----:B------:R-:W-:Y:S01]  /*11170*/  ISETP.LT.AND P2, PT, R23, c[0x0][0x178], !P2 ;  /* 0x00005e0017007a0c */ /* 0x000fe20005741270 */
[----:B------:R-:W-:Y:S01]  /*11180*/  IMAD.WIDE R8, R14, 0x2, R6 ;  /* 0x000000020e087825 */ /* 0x000fe200078e0206 */
[----:B------:R-:W-:Y:S02]  /*11190*/  ISETP.LT.AND P4, PT, R29, c[0x0][0x178], !P3 ;  /* 0x00005e001d007a0c */ /* 0x000fe40005f81270 */
[----:B------:R-:W-:Y:S01]  /*111a0*/  ISETP.LT.AND P5, PT, R20, c[0x0][0x178], !P3 ;  /* 0x00005e0014007a0c */ /* 0x000fe20005fa1270 */
[----:B------:R-:W-:Y:S01]  /*111b0*/  IMAD.WIDE R12, R14, 0x2, R2 ;  /* 0x000000020e0c7825 */ /* 0x000fe200078e0202 */
[----:B------:R-:W-:Y:S02]  /*111c0*/  PRMT R22, R22, 0x7632, R22 ;  /* 0x0000763216167816 */ /* 0x000fe40000000016 */
[----:B------:R-:W-:-:S03]  /*111d0*/  IADD3 R0, R14, c[0x0][0x198], RZ ;  /* 0x000066000e007a10 */ /* 0x000fc60007ffe0ff */
[----:B------:R0:W-:Y:S01]  /*111e0*/  @P6 STG.E.U16 [R8.64], R10 ;  /* 0x0000000a08006986 */ /* 0x0001e2000c101504 */
[----:B------:R-:W-:Y:S02]  /*111f0*/  ISETP.LT.AND P6, PT, R26, c[0x0][0x178], !P3 ;  /* 0x00005e001a007a0c */ /* 0x000fe40005fc1270 */
[----:B------:R-:W-:Y:S01]  /*11200*/  ISETP.LT.AND P3, PT, R23, c[0x0][0x178], !P3 ;  /* 0x00005e0017007a0c */ /* 0x000fe20005f61270 */
[----:B------:R1:W-:Y:S01]  /*11210*/  @P2 STG.E.U16 [R12.64], R22 ;  /* 0x000000160c002986 */ /* 0x0003e2000c101504 */
[----:B0-----:R-:W-:-:S04]  /*11220*/  IMAD.WIDE R8, R0, 0x2, R4 ;  /* 0x0000000200087825 */ /* 0x001fc800078e0204 */
[----:B-1----:R-:W-:Y:S01]  /*11230*/  IMAD.WIDE R12, R0, 0x2, R24 ;  /* 0x00000002000c7825 */ /* 0x002fe200078e0218 */
[----:B------:R-:W-:-:S04]  /*11240*/  IADD3 R10, R19, 0x1b, RZ ;  /* 0x0000001b130a7810 */ /* 0x000fc80007ffe0ff */
[----:B------:R-:W-:Y:S02]  /*11250*/  ISETP.GE.AND P2, PT, R10, c[0x0][0x17c], PT ;  /* 0x00005f000a007a0c */ /* 0x000fe40003f46270 */
[----:B------:R-:W-:Y:S01]  /*11260*/  IADD3 R10, R19, 0x1c, RZ ;  /* 0x0000001c130a7810 */ /* 0x000fe20007ffe0ff */
[----:B--2---:R0:W-:Y:S04]  /*11270*/  @P4 STG.E.U16 [R8.64], R18 ;  /* 0x0000001208004986 */ /* 0x0041e8000c101504 */
[----:B---3--:R1:W-:Y:S01]  /*11280*/  @P5 STG.E.U16 [R12.64], R16 ;  /* 0x000000100c005986 */ /* 0x0083e2000c101504 */
[----:B------:R-:W-:Y:S01]  /*11290*/  ISETP.LT.AND P5, PT, R29, c[0x0][0x178], !P1 ;  /* 0x00005e001d007a0c */ /* 0x000fe20004fa1270 */
[----:B0-----:R-:W-:-:S04]  /*112a0*/  IMAD.WIDE R8, R0, 0x2, R6 ;  /* 0x0000000200087825 */ /* 0x001fc800078e0206 */
[C---:B-1----:R-:W-:Y:S01]  /*112b0*/  IMAD.WIDE R12, R0.reuse, 0x2, R2 ;  /* 0x00000002000c7825 */ /* 0x042fe200078e0202 */
[----:B------:R-:W-:Y:S01]  /*112c0*/  IADD3 R0, R0, c[0x0][0x198], RZ ;  /* 0x0000660000007a10 */ /* 0x000fe20007ffe0ff */
[----:B----4-:R0:W-:Y:S01]  /*112d0*/  @P6 STG.E.U16 [R8.64], R17 ;  /* 0x0000001108006986 */ /* 0x0101e2000c101504 */
[----:B------:R-:W-:-:S03]  /*112e0*/  ISETP.LT.AND P6, PT, R20, c[0x0][0x178], !P1 ;  /* 0x00005e0014007a0c */ /* 0x000fc60004fc1270 */
[----:B------:R1:W-:Y:S01]  /*112f0*/  @P3 STG.E.U16 [R12.64], R11 ;  /* 0x0000000b0c003986 */ /* 0x0003e2000c101504 */
[----:B------:R-:W-:Y:S02]  /*11300*/  ISETP.LT.AND P3, PT, R26, c[0x0][0x178], !P1 ;  /* 0x00005e001a007a0c */ /* 0x000fe40004f61270 */
[----:B------:R-:W-:Y:S01]  /*11310*/  PRMT R14, R18, 0x7632, R14 ;  /* 0x00007632120e7816 */ /* 0x000fe2000000000e */
[----:B0-----:R-:W-:Y:S01]  /*11320*/  IMAD.WIDE R8, R0, 0x2, R4 ;  /* 0x0000000200087825 */ /* 0x001fe200078e0204 */
[----:B------:R-:W-:Y:S02]  /*11330*/  ISETP.GE.AND P4, PT, R10, c[0x0][0x17c], PT ;  /* 0x00005f000a007a0c */ /* 0x000fe40003f86270 */
[----:B------:R-:W-:Y:S01]  /*11340*/  PRMT R10, R17, 0x7632, R10 ;  /* 0x00007632110a7816 */ /* 0x000fe2000000000a */
[----:B-1----:R-:W-:Y:S01]  /*11350*/  IMAD.WIDE R12, R0, 0x2, R24 ;  /* 0x00000002000c7825 */ /* 0x002fe200078e0218 */
[----:B------:R-:W-:Y:S01]  /*11360*/  PRMT R11, R16, 0x7632, R11 ;  /* 0x00007632100b7816 */ /* 0x000fe2000000000b */
[----:B------:R0:W-:Y:S01]  /*11370*/  @P5 STG.E.U16 [R8.64], R14 ;  /* 0x0000000e08005986 */ /* 0x0001e2000c101504 */
[----:B------:R-:W-:-:S02]  /*11380*/  ISETP.LT.AND P1, PT, R23, c[0x0][0x178], !P1 ;  /* 0x00005e0017007a0c */ /* 0x000fc40004f21270 */
[----:B------:R-:W-:Y:S01]  /*11390*/  ISETP.LT.AND P5, PT, R29, c[0x0][0x178], !P0 ;  /* 0x00005e001d007a0c */ /* 0x000fe200047a1270 */
[----:B------:R1:W-:Y:S01]  /*113a0*/  @P6 STG.E.U16 [R12.64], R11 ;  /* 0x0000000b0c006986 */ /* 0x0003e2000c101504 */
[C---:B0-----:R-:W-:Y:S01]  /*113b0*/  IMAD.WIDE R8, R0.reuse, 0x2, R6 ;  /* 0x0000000200087825 */ /* 0x041fe200078e0206 */
[----:B------:R-:W-:Y:S02]  /*113c0*/  PRMT R14, R11, 0x7632, R14 ;  /* 0x000076320b0e7816 */ /* 0x000fe4000000000e */
[----:B-1----:R-:W-:Y:S02]  /*113d0*/  IADD3 R12, R0, c[0x0][0x198], RZ ;  /* 0x00006600000c7a10 */ /* 0x002fe40007ffe0ff */
[----:B------:R0:W-:Y:S01]  /*113e0*/  @P3 STG.E.U16 [R8.64], R10 ;  /* 0x0000000a08003986 */ /* 0x0001e2000c101504 */
[----:B------:R-:W-:Y:S02]  /*113f0*/  ISETP.LT.AND P3, PT, R20, c[0x0][0x178], !P0 ;  /* 0x00005e0014007a0c */ /* 0x000fe40004761270 */
[----:B------:R-:W-:Y:S01]  /*11400*/  ISETP.LT.AND P6, PT, R26, c[0x0][0x178], !P0 ;  /* 0x00005e001a007a0c */ /* 0x000fe200047c1270 */
[----:B0-----:R-:W-:-:S04]  /*11410*/  IMAD.WIDE R8, R0, 0x2, R2 ;  /* 0x0000000200087825 */ /* 0x001fc800078e0202 */
[----:B------:R-:W-:Y:S01]  /*11420*/  IMAD.WIDE R10, R12, 0x2, R4 ;  /* 0x000000020c0a7825 */ /* 0x000fe200078e0204 */
[----:B------:R0:W-:Y:S01]  /*11430*/  @P1 STG.E.U16 [R8.64], R14 ;  /* 0x0000000e08001986 */ /* 0x0001e2000c101504 */
[----:B------:R-:W-:-:S03]  /*11440*/  ISETP.LT.AND P0, PT, R23, c[0x0][0x178], !P0 ;  /* 0x00005e0017007a0c */ /* 0x000fc60004701270 */
[----:B------:R1:W-:Y:S01]  /*11450*/  @P5 STG.E.U16 [R10.64], R21 ;  /* 0x000000150a005986 */ /* 0x0003e2000c101504 */
[----:B------:R-:W-:Y:S01]  /*11460*/  ISETP.LT.AND P5, PT, R29, c[0x0][0x178], !P2 ;  /* 0x00005e001d007a0c */ /* 0x000fe200057a1270 */
[----:B0-----:R-:W-:Y:S01]  /*11470*/  IMAD.WIDE R8, R12, 0x2, R24 ;  /* 0x000000020c087825 */ /* 0x001fe200078e0218 */
[----:B------:R-:W-:-:S03]  /*11480*/  IADD3 R0, R19, 0x1d, RZ ;  /* 0x0000001d13007810 */ /* 0x000fc60007ffe0ff */
[----:B-1----:R-:W-:Y:S01]  /*11490*/  IMAD.WIDE R10, R12, 0x2, R6 ;  /* 0x000000020c0a7825 */ /* 0x002fe200078e0206 */
[----:B------:R0:W-:Y:S01]  /*114a0*/  @P3 STG.E.U16 [R8.64], R28 ;  /* 0x0000001c08003986 */ /* 0x0001e2000c101504 */
[----:B------:R-:W-:Y:S02]  /*114b0*/  PRMT R13, R28, 0x7632, R13 ;  /* 0x000076321c0d7816 */ /* 0x000fe4000000000d */
[----:B------:R-:W-:Y:S01]  /*114c0*/  ISETP.GE.AND P1, PT, R0, c[0x0][0x17c], PT ;  /* 0x00005f0000007a0c */ /* 0x000fe20003f26270 */
[----:B------:R1:W-:Y:S01]  /*114d0*/  @P6 STG.E.U16 [R10.64], R27 ;  /* 0x0000001b0a006986 */ /* 0x0003e2000c101504 */
[----:B------:R-:W-:Y:S02]  /*114e0*/  PRMT R0, R21, 0x7632, R0 ;  /* 0x0000763215007816 */ /* 0x000fe40000000000 */
[C---:B0-----:R-:W-:Y:S01]  /*114f0*/  IADD3 R9, R12.reuse, c[0x0][0x198], RZ ;  /* 0x000066000c097a10 */ /* 0x041fe20007ffe0ff */
[----:B------:R-:W2:Y:S01]  /*11500*/  LDL.LU R28, [R1+0xcc] ;  /* 0x0000cc00011c7983 */ /* 0x000ea20000300800 */
[----:B-1----:R-:W-:-:S03]  /*11510*/  IMAD.WIDE R10, R12, 0x2, R2 ;  /* 0x000000020c0a7825 */ /* 0x002fc600078e0202 */
[----:B------:R-:W3:Y:S01]  /*11520*/  LDL.LU R22, [R1+0xbc] ;  /* 0x0000bc0001167983 */ /* 0x000ee20000300800 */
[----:B------:R-:W-:-:S03]  /*11530*/  IMAD.WIDE R16, R9, 0x2, R4 ;  /* 0x0000000209107825 */ /* 0x000fc600078e0204 */
[----:B------:R-:W-:Y:S01]  /*11540*/  @P0 STG.E.U16 [R10.64], R15 ;  /* 0x0000000f0a000986 */ /* 0x000fe2000c101504 */
[----:B------:R-:W-:-:S03]  /*11550*/  IADD3 R18, R19, 0x1f, RZ ;  /* 0x0000001f13127810 */ /* 0x000fc60007ffe0ff */
[----:B------:R0:W-:Y:S04]  /*11560*/  @P5 STG.E.U16 [R16.64], R0 ;  /* 0x0000000010005986 */ /* 0x0001e8000c101504 */
[----:B------:R-:W4:Y:S01]  /*11570*/  LDL.LU R21, [R1+0x2c] ;  /* 0x00002c0001157983 */ /* 0x000f220000300800 */
[----:B0-----:R-:W-:-:S03]  /*11580*/  IADD3 R0, R19, 0x1e, RZ ;  /* 0x0000001e13007810 */ /* 0x001fc60007ffe0ff */
[----:B------:R-:W4:Y:S01]  /*11590*/  LDL.LU R19, [R1+0x8a4] ;  /* 0x0008a40001137983 */ /* 0x000f220000300800 */
[----:B------:R-:W-:-:S03]  /*115a0*/  PRMT R8, R27, 0x7632, R8 ;  /* 0x000076321b087816 */ /* 0x000fc60000000008 */
[----:B------:R-:W4:Y:S01]  /*115b0*/  LDL.LU R27, [R1+0xdc] ;  /* 0x0000dc00011b7983 */ /* 0x000f220000300800 */
[----:B------:R-:W-:Y:S02]  /*115c0*/  ISETP.LT.AND P6, PT, R20, c[0x0][0x178], !P2 ;  /* 0x00005e0014007a0c */ /* 0x000fe400057c1270 */
[----:B------:R-:W-:Y:S02]  /*115d0*/  ISETP.LT.AND P3, PT, R26, c[0x0][0x178], !P2 ;  /* 0x00005e001a007a0c */ /* 0x000fe40005761270 */
[----:B------:R-:W-:Y:S01]  /*115e0*/  ISETP.LT.AND P2, PT, R23, c[0x0][0x178], !P2 ;  /* 0x00005e0017007a0c */ /* 0x000fe20005741270 */
[----:B------:R-:W-:Y:S01]  /*115f0*/  IMAD.WIDE R10, R9, 0x2, R24 ;  /* 0x00000002090a7825 */ /* 0x000fe200078e0218 */
[----:B------:R-:W-:Y:S02]  /*11600*/  PRMT R12, R15, 0x7632, R12 ;  /* 0x000076320f0c7816 */ /* 0x000fe4000000000c */
[----:B------:R-:W-:Y:S01]  /*11610*/  ISETP.LT.AND P5, PT, R29, c[0x0][0x178], !P4 ;  /* 0x00005e001d007a0c */ /* 0x000fe200067a1270 */
[----:B------:R-:W-:Y:S01]  /*11620*/  IMAD.WIDE R14, R9, 0x2, R6 ;  /* 0x00000002090e7825 */ /* 0x000fe200078e0206 */
[----:B------:R-:W-:-:S03]  /*11630*/  ISETP.GE.AND P0, PT, R0, c[0x0][0x17c], PT ;  /* 0x00005f0000007a0c */ /* 0x000fc60003f06270 */
[C---:B------:R-:W-:Y:S01]  /*11640*/  IMAD.WIDE R16, R9.reuse, 0x2, R2 ;  /* 0x0000000209107825 */ /* 0x040fe200078e0202 */
[----:B------:R-:W-:Y:S01]  /*11650*/  IADD3 R0, R9, c[0x0][0x198], RZ ;  /* 0x0000660009007a10 */ /* 0x000fe20007ffe0ff */
[----:B------:R-:W-:Y:S04]  /*11660*/  @P6 STG.E.U16 [R10.64], R13 ;  /* 0x0000000d0a006986 */ /* 0x000fe8000c101504 */
[----:B------:R0:W-:Y:S01]  /*11670*/  @P3 STG.E.U16 [R14.64], R8 ;  /* 0x000000080e003986 */ /* 0x0001e2000c101504 */
[----:B------:R-:W-:-:S03]  /*11680*/  ISETP.LT.AND P3, PT, R26, c[0x0][0x178], !P4 ;  /* 0x00005e001a007a0c */ /* 0x000fc60006761270 */
[----:B------:R1:W-:Y:S01]  /*11690*/  @P2 STG.E.U16 [R16.64], R12 ;  /* 0x0000000c10002986 */ /* 0x0003e2000c101504 */
[----:B------:R-:W-:Y:S02]  /*116a0*/  ISETP.LT.AND P2, PT, R20, c[0x0][0x178], !P4 ;  /* 0x00005e0014007a0c */ /* 0x000fe40006741270 */
[----:B------:R-:W-:Y:S02]  /*116b0*/  ISETP.LT.AND P4, PT, R23, c[0x0][0x178], !P4 ;  /* 0x00005e0017007a0c */ /* 0x000fe40006781270 */
[----:B------:R-:W-:Y:S01]  /*116c0*/  ISETP.LT.AND P6, PT, R29, c[0x0][0x178], !P1 ;  /* 0x00005e001d007a0c */ /* 0x000fe20004fc1270 */
[C---:B0-----:R-:W-:Y:S01]  /*116d0*/  IMAD.WIDE R8, R0.reuse, 0x2, R4 ;  /* 0x0000000200087825 */ /* 0x041fe200078e0204 */
[----:B-1----:R-:W-:-:S03]  /*116e0*/  IADD3 R16, R0, c[0x0][0x198], RZ ;  /* 0x0000660000107a10 */ /* 0x002fc60007ffe0ff */
[----:B------:R-:W-:-:S04]  /*116f0*/  IMAD.WIDE R10, R0, 0x2, R6 ;  /* 0x00000002000a7825 */ /* 0x000fc800078e0206 */
[----:B------:R-:W-:-:S04]  /*11700*/  IMAD.WIDE R12, R0, 0x2, R2 ;  /* 0x00000002000c7825 */ /* 0x000fc800078e0202 */
[----:B------:R-:W-:Y:S01]  /*11710*/  IMAD.WIDE R14, R16, 0x2, R4 ;  /* 0x00000002100e7825 */ /* 0x000fe200078e0204 */
[----:B--2---:R0:W-:Y:S01]  /*11720*/  @P5 STG.E.U16 [R8.64], R28 ;  /* 0x0000001c08005986 */ /* 0x0041e2000c101504 */
[----:B------:R-:W-:Y:S02]  /*11730*/  PRMT R17, R28, 0x7632, R17 ;  /* 0x000076321c117816 */ /* 0x000fe40000000011 */
[----:B0-----:R-:W-:Y:S01]  /*11740*/  IMAD.WIDE R8, R0, 0x2, R24 ;  /* 0x0000000200087825 */ /* 0x001fe200078e0218 */
[----:B------:R-:W-:Y:S01]  /*11750*/  ISETP.GE.AND P5, PT, R18, c[0x0][0x17c], PT ;  /* 0x00005f0012007a0c */ /* 0x000fe20003fa6270 */
[----:B------:R-:W2:Y:S04]  /*11760*/  LDL.LU R28, [R1+0x9c] ;  /* 0x00009c00011c7983 */ /* 0x000ea80000300800 */
[----:B---3--:R0:W-:Y:S01]  /*11770*/  @P2 STG.E.U16 [R8.64], R22 ;  /* 0x0000001608002986 */ /* 0x0081e2000c101504 */
[----:B------:R-:W-:-:S03]  /*11780*/  ISETP.LT.AND P2, PT, R20, c[0x0][0x178], !P1 ;  /* 0x00005e0014007a0c */ /* 0x000fc60004f41270 */
[----:B----4-:R1:W-:Y:S04]  /*11790*/  @P3 STG.E.U16 [R10.64], R21 ;  /* 0x000000150a003986 */ /* 0x0103e8000c101504 */
[----:B------:R-:W-:Y:S01]  /*117a0*/  @P4 STG.E.U16 [R12.64], R19 ;  /* 0x000000130c004986 */ /* 0x000fe2000c101504 */
[----:B------:R-:W-:-:S03]  /*117b0*/  ISETP.LT.AND P3, PT, R29, c[0x0][0x178], !P0 ;  /* 0x00005e001d007a0c */ /* 0x000fc60004761270 */
[----:B------:R3:W-:Y:S01]  /*117c0*/  @P6 STG.E.U16 [R14.64], R17 ;  /* 0x000000110e006986 */ /* 0x0007e2000c101504 */
[----:B------:R-:W-:Y:S02]  /*117d0*/  ISETP.LT.AND P6, PT, R26, c[0x0][0x178], !P1 ;  /* 0x00005e001a007a0c */ /* 0x000fe40004fc1270 */
[----:B------:R-:W-:Y:S01]  /*117e0*/  ISETP.LT.AND P1, PT, R23, c[0x0][0x178], !P1 ;  /* 0x00005e0017007a0c */ /* 0x000fe20004f21270 */
[----:B0-----:R-:W-:Y:S01]  /*117f0*/  IMAD.WIDE R8, R16, 0x2, R24 ;  /* 0x0000000210087825 */ /* 0x001fe200078e0218 */
[----:B------:R-:W-:Y:S02]  /*11800*/  PRMT R0, R22, 0x7632, R0 ;  /* 0x0000763216007816 */ /* 0x000fe40000000000 */
[----:B------:R-:W-:Y:S01]  /*11810*/  PRMT R18, R19, 0x7632, R18 ;  /* 0x0000763213127816 */ /* 0x000fe20000000012 */
[C---:B-1----:R-:W-:Y:S01]  /*11820*/  IMAD.WIDE R10, R16.reuse, 0x2, R6 ;  /* 0x00000002100a7825 */ /* 0x042fe200078e0206 */
[----:B---3--:R-:W-:Y:S02]  /*11830*/  PRMT R15, R21, 0x7632, R15 ;  /* 0x00007632150f7816 */ /* 0x008fe4000000000f */
[C---:B------:R-:W-:Y:S01]  /*11840*/  IADD3 R21, R16.reuse, c[0x0][0x198], RZ ;  /* 0x0000660010157a10 */ /* 0x040fe20007ffe0ff */
[----:B------:R-:W-:Y:S01]  /*11850*/  IMAD.WIDE R16, R16, 0x2, R2 ;  /* 0x0000000210107825 */ /* 0x000fe200078e0202 */
[----:B------:R-:W-:Y:S03]  /*11860*/  @P2 STG.E.U16 [R8.64], R0 ;  /* 0x0000000008002986 */ /* 0x000fe6000c101504 */
[----:B------:R-:W-:Y:S01]  /*11870*/  IMAD.WIDE R12, R21, 0x2, R4 ;  /* 0x00000002150c7825 */ /* 0x000fe200078e0204 */
[----:B------:R0:W-:Y:S01]  /*11880*/  @P6 STG.E.U16 [R10.64], R15 ;  /* 0x0000000f0a006986 */ /* 0x0001e2000c101504 */
[----:B------:R-:W-:-:S03]  /*11890*/  ISETP.LT.AND P4, PT, R29, c[0x0][0x178], !P5 ;  /* 0x00005e001d007a0c */ /* 0x000fc60006f81270 */
[----:B------:R-:W-:Y:S01]  /*118a0*/  @P1 STG.E.U16 [R16.64], R18 ;  /* 0x0000001210001986 */ /* 0x000fe2000c101504 */
[C---:B------:R-:W-:Y:S02]  /*118b0*/  ISETP.LT.AND P2, PT, R20.reuse, c[0x0][0x178], !P0 ;  /* 0x00005e0014007a0c */ /* 0x040fe40004741270 */
[----:B------:R-:W-:Y:S01]  /*118c0*/  ISETP.LT.AND P6, PT, R20, c[0x0][0x178], !P5 ;  /* 0x00005e0014007a0c */ /* 0x000fe20006fc1270 */
[----:B------:R2:W-:Y:S01]  /*118d0*/  @P3 STG.E.U16 [R12.64], R27 ;  /* 0x0000001b0c003986 */ /* 0x0005e2000c101504 */
[C---:B------:R-:W-:Y:S02]  /*118e0*/  ISETP.LT.AND P3, PT, R26.reuse, c[0x0][0x178], !P0 ;  /* 0x00005e001a007a0c */ /* 0x040fe40004761270 */
[----:B------:R-:W-:Y:S01]  /*118f0*/  ISETP.LT.AND P1, PT, R26, c[0x0][0x178], !P5 ;  /* 0x00005e001a007a0c */ /* 0x000fe20006f21270 */
[----:B------:R-:W3:Y:S01]  /*11900*/  LDL.LU R29, [R1+0x1c] ;  /* 0x00001c00011d7983 */ /* 0x000ee20000300800 */
[C---:B------:R-:W-:Y:S02]  /*11910*/  ISETP.LT.AND P0, PT, R23.reuse, c[0x0][0x178], !P0 ;  /* 0x00005e0017007a0c */ /* 0x040fe40004701270 */
[----:B------:R-:W-:-:S02]  /*11920*/  ISETP.LT.AND P5, PT, R23, c[0x0][0x178], !P5 ;  /* 0x00005e0017007a0c */ /* 0x000fc40006fa1270 */
[----:B------:R-:W4:Y:S01]  /*11930*/  LDL.LU R23, [R1+0x8a0] ;  /* 0x0008a00001177983 */ /* 0x000f220000300800 */
[C---:B------:R-:W-:Y:S01]  /*11940*/  IADD3 R19, R21.reuse, c[0x0][0x198], RZ ;  /* 0x0000660015137a10 */ /* 0x040fe20007ffe0ff */
[----:B0-----:R-:W-:Y:S01]  /*11950*/  IMAD.WIDE R14, R21, 0x2, R24 ;  /* 0x00000002150e7825 */ /* 0x001fe200078e0218 */
[----:B------:R-:W-:-:S03]  /*11960*/  PRMT R0, R27, 0x7632, R0 ;  /* 0x000076321b007816 */ /* 0x000fc60000000000 */
[----:B------:R-:W-:-:S04]  /*11970*/  IMAD.WIDE R8, R21, 0x2, R6 ;  /* 0x0000000215087825 */ /* 0x000fc800078e0206 */
[----:B------:R-:W-:-:S04]  /*11980*/  IMAD.WIDE R10, R21, 0x2, R2 ;  /* 0x00000002150a7825 */ /* 0x000fc800078e0202 */
[----:B------:R-:W-:-:S04]  /*11990*/  IMAD.WIDE R4, R19, 0x2, R4 ;  /* 0x0000000213047825 */ /* 0x000fc800078e0204 */
[----:B------:R-:W-:-:S04]  /*119a0*/  IMAD.WIDE R24, R19, 0x2, R24 ;  /* 0x0000000213187825 */ /* 0x000fc800078e0218 */
[----:B------:R-:W-:-:S04]  /*119b0*/  IMAD.WIDE R6, R19, 0x2, R6 ;  /* 0x0000000213067825 */ /* 0x000fc800078e0206 */
[----:B------:R-:W-:Y:S01]  /*119c0*/  IMAD.WIDE R2, R19, 0x2, R2 ;  /* 0x0000000213027825 */ /* 0x000fe200078e0202 */
[----:B--2---:R-:W-:Y:S01]  /*119d0*/  PRMT R12, R28, 0x7632, R12 ;  /* 0x000076321c0c7816 */ /* 0x004fe2000000000c */
[----:B------:R0:W-:Y:S01]  /*119e0*/  @P2 STG.E.U16 [R14.64], R28 ;  /* 0x0000001c0e002986 */ /* 0x0001e2000c101504 */
[----:B---3--:R-:W-:-:S03]  /*119f0*/  PRMT R13, R29, 0x7632, R13 ;  /* 0x000076321d0d7816 */ /* 0x008fc6000000000d */
[----:B------:R0:W-:Y:S04]  /*11a00*/  @P3 STG.E.U16 [R8.64], R29 ;  /* 0x0000001d08003986 */ /* 0x0001e8000c101504 */
[----:B----4-:R0:W-:Y:S04]  /*11a10*/  @P0 STG.E.U16 [R10.64], R23 ;  /* 0x000000170a000986 */ /* 0x0101e8000c101504 */
[----:B------:R0:W-:Y:S04]  /*11a20*/  @P4 STG.E.U16 [R4.64], R0 ;  /* 0x0000000004004986 */ /* 0x0001e8000c101504 */
[----:B------:R0:W-:Y:S04]  /*11a30*/  @P6 STG.E.U16 [R24.64], R12 ;  /* 0x0000000c18006986 */ /* 0x0001e8000c101504 */
[----:B------:R0:W-:Y:S01]  /*11a40*/  @P1 STG.E.U16 [R6.64], R13 ;  /* 0x0000000d06001986 */ /* 0x0001e2000c101504 */
[----:B------:R-:W-:Y:S05]  /*11a50*/  @!P5 EXIT ;  /* 0x000000000000d94d */ /* 0x000fea0003800000 */
[----:B0-----:R-:W-:-:S05]  /*11a60*/  PRMT R23, R23, 0x7632, R23 ;  /* 0x0000763217177816 */ /* 0x001fca0000000017 */
[----:B------:R-:W-:Y:S01]  /*11a70*/  STG.E.U16 [R2.64], R23 ;  /* 0x0000001702007986 */ /* 0x000fe2000c101504 */
[----:B------:R-:W-:Y:S05]  /*11a80*/  EXIT ;  /* 0x000000000000794d */ /* 0x000fea0003800000 */
.L_x_3:
[----:B------:R-:W-:-:S00]  /*11a90*/  BRA `(.L_x_3) ;  /* 0xfffffff000007947 */ /* 0x000fc0000383ffff */
[----:B------:R-:W-:-:S00]  /*11aa0*/  NOP ;  /* 0x0000000000007918 */ /* 0x000fc00000000000 */
        /* <DEDUP_REMOVED lines=13> */
.L_x_4:


//--------------------- .nv.shared.matmul_kernel  --------------------------
	.section	.nv.shared.matmul_kernel,"aw",@nobits
	.sectionflags	@""
	.align	16
